//
// Generated by NVIDIA NVVM Compiler
//
// Compiler Build ID: CL-36424714
// Cuda compilation tools, release 13.0, V13.0.88
// Based on NVVM 20.0.0
//

.version 9.0
.target sm_100
.address_size 64

	// .globl	_Z20reduction_Kernel_6_3iPfS_
// _ZZ14blockReduceSumfE9sPartials has been demoted
// _ZZN3cub18CUB_300001_SM_10006detail6reduce28DeviceReduceSingleTileKernelINS2_10policy_hubIfjN4cuda3std3__44plusIfEEE10Policy1000EN6thrust24THRUST_300001_SM_1000_NS10device_ptrIfEEPfjS9_ffNS7_10__identityEEEvT0_T1_T2_T3_T4_T6_E12temp_storage has been demoted
// _ZZN3cub18CUB_300001_SM_10006detail6reduce18DeviceReduceKernelINS2_10policy_hubIfjN4cuda3std3__44plusIfEEE10Policy1000EN6thrust24THRUST_300001_SM_1000_NS10device_ptrIfEEjS9_fNS7_10__identityEEEvT0_PT3_T1_NS0_13GridEvenShareISK_EET2_T4_E12temp_storage has been demoted
// _ZZN3cub18CUB_300001_SM_10006detail6reduce28DeviceReduceSingleTileKernelINS2_10policy_hubIfjN4cuda3std3__44plusIfEEE10Policy1000EPfSC_iS9_ffNS7_10__identityEEEvT0_T1_T2_T3_T4_T6_E12temp_storage has been demoted
// _ZZN3cub18CUB_300001_SM_10006detail6reduce28DeviceReduceSingleTileKernelINS2_10policy_hubIfyN4cuda3std3__44plusIfEEE10Policy1000EN6thrust24THRUST_300001_SM_1000_NS10device_ptrIfEEPfyS9_ffNS7_10__identityEEEvT0_T1_T2_T3_T4_T6_E12temp_storage has been demoted
// _ZZN3cub18CUB_300001_SM_10006detail6reduce18DeviceReduceKernelINS2_10policy_hubIfyN4cuda3std3__44plusIfEEE10Policy1000EN6thrust24THRUST_300001_SM_1000_NS10device_ptrIfEEyS9_fNS7_10__identityEEEvT0_PT3_T1_NS0_13GridEvenShareISK_EET2_T4_E12temp_storage has been demoted
// _ZZN3cub18CUB_300001_SM_10006detail6reduce28DeviceReduceSingleTileKernelINS2_10policy_hubIfyN4cuda3std3__44plusIfEEE10Policy1000EPfSC_iS9_ffNS7_10__identityEEEvT0_T1_T2_T3_T4_T6_E12temp_storage has been demoted
.global .align 1 .b8 _ZN34_INTERNAL_4c5f1c7a_4_k_cu_f508ffd24cuda3std3__45__cpo5beginE[1];
.global .align 1 .b8 _ZN34_INTERNAL_4c5f1c7a_4_k_cu_f508ffd24cuda3std3__45__cpo3endE[1];
.global .align 1 .b8 _ZN34_INTERNAL_4c5f1c7a_4_k_cu_f508ffd24cuda3std3__45__cpo6cbeginE[1];
.global .align 1 .b8 _ZN34_INTERNAL_4c5f1c7a_4_k_cu_f508ffd24cuda3std3__45__cpo4cendE[1];
.global .align 1 .b8 _ZN34_INTERNAL_4c5f1c7a_4_k_cu_f508ffd24cuda3std3__45__cpo6rbeginE[1];
.global .align 1 .b8 _ZN34_INTERNAL_4c5f1c7a_4_k_cu_f508ffd24cuda3std3__45__cpo4rendE[1];
.global .align 1 .b8 _ZN34_INTERNAL_4c5f1c7a_4_k_cu_f508ffd24cuda3std3__45__cpo7crbeginE[1];
.global .align 1 .b8 _ZN34_INTERNAL_4c5f1c7a_4_k_cu_f508ffd24cuda3std3__45__cpo5crendE[1];
.global .align 1 .b8 _ZN34_INTERNAL_4c5f1c7a_4_k_cu_f508ffd24cuda3std3__436_GLOBAL__N__4c5f1c7a_4_k_cu_f508ffd26ignoreE[1];
.global .align 1 .b8 _ZN34_INTERNAL_4c5f1c7a_4_k_cu_f508ffd24cuda3std3__419piecewise_constructE[1];
.global .align 1 .b8 _ZN34_INTERNAL_4c5f1c7a_4_k_cu_f508ffd24cuda3std3__48in_placeE[1];
.global .align 1 .b8 _ZN34_INTERNAL_4c5f1c7a_4_k_cu_f508ffd24cuda3std3__420unreachable_sentinelE[1];
.global .align 1 .b8 _ZN34_INTERNAL_4c5f1c7a_4_k_cu_f508ffd24cuda3std3__47nulloptE[1];
.global .align 1 .b8 _ZN34_INTERNAL_4c5f1c7a_4_k_cu_f508ffd24cuda3std3__48unexpectE[1];
.global .align 1 .b8 _ZN34_INTERNAL_4c5f1c7a_4_k_cu_f508ffd24cuda3std6ranges3__45__cpo4swapE[1];
.global .align 1 .b8 _ZN34_INTERNAL_4c5f1c7a_4_k_cu_f508ffd24cuda3std6ranges3__45__cpo9iter_moveE[1];
.global .align 1 .b8 _ZN34_INTERNAL_4c5f1c7a_4_k_cu_f508ffd24cuda3std6ranges3__45__cpo5beginE[1];
.global .align 1 .b8 _ZN34_INTERNAL_4c5f1c7a_4_k_cu_f508ffd24cuda3std6ranges3__45__cpo3endE[1];
.global .align 1 .b8 _ZN34_INTERNAL_4c5f1c7a_4_k_cu_f508ffd24cuda3std6ranges3__45__cpo6cbeginE[1];
.global .align 1 .b8 _ZN34_INTERNAL_4c5f1c7a_4_k_cu_f508ffd24cuda3std6ranges3__45__cpo4cendE[1];
.global .align 1 .b8 _ZN34_INTERNAL_4c5f1c7a_4_k_cu_f508ffd24cuda3std6ranges3__45__cpo7advanceE[1];
.global .align 1 .b8 _ZN34_INTERNAL_4c5f1c7a_4_k_cu_f508ffd24cuda3std6ranges3__45__cpo9iter_swapE[1];
.global .align 1 .b8 _ZN34_INTERNAL_4c5f1c7a_4_k_cu_f508ffd24cuda3std6ranges3__45__cpo4nextE[1];
.global .align 1 .b8 _ZN34_INTERNAL_4c5f1c7a_4_k_cu_f508ffd24cuda3std6ranges3__45__cpo4prevE[1];
.global .align 1 .b8 _ZN34_INTERNAL_4c5f1c7a_4_k_cu_f508ffd24cuda3std6ranges3__45__cpo4dataE[1];
.global .align 1 .b8 _ZN34_INTERNAL_4c5f1c7a_4_k_cu_f508ffd24cuda3std6ranges3__45__cpo5cdataE[1];
.global .align 1 .b8 _ZN34_INTERNAL_4c5f1c7a_4_k_cu_f508ffd24cuda3std6ranges3__45__cpo4sizeE[1];
.global .align 1 .b8 _ZN34_INTERNAL_4c5f1c7a_4_k_cu_f508ffd24cuda3std6ranges3__45__cpo5ssizeE[1];
.global .align 1 .b8 _ZN34_INTERNAL_4c5f1c7a_4_k_cu_f508ffd24cuda3std6ranges3__45__cpo8distanceE[1];
.global .align 1 .b8 _ZN34_INTERNAL_4c5f1c7a_4_k_cu_f508ffd26thrust24THRUST_300001_SM_1000_NS8cuda_cub3parE[1];
.global .align 1 .b8 _ZN34_INTERNAL_4c5f1c7a_4_k_cu_f508ffd26thrust24THRUST_300001_SM_1000_NS8cuda_cub10par_nosyncE[1];
.global .align 1 .b8 _ZN34_INTERNAL_4c5f1c7a_4_k_cu_f508ffd26thrust24THRUST_300001_SM_1000_NS6system6detail10sequential3seqE[1];
.global .align 1 .b8 _ZN34_INTERNAL_4c5f1c7a_4_k_cu_f508ffd26thrust24THRUST_300001_SM_1000_NS12placeholders2_1E[1];
.global .align 1 .b8 _ZN34_INTERNAL_4c5f1c7a_4_k_cu_f508ffd26thrust24THRUST_300001_SM_1000_NS12placeholders2_2E[1];
.global .align 1 .b8 _ZN34_INTERNAL_4c5f1c7a_4_k_cu_f508ffd26thrust24THRUST_300001_SM_1000_NS12placeholders2_3E[1];
.global .align 1 .b8 _ZN34_INTERNAL_4c5f1c7a_4_k_cu_f508ffd26thrust24THRUST_300001_SM_1000_NS12placeholders2_4E[1];
.global .align 1 .b8 _ZN34_INTERNAL_4c5f1c7a_4_k_cu_f508ffd26thrust24THRUST_300001_SM_1000_NS12placeholders2_5E[1];
.global .align 1 .b8 _ZN34_INTERNAL_4c5f1c7a_4_k_cu_f508ffd26thrust24THRUST_300001_SM_1000_NS12placeholders2_6E[1];
.global .align 1 .b8 _ZN34_INTERNAL_4c5f1c7a_4_k_cu_f508ffd26thrust24THRUST_300001_SM_1000_NS12placeholders2_7E[1];
.global .align 1 .b8 _ZN34_INTERNAL_4c5f1c7a_4_k_cu_f508ffd26thrust24THRUST_300001_SM_1000_NS12placeholders2_8E[1];
.global .align 1 .b8 _ZN34_INTERNAL_4c5f1c7a_4_k_cu_f508ffd26thrust24THRUST_300001_SM_1000_NS12placeholders2_9E[1];
.global .align 1 .b8 _ZN34_INTERNAL_4c5f1c7a_4_k_cu_f508ffd26thrust24THRUST_300001_SM_1000_NS12placeholders3_10E[1];
.global .align 1 .b8 _ZN34_INTERNAL_4c5f1c7a_4_k_cu_f508ffd26thrust24THRUST_300001_SM_1000_NS3seqE[1];
.extern .shared .align 16 .b8 sPartials[];

.visible .entry _Z20reduction_Kernel_6_3iPfS_(
	.param .u32 _Z20reduction_Kernel_6_3iPfS__param_0,
	.param .u64 .ptr .align 1 _Z20reduction_Kernel_6_3iPfS__param_1,
	.param .u64 .ptr .align 1 _Z20reduction_Kernel_6_3iPfS__param_2
)
{
	.reg .pred 	%p<8>;
	.reg .b32 	%r<13>;
	.reg .b32 	%f<10>;
	.reg .b64 	%rd<26>;

	ld.param.s32 	%rd3, [_Z20reduction_Kernel_6_3iPfS__param_0];
	ld.param.u64 	%rd13, [_Z20reduction_Kernel_6_3iPfS__param_1];
	ld.param.u64 	%rd12, [_Z20reduction_Kernel_6_3iPfS__param_2];
	cvta.to.global.u64 	%rd1, %rd13;
	mov.u32 	%r1, %ctaid.x;
	mov.u32 	%r2, %ntid.x;
	mov.u32 	%r3, %tid.x;
	mad.lo.s32 	%r5, %r1, %r2, %r3;
	cvt.u64.u32 	%rd2, %r5;
	setp.ge.u64 	%p1, %rd2, %rd3;
	@%p1 bra 	$L__BB0_11;
	shl.b64 	%rd14, %rd2, 2;
	add.s64 	%rd15, %rd1, %rd14;
	ld.global.f32 	%f9, [%rd15];
	shl.b32 	%r6, %r3, 2;
	mov.u32 	%r7, sPartials;
	add.s32 	%r4, %r7, %r6;
	st.shared.f32 	[%r4], %f9;
	mov.u32 	%r8, %nctaid.x;
	mul.lo.s32 	%r9, %r8, %r2;
	cvt.u64.u32 	%rd4, %r9;
	add.s64 	%rd24, %rd2, %rd4;
	setp.ge.u64 	%p2, %rd24, %rd3;
	@%p2 bra 	$L__BB0_4;
$L__BB0_2:
	shl.b64 	%rd16, %rd24, 2;
	add.s64 	%rd17, %rd1, %rd16;
	ld.global.f32 	%f4, [%rd17];
	add.f32 	%f9, %f4, %f9;
	add.s64 	%rd24, %rd24, %rd4;
	setp.lt.u64 	%p3, %rd24, %rd3;
	@%p3 bra 	$L__BB0_2;
	st.shared.f32 	[%r4], %f9;
$L__BB0_4:
	bar.sync 	0;
	setp.lt.u32 	%p4, %r2, 2;
	@%p4 bra 	$L__BB0_9;
	cvt.u64.u32 	%rd8, %r3;
	cvt.u64.u32 	%rd9, %r2;
	mov.b64 	%rd25, 1;
$L__BB0_6:
	shl.b64 	%rd11, %rd25, 1;
	add.s64 	%rd19, %rd11, -1;
	and.b64  	%rd20, %rd19, %rd8;
	setp.ne.s64 	%p5, %rd20, 0;
	@%p5 bra 	$L__BB0_8;
	cvt.u32.u64 	%r10, %rd25;
	shl.b32 	%r11, %r10, 2;
	add.s32 	%r12, %r4, %r11;
	ld.shared.f32 	%f5, [%r12];
	ld.shared.f32 	%f6, [%r4];
	add.f32 	%f7, %f5, %f6;
	st.shared.f32 	[%r4], %f7;
$L__BB0_8:
	bar.sync 	0;
	setp.lt.u64 	%p6, %rd11, %rd9;
	mov.u64 	%rd25, %rd11;
	@%p6 bra 	$L__BB0_6;
$L__BB0_9:
	setp.ne.s32 	%p7, %r3, 0;
	@%p7 bra 	$L__BB0_11;
	ld.shared.f32 	%f8, [sPartials];
	cvta.to.global.u64 	%rd21, %rd12;
	mul.wide.u32 	%rd22, %r1, 4;
	add.s64 	%rd23, %rd21, %rd22;
	st.global.f32 	[%rd23], %f8;
$L__BB0_11:
	ret;

}
	// .globl	_Z20reduction_Kernel_6_4iPfS_
.visible .entry _Z20reduction_Kernel_6_4iPfS_(
	.param .u32 _Z20reduction_Kernel_6_4iPfS__param_0,
	.param .u64 .ptr .align 1 _Z20reduction_Kernel_6_4iPfS__param_1,
	.param .u64 .ptr .align 1 _Z20reduction_Kernel_6_4iPfS__param_2
)
{
	.reg .pred 	%p<26>;
	.reg .b32 	%r<23>;
	.reg .b32 	%f<28>;
	.reg .b64 	%rd<22>;

	ld.param.s32 	%rd3, [_Z20reduction_Kernel_6_4iPfS__param_0];
	ld.param.u64 	%rd12, [_Z20reduction_Kernel_6_4iPfS__param_1];
	ld.param.u64 	%rd11, [_Z20reduction_Kernel_6_4iPfS__param_2];
	cvta.to.global.u64 	%rd1, %rd12;
	mov.u32 	%r1, %ctaid.x;
	mov.u32 	%r2, %ntid.x;
	mul.lo.s32 	%r3, %r1, %r2;
	mov.u32 	%r4, %tid.x;
	add.s32 	%r7, %r3, %r4;
	cvt.u64.u32 	%rd2, %r7;
	setp.ge.u64 	%p1, %rd2, %rd3;
	@%p1 bra 	$L__BB1_23;
	shl.b64 	%rd13, %rd2, 2;
	add.s64 	%rd14, %rd1, %rd13;
	ld.global.f32 	%f27, [%rd14];
	shl.b32 	%r8, %r4, 2;
	mov.u32 	%r9, sPartials;
	add.s32 	%r5, %r9, %r8;
	st.shared.f32 	[%r5], %f27;
	mov.u32 	%r10, %nctaid.x;
	mul.lo.s32 	%r11, %r10, %r2;
	cvt.u64.u32 	%rd4, %r11;
	add.s64 	%rd20, %rd2, %rd4;
	setp.ge.u64 	%p2, %rd20, %rd3;
	@%p2 bra 	$L__BB1_4;
$L__BB1_2:
	shl.b64 	%rd15, %rd20, 2;
	add.s64 	%rd16, %rd1, %rd15;
	ld.global.f32 	%f4, [%rd16];
	add.f32 	%f27, %f4, %f27;
	add.s64 	%rd20, %rd20, %rd4;
	setp.lt.u64 	%p3, %rd20, %rd3;
	@%p3 bra 	$L__BB1_2;
	st.shared.f32 	[%r5], %f27;
$L__BB1_4:
	bar.sync 	0;
	setp.lt.u32 	%p4, %r2, 2;
	shl.b32 	%r12, %r3, 2;
	add.s32 	%r6, %r5, %r12;
	@%p4 bra 	$L__BB1_9;
	shr.u32 	%r13, %r2, 1;
	cvt.u64.u32 	%rd21, %r13;
$L__BB1_6:
	setp.le.u64 	%p5, %rd21, %rd2;
	@%p5 bra 	$L__BB1_8;
	cvt.u32.u64 	%r14, %rd21;
	shl.b32 	%r15, %r14, 2;
	add.s32 	%r16, %r6, %r15;
	ld.shared.f32 	%f5, [%r16];
	ld.shared.f32 	%f6, [%r6];
	add.f32 	%f7, %f5, %f6;
	st.shared.f32 	[%r6], %f7;
$L__BB1_8:
	bar.sync 	0;
	shr.u64 	%rd10, %rd21, 1;
	setp.gt.u64 	%p6, %rd21, 1;
	mov.u64 	%rd21, %rd10;
	@%p6 bra 	$L__BB1_6;
$L__BB1_9:
	cvt.u32.u64 	%r17, %rd2;
	setp.gt.u32 	%p7, %r17, 31;
	setp.lt.u32 	%p8, %r2, 64;
	or.pred  	%p9, %p7, %p8;
	@%p9 bra 	$L__BB1_11;
	ld.shared.f32 	%f8, [%r6+128];
	ld.shared.f32 	%f9, [%r6];
	add.f32 	%f10, %f8, %f9;
	st.shared.f32 	[%r6], %f10;
$L__BB1_11:
	setp.gt.u32 	%p10, %r17, 15;
	setp.lt.u32 	%p11, %r2, 32;
	or.pred  	%p12, %p10, %p11;
	@%p12 bra 	$L__BB1_13;
	ld.shared.f32 	%f11, [%r6+64];
	ld.shared.f32 	%f12, [%r6];
	add.f32 	%f13, %f11, %f12;
	st.shared.f32 	[%r6], %f13;
$L__BB1_13:
	setp.gt.u32 	%p13, %r17, 7;
	setp.lt.u32 	%p14, %r2, 16;
	or.pred  	%p15, %p13, %p14;
	@%p15 bra 	$L__BB1_15;
	ld.shared.f32 	%f14, [%r6+32];
	ld.shared.f32 	%f15, [%r6];
	add.f32 	%f16, %f14, %f15;
	st.shared.f32 	[%r6], %f16;
$L__BB1_15:
	setp.gt.u32 	%p16, %r17, 3;
	setp.lt.u32 	%p17, %r2, 8;
	or.pred  	%p18, %p16, %p17;
	@%p18 bra 	$L__BB1_17;
	ld.shared.f32 	%f17, [%r6+16];
	ld.shared.f32 	%f18, [%r6];
	add.f32 	%f19, %f17, %f18;
	st.shared.f32 	[%r6], %f19;
$L__BB1_17:
	setp.gt.u32 	%p19, %r17, 1;
	setp.lt.u32 	%p20, %r2, 4;
	or.pred  	%p21, %p19, %p20;
	@%p21 bra 	$L__BB1_19;
	ld.shared.f32 	%f20, [%r6+8];
	ld.shared.f32 	%f21, [%r6];
	add.f32 	%f22, %f20, %f21;
	st.shared.f32 	[%r6], %f22;
$L__BB1_19:
	setp.ne.s32 	%p22, %r17, 0;
	setp.lt.u32 	%p23, %r2, 2;
	or.pred  	%p24, %p22, %p23;
	@%p24 bra 	$L__BB1_21;
	ld.shared.v2.f32 	{%f23, %f24}, [sPartials];
	add.f32 	%f25, %f24, %f23;
	st.shared.f32 	[sPartials], %f25;
$L__BB1_21:
	setp.ne.s32 	%p25, %r4, 0;
	@%p25 bra 	$L__BB1_23;
	ld.shared.f32 	%f26, [sPartials];
	cvta.to.global.u64 	%rd17, %rd11;
	mul.wide.u32 	%rd18, %r1, 4;
	add.s64 	%rd19, %rd17, %rd18;
	st.global.f32 	[%rd19], %f26;
$L__BB1_23:
	ret;

}
	// .globl	_Z20reduction_Kernel_6_5iPfS_
.visible .entry _Z20reduction_Kernel_6_5iPfS_(
	.param .u32 _Z20reduction_Kernel_6_5iPfS__param_0,
	.param .u64 .ptr .align 1 _Z20reduction_Kernel_6_5iPfS__param_1,
	.param .u64 .ptr .align 1 _Z20reduction_Kernel_6_5iPfS__param_2
)
{
	.reg .pred 	%p<19>;
	.reg .b32 	%r<45>;
	.reg .b32 	%f<31>;
	.reg .b64 	%rd<18>;
	// demoted variable
	.shared .align 4 .b8 _ZZ14blockReduceSumfE9sPartials[128];
	ld.param.s32 	%rd3, [_Z20reduction_Kernel_6_5iPfS__param_0];
	ld.param.u64 	%rd9, [_Z20reduction_Kernel_6_5iPfS__param_1];
	ld.param.u64 	%rd8, [_Z20reduction_Kernel_6_5iPfS__param_2];
	cvta.to.global.u64 	%rd1, %rd9;
	mov.u32 	%r1, %ctaid.x;
	mov.u32 	%r2, %ntid.x;
	mov.u32 	%r3, %tid.x;
	mad.lo.s32 	%r9, %r1, %r2, %r3;
	cvt.u64.u32 	%rd2, %r9;
	setp.ge.u64 	%p1, %rd2, %rd3;
	@%p1 bra 	$L__BB2_10;
	shl.b64 	%rd10, %rd2, 2;
	add.s64 	%rd11, %rd1, %rd10;
	ld.global.f32 	%f5, [%rd11];
	cvt.rzi.s32.f32 	%r44, %f5;
	mov.u32 	%r10, %nctaid.x;
	mul.lo.s32 	%r11, %r10, %r2;
	cvt.u64.u32 	%rd4, %r11;
	add.s64 	%rd17, %rd2, %rd4;
	setp.ge.u64 	%p2, %rd17, %rd3;
	@%p2 bra 	$L__BB2_3;
$L__BB2_2:
	shl.b64 	%rd12, %rd17, 2;
	add.s64 	%rd13, %rd1, %rd12;
	ld.global.f32 	%f6, [%rd13];
	cvt.rn.f32.s32 	%f7, %r44;
	add.f32 	%f8, %f6, %f7;
	cvt.rzi.s32.f32 	%r44, %f8;
	add.s64 	%rd17, %rd17, %rd4;
	setp.lt.u64 	%p3, %rd17, %rd3;
	@%p3 bra 	$L__BB2_2;
$L__BB2_3:
	and.b32  	%r8, %r3, 31;
	cvt.rn.f32.s32 	%f9, %r44;
	mov.b32 	%r12, %f9;
	shfl.sync.down.b32	%r13|%p4, %r12, 16, 31, -1;
	mov.b32 	%f10, %r13;
	add.f32 	%f11, %f9, %f10;
	mov.b32 	%r14, %f11;
	shfl.sync.down.b32	%r15|%p5, %r14, 8, 31, -1;
	mov.b32 	%f12, %r15;
	add.f32 	%f13, %f11, %f12;
	mov.b32 	%r16, %f13;
	shfl.sync.down.b32	%r17|%p6, %r16, 4, 31, -1;
	mov.b32 	%f14, %r17;
	add.f32 	%f15, %f13, %f14;
	mov.b32 	%r18, %f15;
	shfl.sync.down.b32	%r19|%p7, %r18, 2, 31, -1;
	mov.b32 	%f16, %r19;
	add.f32 	%f17, %f15, %f16;
	mov.b32 	%r20, %f17;
	shfl.sync.down.b32	%r21|%p8, %r20, 1, 31, -1;
	mov.b32 	%f18, %r21;
	add.f32 	%f1, %f17, %f18;
	setp.ne.s32 	%p9, %r8, 0;
	@%p9 bra 	$L__BB2_5;
	shr.u32 	%r22, %r3, 3;
	mov.u32 	%r23, _ZZ14blockReduceSumfE9sPartials;
	add.s32 	%r24, %r23, %r22;
	st.shared.f32 	[%r24], %f1;
$L__BB2_5:
	bar.sync 	0;
	shr.u32 	%r25, %r2, 5;
	and.b32  	%r26, %r2, 31;
	setp.ne.s32 	%p10, %r26, 0;
	selp.u32 	%r27, 1, 0, %p10;
	add.s32 	%r28, %r25, %r27;
	setp.ge.u32 	%p11, %r3, %r28;
	mov.f32 	%f30, 0f00000000;
	@%p11 bra 	$L__BB2_7;
	shl.b32 	%r29, %r8, 2;
	mov.u32 	%r30, _ZZ14blockReduceSumfE9sPartials;
	add.s32 	%r31, %r30, %r29;
	ld.shared.f32 	%f30, [%r31];
$L__BB2_7:
	setp.gt.u32 	%p12, %r3, 31;
	@%p12 bra 	$L__BB2_10;
	mov.b32 	%r32, %f30;
	shfl.sync.down.b32	%r33|%p13, %r32, 16, 31, -1;
	mov.b32 	%f20, %r33;
	add.f32 	%f21, %f30, %f20;
	mov.b32 	%r34, %f21;
	shfl.sync.down.b32	%r35|%p14, %r34, 8, 31, -1;
	mov.b32 	%f22, %r35;
	add.f32 	%f23, %f21, %f22;
	mov.b32 	%r36, %f23;
	shfl.sync.down.b32	%r37|%p15, %r36, 4, 31, -1;
	mov.b32 	%f24, %r37;
	add.f32 	%f25, %f23, %f24;
	mov.b32 	%r38, %f25;
	shfl.sync.down.b32	%r39|%p16, %r38, 2, 31, -1;
	mov.b32 	%f26, %r39;
	add.f32 	%f27, %f25, %f26;
	mov.b32 	%r40, %f27;
	shfl.sync.down.b32	%r41|%p17, %r40, 1, 31, -1;
	mov.b32 	%f28, %r41;
	add.f32 	%f4, %f27, %f28;
	setp.ne.s32 	%p18, %r3, 0;
	@%p18 bra 	$L__BB2_10;
	cvt.rzi.s32.f32 	%r42, %f4;
	cvt.rn.f32.s32 	%f29, %r42;
	cvta.to.global.u64 	%rd14, %rd8;
	mul.wide.u32 	%rd15, %r1, 4;
	add.s64 	%rd16, %rd14, %rd15;
	st.global.f32 	[%rd16], %f29;
$L__BB2_10:
	ret;

}
	// .globl	_ZN3cub18CUB_300001_SM_10006detail11EmptyKernelIvEEvv
.visible .entry _ZN3cub18CUB_300001_SM_10006detail11EmptyKernelIvEEvv()
{


	ret;

}
	// .globl	_ZN3cub18CUB_300001_SM_10006detail6reduce28DeviceReduceSingleTileKernelINS2_10policy_hubIfjN4cuda3std3__44plusIfEEE10Policy1000EN6thrust24THRUST_300001_SM_1000_NS10device_ptrIfEEPfjS9_ffNS7_10__identityEEEvT0_T1_T2_T3_T4_T6_
.visible .entry _ZN3cub18CUB_300001_SM_10006detail6reduce28DeviceReduceSingleTileKernelINS2_10policy_hubIfjN4cuda3std3__44plusIfEEE10Policy1000EN6thrust24THRUST_300001_SM_1000_NS10device_ptrIfEEPfjS9_ffNS7_10__identityEEEvT0_T1_T2_T3_T4_T6_(
	.param .align 8 .b8 _ZN3cub18CUB_300001_SM_10006detail6reduce28DeviceReduceSingleTileKernelINS2_10policy_hubIfjN4cuda3std3__44plusIfEEE10Policy1000EN6thrust24THRUST_300001_SM_1000_NS10device_ptrIfEEPfjS9_ffNS7_10__identityEEEvT0_T1_T2_T3_T4_T6__param_0[8],
	.param .u64 .ptr .align 1 _ZN3cub18CUB_300001_SM_10006detail6reduce28DeviceReduceSingleTileKernelINS2_10policy_hubIfjN4cuda3std3__44plusIfEEE10Policy1000EN6thrust24THRUST_300001_SM_1000_NS10device_ptrIfEEPfjS9_ffNS7_10__identityEEEvT0_T1_T2_T3_T4_T6__param_1,
	.param .u32 _ZN3cub18CUB_300001_SM_10006detail6reduce28DeviceReduceSingleTileKernelINS2_10policy_hubIfjN4cuda3std3__44plusIfEEE10Policy1000EN6thrust24THRUST_300001_SM_1000_NS10device_ptrIfEEPfjS9_ffNS7_10__identityEEEvT0_T1_T2_T3_T4_T6__param_2,
	.param .align 1 .b8 _ZN3cub18CUB_300001_SM_10006detail6reduce28DeviceReduceSingleTileKernelINS2_10policy_hubIfjN4cuda3std3__44plusIfEEE10Policy1000EN6thrust24THRUST_300001_SM_1000_NS10device_ptrIfEEPfjS9_ffNS7_10__identityEEEvT0_T1_T2_T3_T4_T6__param_3[1],
	.param .f32 _ZN3cub18CUB_300001_SM_10006detail6reduce28DeviceReduceSingleTileKernelINS2_10policy_hubIfjN4cuda3std3__44plusIfEEE10Policy1000EN6thrust24THRUST_300001_SM_1000_NS10device_ptrIfEEPfjS9_ffNS7_10__identityEEEvT0_T1_T2_T3_T4_T6__param_4,
	.param .align 1 .b8 _ZN3cub18CUB_300001_SM_10006detail6reduce28DeviceReduceSingleTileKernelINS2_10policy_hubIfjN4cuda3std3__44plusIfEEE10Policy1000EN6thrust24THRUST_300001_SM_1000_NS10device_ptrIfEEPfjS9_ffNS7_10__identityEEEvT0_T1_T2_T3_T4_T6__param_5[1]
)
.maxntid 512
.minnctapersm 1
{
	.reg .pred 	%p<67>;
	.reg .b32 	%r<211>;
	.reg .b32 	%f<384>;
	.reg .b64 	%rd<84>;
	// demoted variable
	.shared .align 4 .b8 _ZZN3cub18CUB_300001_SM_10006detail6reduce28DeviceReduceSingleTileKernelINS2_10policy_hubIfjN4cuda3std3__44plusIfEEE10Policy1000EN6thrust24THRUST_300001_SM_1000_NS10device_ptrIfEEPfjS9_ffNS7_10__identityEEEvT0_T1_T2_T3_T4_T6_E12temp_storage[84];
	ld.param.u64 	%rd9, [_ZN3cub18CUB_300001_SM_10006detail6reduce28DeviceReduceSingleTileKernelINS2_10policy_hubIfjN4cuda3std3__44plusIfEEE10Policy1000EN6thrust24THRUST_300001_SM_1000_NS10device_ptrIfEEPfjS9_ffNS7_10__identityEEEvT0_T1_T2_T3_T4_T6__param_0];
	ld.param.u64 	%rd10, [_ZN3cub18CUB_300001_SM_10006detail6reduce28DeviceReduceSingleTileKernelINS2_10policy_hubIfjN4cuda3std3__44plusIfEEE10Policy1000EN6thrust24THRUST_300001_SM_1000_NS10device_ptrIfEEPfjS9_ffNS7_10__identityEEEvT0_T1_T2_T3_T4_T6__param_1];
	ld.param.u32 	%r51, [_ZN3cub18CUB_300001_SM_10006detail6reduce28DeviceReduceSingleTileKernelINS2_10policy_hubIfjN4cuda3std3__44plusIfEEE10Policy1000EN6thrust24THRUST_300001_SM_1000_NS10device_ptrIfEEPfjS9_ffNS7_10__identityEEEvT0_T1_T2_T3_T4_T6__param_2];
	ld.param.f32 	%f42, [_ZN3cub18CUB_300001_SM_10006detail6reduce28DeviceReduceSingleTileKernelINS2_10policy_hubIfjN4cuda3std3__44plusIfEEE10Policy1000EN6thrust24THRUST_300001_SM_1000_NS10device_ptrIfEEPfjS9_ffNS7_10__identityEEEvT0_T1_T2_T3_T4_T6__param_4];
	cvta.to.global.u64 	%rd1, %rd10;
	setp.ne.s32 	%p1, %r51, 0;
	@%p1 bra 	$L__BB4_3;
	mov.u32 	%r193, %tid.x;
	setp.ne.s32 	%p66, %r193, 0;
	@%p66 bra 	$L__BB4_52;
	st.global.f32 	[%rd1], %f42;
	bra.uni 	$L__BB4_52;
$L__BB4_3:
	cvta.to.global.u64 	%rd2, %rd9;
	setp.gt.u32 	%p2, %r51, 8191;
	@%p2 bra 	$L__BB4_28;
	mov.u32 	%r1, %tid.x;
	setp.ge.u32 	%p24, %r1, %r51;
	mov.f32 	%f371, 0f00000000;
	mov.u32 	%r197, %r1;
	@%p24 bra 	$L__BB4_6;
	mul.wide.u32 	%rd73, %r1, 4;
	add.s64 	%rd74, %rd2, %rd73;
	ld.global.f32 	%f371, [%rd74];
	add.s32 	%r197, %r1, 512;
$L__BB4_6:
	setp.ge.u32 	%p25, %r197, %r51;
	@%p25 bra 	$L__BB4_19;
	not.b32 	%r120, %r197;
	add.s32 	%r121, %r51, %r120;
	shr.u32 	%r122, %r121, 9;
	add.s32 	%r4, %r122, 1;
	and.b32  	%r5, %r4, 15;
	setp.lt.u32 	%p26, %r121, 7680;
	@%p26 bra 	$L__BB4_10;
	and.b32  	%r123, %r4, 16777200;
	neg.s32 	%r195, %r123;
	mul.wide.u32 	%rd75, %r197, 4;
	add.s64 	%rd76, %rd75, %rd2;
	add.s64 	%rd82, %rd76, 16384;
$L__BB4_9:
	.pragma "nounroll";
	ld.global.f32 	%f205, [%rd82+-16384];
	add.f32 	%f206, %f371, %f205;
	ld.global.f32 	%f207, [%rd82+-14336];
	add.f32 	%f208, %f206, %f207;
	ld.global.f32 	%f209, [%rd82+-12288];
	add.f32 	%f210, %f208, %f209;
	ld.global.f32 	%f211, [%rd82+-10240];
	add.f32 	%f212, %f210, %f211;
	ld.global.f32 	%f213, [%rd82+-8192];
	add.f32 	%f214, %f212, %f213;
	ld.global.f32 	%f215, [%rd82+-6144];
	add.f32 	%f216, %f214, %f215;
	ld.global.f32 	%f217, [%rd82+-4096];
	add.f32 	%f218, %f216, %f217;
	ld.global.f32 	%f219, [%rd82+-2048];
	add.f32 	%f220, %f218, %f219;
	ld.global.f32 	%f221, [%rd82];
	add.f32 	%f222, %f220, %f221;
	ld.global.f32 	%f223, [%rd82+2048];
	add.f32 	%f224, %f222, %f223;
	ld.global.f32 	%f225, [%rd82+4096];
	add.f32 	%f226, %f224, %f225;
	ld.global.f32 	%f227, [%rd82+6144];
	add.f32 	%f228, %f226, %f227;
	ld.global.f32 	%f229, [%rd82+8192];
	add.f32 	%f230, %f228, %f229;
	ld.global.f32 	%f231, [%rd82+10240];
	add.f32 	%f232, %f230, %f231;
	ld.global.f32 	%f233, [%rd82+12288];
	add.f32 	%f234, %f232, %f233;
	ld.global.f32 	%f235, [%rd82+14336];
	add.f32 	%f371, %f234, %f235;
	add.s32 	%r197, %r197, 8192;
	add.s32 	%r195, %r195, 16;
	add.s64 	%rd82, %rd82, 32768;
	setp.ne.s32 	%p27, %r195, 0;
	@%p27 bra 	$L__BB4_9;
$L__BB4_10:
	setp.eq.s32 	%p28, %r5, 0;
	@%p28 bra 	$L__BB4_19;
	and.b32  	%r12, %r4, 7;
	setp.lt.u32 	%p29, %r5, 8;
	@%p29 bra 	$L__BB4_13;
	mul.wide.u32 	%rd77, %r197, 4;
	add.s64 	%rd78, %rd2, %rd77;
	ld.global.f32 	%f237, [%rd78];
	add.f32 	%f238, %f371, %f237;
	ld.global.f32 	%f239, [%rd78+2048];
	add.f32 	%f240, %f238, %f239;
	ld.global.f32 	%f241, [%rd78+4096];
	add.f32 	%f242, %f240, %f241;
	ld.global.f32 	%f243, [%rd78+6144];
	add.f32 	%f244, %f242, %f243;
	ld.global.f32 	%f245, [%rd78+8192];
	add.f32 	%f246, %f244, %f245;
	ld.global.f32 	%f247, [%rd78+10240];
	add.f32 	%f248, %f246, %f247;
	ld.global.f32 	%f249, [%rd78+12288];
	add.f32 	%f250, %f248, %f249;
	ld.global.f32 	%f251, [%rd78+14336];
	add.f32 	%f371, %f250, %f251;
	add.s32 	%r197, %r197, 4096;
$L__BB4_13:
	setp.eq.s32 	%p30, %r12, 0;
	@%p30 bra 	$L__BB4_19;
	and.b32  	%r15, %r4, 3;
	setp.lt.u32 	%p31, %r12, 4;
	@%p31 bra 	$L__BB4_16;
	mul.wide.u32 	%rd79, %r197, 4;
	add.s64 	%rd80, %rd2, %rd79;
	ld.global.f32 	%f253, [%rd80];
	add.f32 	%f254, %f371, %f253;
	ld.global.f32 	%f255, [%rd80+2048];
	add.f32 	%f256, %f254, %f255;
	ld.global.f32 	%f257, [%rd80+4096];
	add.f32 	%f258, %f256, %f257;
	ld.global.f32 	%f259, [%rd80+6144];
	add.f32 	%f371, %f258, %f259;
	add.s32 	%r197, %r197, 2048;
$L__BB4_16:
	setp.eq.s32 	%p32, %r15, 0;
	@%p32 bra 	$L__BB4_19;
	mul.wide.u32 	%rd81, %r197, 4;
	add.s64 	%rd83, %rd2, %rd81;
	neg.s32 	%r200, %r15;
$L__BB4_18:
	.pragma "nounroll";
	ld.global.f32 	%f260, [%rd83];
	add.f32 	%f371, %f371, %f260;
	add.s64 	%rd83, %rd83, 2048;
	add.s32 	%r200, %r200, 1;
	setp.ne.s32 	%p33, %r200, 0;
	@%p33 bra 	$L__BB4_18;
$L__BB4_19:
	setp.lt.u32 	%p34, %r51, 512;
	@%p34 bra 	$L__BB4_24;
	// begin inline asm
	mov.u32 %r162, %laneid;
	// end inline asm
	mov.b32 	%r164, %f371;
	mov.b32 	%r165, 1;
	mov.b32 	%r186, 31;
	mov.b32 	%r187, -1;
	// begin inline asm
	shfl.sync.down.b32 %r163, %r164, %r165, %r186, %r187;
	// end inline asm
	setp.gt.s32 	%p58, %r162, 30;
	mov.b32 	%f319, %r163;
	add.f32 	%f320, %f371, %f319;
	selp.f32 	%f321, %f371, %f320, %p58;
	mov.b32 	%r169, %f321;
	mov.b32 	%r170, 2;
	// begin inline asm
	shfl.sync.down.b32 %r168, %r169, %r170, %r186, %r187;
	// end inline asm
	setp.gt.s32 	%p59, %r162, 29;
	mov.b32 	%f322, %r168;
	add.f32 	%f323, %f321, %f322;
	selp.f32 	%f324, %f321, %f323, %p59;
	mov.b32 	%r174, %f324;
	mov.b32 	%r175, 4;
	// begin inline asm
	shfl.sync.down.b32 %r173, %r174, %r175, %r186, %r187;
	// end inline asm
	setp.gt.s32 	%p60, %r162, 27;
	mov.b32 	%f325, %r173;
	add.f32 	%f326, %f324, %f325;
	selp.f32 	%f327, %f324, %f326, %p60;
	mov.b32 	%r179, %f327;
	mov.b32 	%r180, 8;
	// begin inline asm
	shfl.sync.down.b32 %r178, %r179, %r180, %r186, %r187;
	// end inline asm
	setp.gt.s32 	%p61, %r162, 23;
	mov.b32 	%f328, %r178;
	add.f32 	%f329, %f327, %f328;
	selp.f32 	%f330, %f327, %f329, %p61;
	mov.b32 	%r184, %f330;
	mov.b32 	%r185, 16;
	// begin inline asm
	shfl.sync.down.b32 %r183, %r184, %r185, %r186, %r187;
	// end inline asm
	setp.gt.s32 	%p62, %r162, 15;
	mov.b32 	%f331, %r183;
	add.f32 	%f16, %f330, %f331;
	selp.f32 	%f383, %f330, %f16, %p62;
	setp.ne.s32 	%p63, %r162, 0;
	@%p63 bra 	$L__BB4_22;
	shr.u32 	%r188, %r1, 3;
	and.b32  	%r189, %r188, 124;
	mov.u32 	%r190, _ZZN3cub18CUB_300001_SM_10006detail6reduce28DeviceReduceSingleTileKernelINS2_10policy_hubIfjN4cuda3std3__44plusIfEEE10Policy1000EN6thrust24THRUST_300001_SM_1000_NS10device_ptrIfEEPfjS9_ffNS7_10__identityEEEvT0_T1_T2_T3_T4_T6_E12temp_storage;
	add.s32 	%r191, %r190, %r189;
	st.shared.f32 	[%r191+16], %f16;
$L__BB4_22:
	bar.sync 	0;
	setp.ne.s32 	%p64, %r1, 0;
	@%p64 bra 	$L__BB4_50;
	ld.shared.f32 	%f332, [_ZZN3cub18CUB_300001_SM_10006detail6reduce28DeviceReduceSingleTileKernelINS2_10policy_hubIfjN4cuda3std3__44plusIfEEE10Policy1000EN6thrust24THRUST_300001_SM_1000_NS10device_ptrIfEEPfjS9_ffNS7_10__identityEEEvT0_T1_T2_T3_T4_T6_E12temp_storage+20];
	add.f32 	%f333, %f383, %f332;
	ld.shared.f32 	%f334, [_ZZN3cub18CUB_300001_SM_10006detail6reduce28DeviceReduceSingleTileKernelINS2_10policy_hubIfjN4cuda3std3__44plusIfEEE10Policy1000EN6thrust24THRUST_300001_SM_1000_NS10device_ptrIfEEPfjS9_ffNS7_10__identityEEEvT0_T1_T2_T3_T4_T6_E12temp_storage+24];
	add.f32 	%f335, %f333, %f334;
	ld.shared.f32 	%f336, [_ZZN3cub18CUB_300001_SM_10006detail6reduce28DeviceReduceSingleTileKernelINS2_10policy_hubIfjN4cuda3std3__44plusIfEEE10Policy1000EN6thrust24THRUST_300001_SM_1000_NS10device_ptrIfEEPfjS9_ffNS7_10__identityEEEvT0_T1_T2_T3_T4_T6_E12temp_storage+28];
	add.f32 	%f337, %f335, %f336;
	ld.shared.f32 	%f338, [_ZZN3cub18CUB_300001_SM_10006detail6reduce28DeviceReduceSingleTileKernelINS2_10policy_hubIfjN4cuda3std3__44plusIfEEE10Policy1000EN6thrust24THRUST_300001_SM_1000_NS10device_ptrIfEEPfjS9_ffNS7_10__identityEEEvT0_T1_T2_T3_T4_T6_E12temp_storage+32];
	add.f32 	%f339, %f337, %f338;
	ld.shared.f32 	%f340, [_ZZN3cub18CUB_300001_SM_10006detail6reduce28DeviceReduceSingleTileKernelINS2_10policy_hubIfjN4cuda3std3__44plusIfEEE10Policy1000EN6thrust24THRUST_300001_SM_1000_NS10device_ptrIfEEPfjS9_ffNS7_10__identityEEEvT0_T1_T2_T3_T4_T6_E12temp_storage+36];
	add.f32 	%f341, %f339, %f340;
	ld.shared.f32 	%f342, [_ZZN3cub18CUB_300001_SM_10006detail6reduce28DeviceReduceSingleTileKernelINS2_10policy_hubIfjN4cuda3std3__44plusIfEEE10Policy1000EN6thrust24THRUST_300001_SM_1000_NS10device_ptrIfEEPfjS9_ffNS7_10__identityEEEvT0_T1_T2_T3_T4_T6_E12temp_storage+40];
	add.f32 	%f343, %f341, %f342;
	ld.shared.f32 	%f344, [_ZZN3cub18CUB_300001_SM_10006detail6reduce28DeviceReduceSingleTileKernelINS2_10policy_hubIfjN4cuda3std3__44plusIfEEE10Policy1000EN6thrust24THRUST_300001_SM_1000_NS10device_ptrIfEEPfjS9_ffNS7_10__identityEEEvT0_T1_T2_T3_T4_T6_E12temp_storage+44];
	add.f32 	%f345, %f343, %f344;
	ld.shared.f32 	%f346, [_ZZN3cub18CUB_300001_SM_10006detail6reduce28DeviceReduceSingleTileKernelINS2_10policy_hubIfjN4cuda3std3__44plusIfEEE10Policy1000EN6thrust24THRUST_300001_SM_1000_NS10device_ptrIfEEPfjS9_ffNS7_10__identityEEEvT0_T1_T2_T3_T4_T6_E12temp_storage+48];
	add.f32 	%f347, %f345, %f346;
	ld.shared.f32 	%f348, [_ZZN3cub18CUB_300001_SM_10006detail6reduce28DeviceReduceSingleTileKernelINS2_10policy_hubIfjN4cuda3std3__44plusIfEEE10Policy1000EN6thrust24THRUST_300001_SM_1000_NS10device_ptrIfEEPfjS9_ffNS7_10__identityEEEvT0_T1_T2_T3_T4_T6_E12temp_storage+52];
	add.f32 	%f349, %f347, %f348;
	ld.shared.f32 	%f350, [_ZZN3cub18CUB_300001_SM_10006detail6reduce28DeviceReduceSingleTileKernelINS2_10policy_hubIfjN4cuda3std3__44plusIfEEE10Policy1000EN6thrust24THRUST_300001_SM_1000_NS10device_ptrIfEEPfjS9_ffNS7_10__identityEEEvT0_T1_T2_T3_T4_T6_E12temp_storage+56];
	add.f32 	%f351, %f349, %f350;
	ld.shared.f32 	%f352, [_ZZN3cub18CUB_300001_SM_10006detail6reduce28DeviceReduceSingleTileKernelINS2_10policy_hubIfjN4cuda3std3__44plusIfEEE10Policy1000EN6thrust24THRUST_300001_SM_1000_NS10device_ptrIfEEPfjS9_ffNS7_10__identityEEEvT0_T1_T2_T3_T4_T6_E12temp_storage+60];
	add.f32 	%f353, %f351, %f352;
	ld.shared.f32 	%f354, [_ZZN3cub18CUB_300001_SM_10006detail6reduce28DeviceReduceSingleTileKernelINS2_10policy_hubIfjN4cuda3std3__44plusIfEEE10Policy1000EN6thrust24THRUST_300001_SM_1000_NS10device_ptrIfEEPfjS9_ffNS7_10__identityEEEvT0_T1_T2_T3_T4_T6_E12temp_storage+64];
	add.f32 	%f355, %f353, %f354;
	ld.shared.f32 	%f356, [_ZZN3cub18CUB_300001_SM_10006detail6reduce28DeviceReduceSingleTileKernelINS2_10policy_hubIfjN4cuda3std3__44plusIfEEE10Policy1000EN6thrust24THRUST_300001_SM_1000_NS10device_ptrIfEEPfjS9_ffNS7_10__identityEEEvT0_T1_T2_T3_T4_T6_E12temp_storage+68];
	add.f32 	%f357, %f355, %f356;
	ld.shared.f32 	%f358, [_ZZN3cub18CUB_300001_SM_10006detail6reduce28DeviceReduceSingleTileKernelINS2_10policy_hubIfjN4cuda3std3__44plusIfEEE10Policy1000EN6thrust24THRUST_300001_SM_1000_NS10device_ptrIfEEPfjS9_ffNS7_10__identityEEEvT0_T1_T2_T3_T4_T6_E12temp_storage+72];
	add.f32 	%f359, %f357, %f358;
	ld.shared.f32 	%f360, [_ZZN3cub18CUB_300001_SM_10006detail6reduce28DeviceReduceSingleTileKernelINS2_10policy_hubIfjN4cuda3std3__44plusIfEEE10Policy1000EN6thrust24THRUST_300001_SM_1000_NS10device_ptrIfEEPfjS9_ffNS7_10__identityEEEvT0_T1_T2_T3_T4_T6_E12temp_storage+76];
	add.f32 	%f383, %f359, %f360;
	bra.uni 	$L__BB4_50;
$L__BB4_24:
	// begin inline asm
	mov.u32 %r124, %laneid;
	// end inline asm
	and.b32  	%r150, %r1, 992;
	add.s32 	%r151, %r150, 32;
	setp.gt.u32 	%p35, %r151, %r51;
	not.b32 	%r152, %r150;
	add.s32 	%r153, %r51, %r152;
	selp.b32 	%r148, %r153, 31, %p35;
	mov.b32 	%r126, %f371;
	mov.b32 	%r127, 1;
	mov.b32 	%r149, -1;
	// begin inline asm
	shfl.sync.down.b32 %r125, %r126, %r127, %r148, %r149;
	// end inline asm
	setp.lt.s32 	%p36, %r124, %r148;
	mov.b32 	%f261, %r125;
	add.f32 	%f262, %f371, %f261;
	selp.f32 	%f263, %f262, %f371, %p36;
	mov.b32 	%r131, %f263;
	mov.b32 	%r132, 2;
	// begin inline asm
	shfl.sync.down.b32 %r130, %r131, %r132, %r148, %r149;
	// end inline asm
	add.s32 	%r154, %r124, 2;
	setp.gt.s32 	%p37, %r154, %r148;
	mov.b32 	%f264, %r130;
	add.f32 	%f265, %f263, %f264;
	selp.f32 	%f266, %f263, %f265, %p37;
	mov.b32 	%r136, %f266;
	mov.b32 	%r137, 4;
	// begin inline asm
	shfl.sync.down.b32 %r135, %r136, %r137, %r148, %r149;
	// end inline asm
	add.s32 	%r155, %r124, 4;
	setp.gt.s32 	%p38, %r155, %r148;
	mov.b32 	%f267, %r135;
	add.f32 	%f268, %f266, %f267;
	selp.f32 	%f269, %f266, %f268, %p38;
	mov.b32 	%r141, %f269;
	mov.b32 	%r142, 8;
	// begin inline asm
	shfl.sync.down.b32 %r140, %r141, %r142, %r148, %r149;
	// end inline asm
	add.s32 	%r156, %r124, 8;
	setp.gt.s32 	%p39, %r156, %r148;
	mov.b32 	%f270, %r140;
	add.f32 	%f271, %f269, %f270;
	selp.f32 	%f272, %f269, %f271, %p39;
	mov.b32 	%r146, %f272;
	mov.b32 	%r147, 16;
	// begin inline asm
	shfl.sync.down.b32 %r145, %r146, %r147, %r148, %r149;
	// end inline asm
	add.s32 	%r157, %r124, 16;
	setp.gt.s32 	%p40, %r157, %r148;
	mov.b32 	%f273, %r145;
	add.f32 	%f274, %f272, %f273;
	selp.f32 	%f383, %f272, %f274, %p40;
	setp.ne.s32 	%p41, %r124, 0;
	@%p41 bra 	$L__BB4_26;
	shr.u32 	%r158, %r1, 3;
	and.b32  	%r159, %r158, 124;
	mov.u32 	%r160, _ZZN3cub18CUB_300001_SM_10006detail6reduce28DeviceReduceSingleTileKernelINS2_10policy_hubIfjN4cuda3std3__44plusIfEEE10Policy1000EN6thrust24THRUST_300001_SM_1000_NS10device_ptrIfEEPfjS9_ffNS7_10__identityEEEvT0_T1_T2_T3_T4_T6_E12temp_storage;
	add.s32 	%r161, %r160, %r159;
	st.shared.f32 	[%r161+16], %f383;
$L__BB4_26:
	bar.sync 	0;
	setp.ne.s32 	%p42, %r1, 0;
	@%p42 bra 	$L__BB4_50;
	setp.gt.u32 	%p43, %r51, 32;
	ld.shared.f32 	%f275, [_ZZN3cub18CUB_300001_SM_10006detail6reduce28DeviceReduceSingleTileKernelINS2_10policy_hubIfjN4cuda3std3__44plusIfEEE10Policy1000EN6thrust24THRUST_300001_SM_1000_NS10device_ptrIfEEPfjS9_ffNS7_10__identityEEEvT0_T1_T2_T3_T4_T6_E12temp_storage+20];
	add.f32 	%f276, %f383, %f275;
	selp.f32 	%f277, %f276, %f383, %p43;
	setp.gt.u32 	%p44, %r51, 64;
	ld.shared.f32 	%f278, [_ZZN3cub18CUB_300001_SM_10006detail6reduce28DeviceReduceSingleTileKernelINS2_10policy_hubIfjN4cuda3std3__44plusIfEEE10Policy1000EN6thrust24THRUST_300001_SM_1000_NS10device_ptrIfEEPfjS9_ffNS7_10__identityEEEvT0_T1_T2_T3_T4_T6_E12temp_storage+24];
	add.f32 	%f279, %f278, %f277;
	selp.f32 	%f280, %f279, %f277, %p44;
	setp.gt.u32 	%p45, %r51, 96;
	ld.shared.f32 	%f281, [_ZZN3cub18CUB_300001_SM_10006detail6reduce28DeviceReduceSingleTileKernelINS2_10policy_hubIfjN4cuda3std3__44plusIfEEE10Policy1000EN6thrust24THRUST_300001_SM_1000_NS10device_ptrIfEEPfjS9_ffNS7_10__identityEEEvT0_T1_T2_T3_T4_T6_E12temp_storage+28];
	add.f32 	%f282, %f281, %f280;
	selp.f32 	%f283, %f282, %f280, %p45;
	setp.gt.u32 	%p46, %r51, 128;
	ld.shared.f32 	%f284, [_ZZN3cub18CUB_300001_SM_10006detail6reduce28DeviceReduceSingleTileKernelINS2_10policy_hubIfjN4cuda3std3__44plusIfEEE10Policy1000EN6thrust24THRUST_300001_SM_1000_NS10device_ptrIfEEPfjS9_ffNS7_10__identityEEEvT0_T1_T2_T3_T4_T6_E12temp_storage+32];
	add.f32 	%f285, %f284, %f283;
	selp.f32 	%f286, %f285, %f283, %p46;
	setp.gt.u32 	%p47, %r51, 160;
	ld.shared.f32 	%f287, [_ZZN3cub18CUB_300001_SM_10006detail6reduce28DeviceReduceSingleTileKernelINS2_10policy_hubIfjN4cuda3std3__44plusIfEEE10Policy1000EN6thrust24THRUST_300001_SM_1000_NS10device_ptrIfEEPfjS9_ffNS7_10__identityEEEvT0_T1_T2_T3_T4_T6_E12temp_storage+36];
	add.f32 	%f288, %f287, %f286;
	selp.f32 	%f289, %f288, %f286, %p47;
	setp.gt.u32 	%p48, %r51, 192;
	ld.shared.f32 	%f290, [_ZZN3cub18CUB_300001_SM_10006detail6reduce28DeviceReduceSingleTileKernelINS2_10policy_hubIfjN4cuda3std3__44plusIfEEE10Policy1000EN6thrust24THRUST_300001_SM_1000_NS10device_ptrIfEEPfjS9_ffNS7_10__identityEEEvT0_T1_T2_T3_T4_T6_E12temp_storage+40];
	add.f32 	%f291, %f290, %f289;
	selp.f32 	%f292, %f291, %f289, %p48;
	setp.gt.u32 	%p49, %r51, 224;
	ld.shared.f32 	%f293, [_ZZN3cub18CUB_300001_SM_10006detail6reduce28DeviceReduceSingleTileKernelINS2_10policy_hubIfjN4cuda3std3__44plusIfEEE10Policy1000EN6thrust24THRUST_300001_SM_1000_NS10device_ptrIfEEPfjS9_ffNS7_10__identityEEEvT0_T1_T2_T3_T4_T6_E12temp_storage+44];
	add.f32 	%f294, %f293, %f292;
	selp.f32 	%f295, %f294, %f292, %p49;
	setp.gt.u32 	%p50, %r51, 256;
	ld.shared.f32 	%f296, [_ZZN3cub18CUB_300001_SM_10006detail6reduce28DeviceReduceSingleTileKernelINS2_10policy_hubIfjN4cuda3std3__44plusIfEEE10Policy1000EN6thrust24THRUST_300001_SM_1000_NS10device_ptrIfEEPfjS9_ffNS7_10__identityEEEvT0_T1_T2_T3_T4_T6_E12temp_storage+48];
	add.f32 	%f297, %f296, %f295;
	selp.f32 	%f298, %f297, %f295, %p50;
	setp.gt.u32 	%p51, %r51, 288;
	ld.shared.f32 	%f299, [_ZZN3cub18CUB_300001_SM_10006detail6reduce28DeviceReduceSingleTileKernelINS2_10policy_hubIfjN4cuda3std3__44plusIfEEE10Policy1000EN6thrust24THRUST_300001_SM_1000_NS10device_ptrIfEEPfjS9_ffNS7_10__identityEEEvT0_T1_T2_T3_T4_T6_E12temp_storage+52];
	add.f32 	%f300, %f299, %f298;
	selp.f32 	%f301, %f300, %f298, %p51;
	setp.gt.u32 	%p52, %r51, 320;
	ld.shared.f32 	%f302, [_ZZN3cub18CUB_300001_SM_10006detail6reduce28DeviceReduceSingleTileKernelINS2_10policy_hubIfjN4cuda3std3__44plusIfEEE10Policy1000EN6thrust24THRUST_300001_SM_1000_NS10device_ptrIfEEPfjS9_ffNS7_10__identityEEEvT0_T1_T2_T3_T4_T6_E12temp_storage+56];
	add.f32 	%f303, %f302, %f301;
	selp.f32 	%f304, %f303, %f301, %p52;
	setp.gt.u32 	%p53, %r51, 352;
	ld.shared.f32 	%f305, [_ZZN3cub18CUB_300001_SM_10006detail6reduce28DeviceReduceSingleTileKernelINS2_10policy_hubIfjN4cuda3std3__44plusIfEEE10Policy1000EN6thrust24THRUST_300001_SM_1000_NS10device_ptrIfEEPfjS9_ffNS7_10__identityEEEvT0_T1_T2_T3_T4_T6_E12temp_storage+60];
	add.f32 	%f306, %f305, %f304;
	selp.f32 	%f307, %f306, %f304, %p53;
	setp.gt.u32 	%p54, %r51, 384;
	ld.shared.f32 	%f308, [_ZZN3cub18CUB_300001_SM_10006detail6reduce28DeviceReduceSingleTileKernelINS2_10policy_hubIfjN4cuda3std3__44plusIfEEE10Policy1000EN6thrust24THRUST_300001_SM_1000_NS10device_ptrIfEEPfjS9_ffNS7_10__identityEEEvT0_T1_T2_T3_T4_T6_E12temp_storage+64];
	add.f32 	%f309, %f308, %f307;
	selp.f32 	%f310, %f309, %f307, %p54;
	setp.gt.u32 	%p55, %r51, 416;
	ld.shared.f32 	%f311, [_ZZN3cub18CUB_300001_SM_10006detail6reduce28DeviceReduceSingleTileKernelINS2_10policy_hubIfjN4cuda3std3__44plusIfEEE10Policy1000EN6thrust24THRUST_300001_SM_1000_NS10device_ptrIfEEPfjS9_ffNS7_10__identityEEEvT0_T1_T2_T3_T4_T6_E12temp_storage+68];
	add.f32 	%f312, %f311, %f310;
	selp.f32 	%f313, %f312, %f310, %p55;
	setp.gt.u32 	%p56, %r51, 448;
	ld.shared.f32 	%f314, [_ZZN3cub18CUB_300001_SM_10006detail6reduce28DeviceReduceSingleTileKernelINS2_10policy_hubIfjN4cuda3std3__44plusIfEEE10Policy1000EN6thrust24THRUST_300001_SM_1000_NS10device_ptrIfEEPfjS9_ffNS7_10__identityEEEvT0_T1_T2_T3_T4_T6_E12temp_storage+72];
	add.f32 	%f315, %f314, %f313;
	selp.f32 	%f316, %f315, %f313, %p56;
	setp.gt.u32 	%p57, %r51, 480;
	ld.shared.f32 	%f317, [_ZZN3cub18CUB_300001_SM_10006detail6reduce28DeviceReduceSingleTileKernelINS2_10policy_hubIfjN4cuda3std3__44plusIfEEE10Policy1000EN6thrust24THRUST_300001_SM_1000_NS10device_ptrIfEEPfjS9_ffNS7_10__identityEEEvT0_T1_T2_T3_T4_T6_E12temp_storage+76];
	add.f32 	%f318, %f317, %f316;
	selp.f32 	%f383, %f318, %f316, %p57;
	bra.uni 	$L__BB4_50;
$L__BB4_28:
	mov.u32 	%r21, %tid.x;
	mul.wide.u32 	%rd11, %r21, 4;
	add.s64 	%rd12, %rd2, %rd11;
	ld.global.f32 	%f43, [%rd12];
	ld.global.f32 	%f44, [%rd12+2048];
	ld.global.f32 	%f45, [%rd12+4096];
	ld.global.f32 	%f46, [%rd12+6144];
	ld.global.f32 	%f47, [%rd12+8192];
	ld.global.f32 	%f48, [%rd12+10240];
	ld.global.f32 	%f49, [%rd12+12288];
	ld.global.f32 	%f50, [%rd12+14336];
	ld.global.f32 	%f51, [%rd12+16384];
	ld.global.f32 	%f52, [%rd12+18432];
	ld.global.f32 	%f53, [%rd12+20480];
	ld.global.f32 	%f54, [%rd12+22528];
	ld.global.f32 	%f55, [%rd12+24576];
	ld.global.f32 	%f56, [%rd12+26624];
	ld.global.f32 	%f57, [%rd12+28672];
	ld.global.f32 	%f58, [%rd12+30720];
	add.f32 	%f59, %f43, %f44;
	add.f32 	%f60, %f45, %f46;
	add.f32 	%f61, %f47, %f48;
	add.f32 	%f62, %f49, %f50;
	add.f32 	%f63, %f51, %f52;
	add.f32 	%f64, %f53, %f54;
	add.f32 	%f65, %f55, %f56;
	add.f32 	%f66, %f57, %f58;
	add.f32 	%f67, %f59, %f60;
	add.f32 	%f68, %f61, %f62;
	add.f32 	%f69, %f63, %f64;
	add.f32 	%f70, %f65, %f66;
	add.f32 	%f71, %f67, %f68;
	add.f32 	%f72, %f69, %f70;
	add.f32 	%f382, %f71, %f72;
	add.s32 	%r22, %r51, -8192;
	setp.lt.u32 	%p3, %r22, 8192;
	mov.b32 	%r202, 8192;
	@%p3 bra 	$L__BB4_32;
	mov.b32 	%r202, 8192;
$L__BB4_30:
	add.s32 	%r54, %r21, %r202;
	mul.wide.u32 	%rd13, %r54, 4;
	add.s64 	%rd14, %rd2, %rd13;
	ld.global.f32 	%f73, [%rd14];
	ld.global.f32 	%f74, [%rd14+2048];
	ld.global.f32 	%f75, [%rd14+4096];
	ld.global.f32 	%f76, [%rd14+6144];
	ld.global.f32 	%f77, [%rd14+8192];
	ld.global.f32 	%f78, [%rd14+10240];
	ld.global.f32 	%f79, [%rd14+12288];
	ld.global.f32 	%f80, [%rd14+14336];
	ld.global.f32 	%f81, [%rd14+16384];
	ld.global.f32 	%f82, [%rd14+18432];
	ld.global.f32 	%f83, [%rd14+20480];
	ld.global.f32 	%f84, [%rd14+22528];
	ld.global.f32 	%f85, [%rd14+24576];
	ld.global.f32 	%f86, [%rd14+26624];
	ld.global.f32 	%f87, [%rd14+28672];
	ld.global.f32 	%f88, [%rd14+30720];
	add.f32 	%f89, %f382, %f73;
	add.f32 	%f90, %f74, %f75;
	add.f32 	%f91, %f76, %f77;
	add.f32 	%f92, %f78, %f79;
	add.f32 	%f93, %f80, %f81;
	add.f32 	%f94, %f82, %f83;
	add.f32 	%f95, %f84, %f85;
	add.f32 	%f96, %f86, %f87;
	add.f32 	%f97, %f89, %f90;
	add.f32 	%f98, %f91, %f92;
	add.f32 	%f99, %f93, %f94;
	add.f32 	%f100, %f95, %f96;
	add.f32 	%f101, %f97, %f98;
	add.f32 	%f102, %f99, %f100;
	add.f32 	%f103, %f101, %f102;
	add.f32 	%f382, %f103, %f88;
	sub.s32 	%r55, %r51, %r202;
	setp.lt.u32 	%p4, %r55, 8192;
	@%p4 bra 	$L__BB4_46;
	add.s32 	%r202, %r202, 8192;
	setp.le.u32 	%p5, %r202, %r22;
	@%p5 bra 	$L__BB4_30;
$L__BB4_32:
	setp.le.u32 	%p6, %r51, %r202;
	sub.s32 	%r56, %r51, %r202;
	setp.ge.s32 	%p7, %r21, %r56;
	or.pred  	%p8, %p6, %p7;
	@%p8 bra 	$L__BB4_46;
	not.b32 	%r58, %r21;
	add.s32 	%r59, %r51, %r58;
	sub.s32 	%r60, %r59, %r202;
	shr.u32 	%r61, %r60, 9;
	add.s32 	%r26, %r61, 1;
	and.b32  	%r27, %r26, 15;
	setp.lt.u32 	%p9, %r60, 7680;
	mov.u32 	%r207, %r21;
	@%p9 bra 	$L__BB4_37;
	or.b32  	%r205, %r21, 4096;
	add.s32 	%r204, %r21, %r202;
	and.b32  	%r62, %r26, 16777200;
	neg.s32 	%r203, %r62;
$L__BB4_35:
	.pragma "nounroll";
	mul.wide.u32 	%rd15, %r204, 4;
	add.s64 	%rd16, %rd2, %rd15;
	ld.global.f32 	%f105, [%rd16];
	add.f32 	%f106, %f382, %f105;
	add.s32 	%r63, %r204, 512;
	mul.wide.u32 	%rd17, %r63, 4;
	add.s64 	%rd18, %rd2, %rd17;
	ld.global.f32 	%f107, [%rd18];
	add.f32 	%f108, %f106, %f107;
	add.s32 	%r64, %r204, 1024;
	mul.wide.u32 	%rd19, %r64, 4;
	add.s64 	%rd20, %rd2, %rd19;
	ld.global.f32 	%f109, [%rd20];
	add.f32 	%f110, %f108, %f109;
	add.s32 	%r65, %r204, 1536;
	mul.wide.u32 	%rd21, %r65, 4;
	add.s64 	%rd22, %rd2, %rd21;
	ld.global.f32 	%f111, [%rd22];
	add.f32 	%f112, %f110, %f111;
	add.s32 	%r66, %r204, 2048;
	mul.wide.u32 	%rd23, %r66, 4;
	add.s64 	%rd24, %rd2, %rd23;
	ld.global.f32 	%f113, [%rd24];
	add.f32 	%f114, %f112, %f113;
	add.s32 	%r67, %r204, 2560;
	mul.wide.u32 	%rd25, %r67, 4;
	add.s64 	%rd26, %rd2, %rd25;
	ld.global.f32 	%f115, [%rd26];
	add.f32 	%f116, %f114, %f115;
	add.s32 	%r68, %r204, 3072;
	mul.wide.u32 	%rd27, %r68, 4;
	add.s64 	%rd28, %rd2, %rd27;
	ld.global.f32 	%f117, [%rd28];
	add.f32 	%f118, %f116, %f117;
	add.s32 	%r69, %r204, 3584;
	mul.wide.u32 	%rd29, %r69, 4;
	add.s64 	%rd30, %rd2, %rd29;
	ld.global.f32 	%f119, [%rd30];
	add.f32 	%f120, %f118, %f119;
	add.s32 	%r70, %r204, 4096;
	mul.wide.u32 	%rd31, %r70, 4;
	add.s64 	%rd32, %rd2, %rd31;
	ld.global.f32 	%f121, [%rd32];
	add.f32 	%f122, %f120, %f121;
	add.s32 	%r71, %r204, 4608;
	mul.wide.u32 	%rd33, %r71, 4;
	add.s64 	%rd34, %rd2, %rd33;
	ld.global.f32 	%f123, [%rd34];
	add.f32 	%f124, %f122, %f123;
	add.s32 	%r72, %r204, 5120;
	mul.wide.u32 	%rd35, %r72, 4;
	add.s64 	%rd36, %rd2, %rd35;
	ld.global.f32 	%f125, [%rd36];
	add.f32 	%f126, %f124, %f125;
	add.s32 	%r73, %r204, 5632;
	mul.wide.u32 	%rd37, %r73, 4;
	add.s64 	%rd38, %rd2, %rd37;
	ld.global.f32 	%f127, [%rd38];
	add.f32 	%f128, %f126, %f127;
	add.s32 	%r74, %r204, 6144;
	mul.wide.u32 	%rd39, %r74, 4;
	add.s64 	%rd40, %rd2, %rd39;
	ld.global.f32 	%f129, [%rd40];
	add.f32 	%f130, %f128, %f129;
	add.s32 	%r75, %r204, 6656;
	mul.wide.u32 	%rd41, %r75, 4;
	add.s64 	%rd42, %rd2, %rd41;
	ld.global.f32 	%f131, [%rd42];
	add.f32 	%f132, %f130, %f131;
	add.s32 	%r76, %r204, 7168;
	mul.wide.u32 	%rd43, %r76, 4;
	add.s64 	%rd44, %rd2, %rd43;
	ld.global.f32 	%f133, [%rd44];
	add.f32 	%f134, %f132, %f133;
	add.s32 	%r77, %r204, 7680;
	mul.wide.u32 	%rd45, %r77, 4;
	add.s64 	%rd46, %rd2, %rd45;
	ld.global.f32 	%f135, [%rd46];
	add.f32 	%f382, %f134, %f135;
	add.s32 	%r205, %r205, 8192;
	add.s32 	%r204, %r204, 8192;
	add.s32 	%r203, %r203, 16;
	setp.ne.s32 	%p10, %r203, 0;
	@%p10 bra 	$L__BB4_35;
	add.s32 	%r207, %r205, -4096;
$L__BB4_37:
	setp.eq.s32 	%p11, %r27, 0;
	@%p11 bra 	$L__BB4_46;
	and.b32  	%r39, %r26, 7;
	setp.lt.u32 	%p12, %r27, 8;
	@%p12 bra 	$L__BB4_40;
	add.s32 	%r78, %r207, %r202;
	mul.wide.u32 	%rd47, %r78, 4;
	add.s64 	%rd48, %rd2, %rd47;
	ld.global.f32 	%f137, [%rd48];
	add.f32 	%f138, %f382, %f137;
	add.s32 	%r79, %r78, 512;
	mul.wide.u32 	%rd49, %r79, 4;
	add.s64 	%rd50, %rd2, %rd49;
	ld.global.f32 	%f139, [%rd50];
	add.f32 	%f140, %f138, %f139;
	add.s32 	%r80, %r78, 1024;
	mul.wide.u32 	%rd51, %r80, 4;
	add.s64 	%rd52, %rd2, %rd51;
	ld.global.f32 	%f141, [%rd52];
	add.f32 	%f142, %f140, %f141;
	add.s32 	%r81, %r78, 1536;
	mul.wide.u32 	%rd53, %r81, 4;
	add.s64 	%rd54, %rd2, %rd53;
	ld.global.f32 	%f143, [%rd54];
	add.f32 	%f144, %f142, %f143;
	add.s32 	%r82, %r78, 2048;
	mul.wide.u32 	%rd55, %r82, 4;
	add.s64 	%rd56, %rd2, %rd55;
	ld.global.f32 	%f145, [%rd56];
	add.f32 	%f146, %f144, %f145;
	add.s32 	%r83, %r78, 2560;
	mul.wide.u32 	%rd57, %r83, 4;
	add.s64 	%rd58, %rd2, %rd57;
	ld.global.f32 	%f147, [%rd58];
	add.f32 	%f148, %f146, %f147;
	add.s32 	%r84, %r78, 3072;
	mul.wide.u32 	%rd59, %r84, 4;
	add.s64 	%rd60, %rd2, %rd59;
	ld.global.f32 	%f149, [%rd60];
	add.f32 	%f150, %f148, %f149;
	add.s32 	%r85, %r78, 3584;
	mul.wide.u32 	%rd61, %r85, 4;
	add.s64 	%rd62, %rd2, %rd61;
	ld.global.f32 	%f151, [%rd62];
	add.f32 	%f382, %f150, %f151;
	add.s32 	%r207, %r207, 4096;
$L__BB4_40:
	setp.eq.s32 	%p13, %r39, 0;
	@%p13 bra 	$L__BB4_46;
	and.b32  	%r42, %r26, 3;
	setp.lt.u32 	%p14, %r39, 4;
	@%p14 bra 	$L__BB4_43;
	add.s32 	%r86, %r207, %r202;
	mul.wide.u32 	%rd63, %r86, 4;
	add.s64 	%rd64, %rd2, %rd63;
	ld.global.f32 	%f153, [%rd64];
	add.f32 	%f154, %f382, %f153;
	add.s32 	%r87, %r86, 512;
	mul.wide.u32 	%rd65, %r87, 4;
	add.s64 	%rd66, %rd2, %rd65;
	ld.global.f32 	%f155, [%rd66];
	add.f32 	%f156, %f154, %f155;
	add.s32 	%r88, %r86, 1024;
	mul.wide.u32 	%rd67, %r88, 4;
	add.s64 	%rd68, %rd2, %rd67;
	ld.global.f32 	%f157, [%rd68];
	add.f32 	%f158, %f156, %f157;
	add.s32 	%r89, %r86, 1536;
	mul.wide.u32 	%rd69, %r89, 4;
	add.s64 	%rd70, %rd2, %rd69;
	ld.global.f32 	%f159, [%rd70];
	add.f32 	%f382, %f158, %f159;
	add.s32 	%r207, %r207, 2048;
$L__BB4_43:
	setp.eq.s32 	%p15, %r42, 0;
	@%p15 bra 	$L__BB4_46;
	add.s32 	%r210, %r207, %r202;
	neg.s32 	%r209, %r42;
$L__BB4_45:
	.pragma "nounroll";
	mul.wide.u32 	%rd71, %r210, 4;
	add.s64 	%rd72, %rd2, %rd71;
	ld.global.f32 	%f160, [%rd72];
	add.f32 	%f382, %f382, %f160;
	add.s32 	%r210, %r210, 512;
	add.s32 	%r209, %r209, 1;
	setp.ne.s32 	%p16, %r209, 0;
	@%p16 bra 	$L__BB4_45;
$L__BB4_46:
	// begin inline asm
	mov.u32 %r90, %laneid;
	// end inline asm
	mov.b32 	%r92, %f382;
	mov.b32 	%r93, 1;
	mov.b32 	%r114, 31;
	mov.b32 	%r115, -1;
	// begin inline asm
	shfl.sync.down.b32 %r91, %r92, %r93, %r114, %r115;
	// end inline asm
	setp.gt.s32 	%p17, %r90, 30;
	mov.b32 	%f161, %r91;
	add.f32 	%f162, %f382, %f161;
	selp.f32 	%f163, %f382, %f162, %p17;
	mov.b32 	%r97, %f163;
	mov.b32 	%r98, 2;
	// begin inline asm
	shfl.sync.down.b32 %r96, %r97, %r98, %r114, %r115;
	// end inline asm
	setp.gt.s32 	%p18, %r90, 29;
	mov.b32 	%f164, %r96;
	add.f32 	%f165, %f163, %f164;
	selp.f32 	%f166, %f163, %f165, %p18;
	mov.b32 	%r102, %f166;
	mov.b32 	%r103, 4;
	// begin inline asm
	shfl.sync.down.b32 %r101, %r102, %r103, %r114, %r115;
	// end inline asm
	setp.gt.s32 	%p19, %r90, 27;
	mov.b32 	%f167, %r101;
	add.f32 	%f168, %f166, %f167;
	selp.f32 	%f169, %f166, %f168, %p19;
	mov.b32 	%r107, %f169;
	mov.b32 	%r108, 8;
	// begin inline asm
	shfl.sync.down.b32 %r106, %r107, %r108, %r114, %r115;
	// end inline asm
	setp.gt.s32 	%p20, %r90, 23;
	mov.b32 	%f170, %r106;
	add.f32 	%f171, %f169, %f170;
	selp.f32 	%f172, %f169, %f171, %p20;
	mov.b32 	%r112, %f172;
	mov.b32 	%r113, 16;
	// begin inline asm
	shfl.sync.down.b32 %r111, %r112, %r113, %r114, %r115;
	// end inline asm
	setp.gt.s32 	%p21, %r90, 15;
	mov.b32 	%f173, %r111;
	add.f32 	%f38, %f172, %f173;
	selp.f32 	%f383, %f172, %f38, %p21;
	setp.ne.s32 	%p22, %r90, 0;
	@%p22 bra 	$L__BB4_48;
	shr.u32 	%r116, %r21, 3;
	and.b32  	%r117, %r116, 124;
	mov.u32 	%r118, _ZZN3cub18CUB_300001_SM_10006detail6reduce28DeviceReduceSingleTileKernelINS2_10policy_hubIfjN4cuda3std3__44plusIfEEE10Policy1000EN6thrust24THRUST_300001_SM_1000_NS10device_ptrIfEEPfjS9_ffNS7_10__identityEEEvT0_T1_T2_T3_T4_T6_E12temp_storage;
	add.s32 	%r119, %r118, %r117;
	st.shared.f32 	[%r119+16], %f38;
$L__BB4_48:
	bar.sync 	0;
	setp.ne.s32 	%p23, %r21, 0;
	@%p23 bra 	$L__BB4_50;
	ld.shared.f32 	%f174, [_ZZN3cub18CUB_300001_SM_10006detail6reduce28DeviceReduceSingleTileKernelINS2_10policy_hubIfjN4cuda3std3__44plusIfEEE10Policy1000EN6thrust24THRUST_300001_SM_1000_NS10device_ptrIfEEPfjS9_ffNS7_10__identityEEEvT0_T1_T2_T3_T4_T6_E12temp_storage+20];
	add.f32 	%f175, %f383, %f174;
	ld.shared.f32 	%f176, [_ZZN3cub18CUB_300001_SM_10006detail6reduce28DeviceReduceSingleTileKernelINS2_10policy_hubIfjN4cuda3std3__44plusIfEEE10Policy1000EN6thrust24THRUST_300001_SM_1000_NS10device_ptrIfEEPfjS9_ffNS7_10__identityEEEvT0_T1_T2_T3_T4_T6_E12temp_storage+24];
	add.f32 	%f177, %f175, %f176;
	ld.shared.f32 	%f178, [_ZZN3cub18CUB_300001_SM_10006detail6reduce28DeviceReduceSingleTileKernelINS2_10policy_hubIfjN4cuda3std3__44plusIfEEE10Policy1000EN6thrust24THRUST_300001_SM_1000_NS10device_ptrIfEEPfjS9_ffNS7_10__identityEEEvT0_T1_T2_T3_T4_T6_E12temp_storage+28];
	add.f32 	%f179, %f177, %f178;
	ld.shared.f32 	%f180, [_ZZN3cub18CUB_300001_SM_10006detail6reduce28DeviceReduceSingleTileKernelINS2_10policy_hubIfjN4cuda3std3__44plusIfEEE10Policy1000EN6thrust24THRUST_300001_SM_1000_NS10device_ptrIfEEPfjS9_ffNS7_10__identityEEEvT0_T1_T2_T3_T4_T6_E12temp_storage+32];
	add.f32 	%f181, %f179, %f180;
	ld.shared.f32 	%f182, [_ZZN3cub18CUB_300001_SM_10006detail6reduce28DeviceReduceSingleTileKernelINS2_10policy_hubIfjN4cuda3std3__44plusIfEEE10Policy1000EN6thrust24THRUST_300001_SM_1000_NS10device_ptrIfEEPfjS9_ffNS7_10__identityEEEvT0_T1_T2_T3_T4_T6_E12temp_storage+36];
	add.f32 	%f183, %f181, %f182;
	ld.shared.f32 	%f184, [_ZZN3cub18CUB_300001_SM_10006detail6reduce28DeviceReduceSingleTileKernelINS2_10policy_hubIfjN4cuda3std3__44plusIfEEE10Policy1000EN6thrust24THRUST_300001_SM_1000_NS10device_ptrIfEEPfjS9_ffNS7_10__identityEEEvT0_T1_T2_T3_T4_T6_E12temp_storage+40];
	add.f32 	%f185, %f183, %f184;
	ld.shared.f32 	%f186, [_ZZN3cub18CUB_300001_SM_10006detail6reduce28DeviceReduceSingleTileKernelINS2_10policy_hubIfjN4cuda3std3__44plusIfEEE10Policy1000EN6thrust24THRUST_300001_SM_1000_NS10device_ptrIfEEPfjS9_ffNS7_10__identityEEEvT0_T1_T2_T3_T4_T6_E12temp_storage+44];
	add.f32 	%f187, %f185, %f186;
	ld.shared.f32 	%f188, [_ZZN3cub18CUB_300001_SM_10006detail6reduce28DeviceReduceSingleTileKernelINS2_10policy_hubIfjN4cuda3std3__44plusIfEEE10Policy1000EN6thrust24THRUST_300001_SM_1000_NS10device_ptrIfEEPfjS9_ffNS7_10__identityEEEvT0_T1_T2_T3_T4_T6_E12temp_storage+48];
	add.f32 	%f189, %f187, %f188;
	ld.shared.f32 	%f190, [_ZZN3cub18CUB_300001_SM_10006detail6reduce28DeviceReduceSingleTileKernelINS2_10policy_hubIfjN4cuda3std3__44plusIfEEE10Policy1000EN6thrust24THRUST_300001_SM_1000_NS10device_ptrIfEEPfjS9_ffNS7_10__identityEEEvT0_T1_T2_T3_T4_T6_E12temp_storage+52];
	add.f32 	%f191, %f189, %f190;
	ld.shared.f32 	%f192, [_ZZN3cub18CUB_300001_SM_10006detail6reduce28DeviceReduceSingleTileKernelINS2_10policy_hubIfjN4cuda3std3__44plusIfEEE10Policy1000EN6thrust24THRUST_300001_SM_1000_NS10device_ptrIfEEPfjS9_ffNS7_10__identityEEEvT0_T1_T2_T3_T4_T6_E12temp_storage+56];
	add.f32 	%f193, %f191, %f192;
	ld.shared.f32 	%f194, [_ZZN3cub18CUB_300001_SM_10006detail6reduce28DeviceReduceSingleTileKernelINS2_10policy_hubIfjN4cuda3std3__44plusIfEEE10Policy1000EN6thrust24THRUST_300001_SM_1000_NS10device_ptrIfEEPfjS9_ffNS7_10__identityEEEvT0_T1_T2_T3_T4_T6_E12temp_storage+60];
	add.f32 	%f195, %f193, %f194;
	ld.shared.f32 	%f196, [_ZZN3cub18CUB_300001_SM_10006detail6reduce28DeviceReduceSingleTileKernelINS2_10policy_hubIfjN4cuda3std3__44plusIfEEE10Policy1000EN6thrust24THRUST_300001_SM_1000_NS10device_ptrIfEEPfjS9_ffNS7_10__identityEEEvT0_T1_T2_T3_T4_T6_E12temp_storage+64];
	add.f32 	%f197, %f195, %f196;
	ld.shared.f32 	%f198, [_ZZN3cub18CUB_300001_SM_10006detail6reduce28DeviceReduceSingleTileKernelINS2_10policy_hubIfjN4cuda3std3__44plusIfEEE10Policy1000EN6thrust24THRUST_300001_SM_1000_NS10device_ptrIfEEPfjS9_ffNS7_10__identityEEEvT0_T1_T2_T3_T4_T6_E12temp_storage+68];
	add.f32 	%f199, %f197, %f198;
	ld.shared.f32 	%f200, [_ZZN3cub18CUB_300001_SM_10006detail6reduce28DeviceReduceSingleTileKernelINS2_10policy_hubIfjN4cuda3std3__44plusIfEEE10Policy1000EN6thrust24THRUST_300001_SM_1000_NS10device_ptrIfEEPfjS9_ffNS7_10__identityEEEvT0_T1_T2_T3_T4_T6_E12temp_storage+72];
	add.f32 	%f201, %f199, %f200;
	ld.shared.f32 	%f202, [_ZZN3cub18CUB_300001_SM_10006detail6reduce28DeviceReduceSingleTileKernelINS2_10policy_hubIfjN4cuda3std3__44plusIfEEE10Policy1000EN6thrust24THRUST_300001_SM_1000_NS10device_ptrIfEEPfjS9_ffNS7_10__identityEEEvT0_T1_T2_T3_T4_T6_E12temp_storage+76];
	add.f32 	%f383, %f201, %f202;
$L__BB4_50:
	mov.u32 	%r192, %tid.x;
	setp.ne.s32 	%p65, %r192, 0;
	@%p65 bra 	$L__BB4_52;
	add.f32 	%f361, %f42, %f383;
	st.global.f32 	[%rd1], %f361;
$L__BB4_52:
	ret;

}
	// .globl	_ZN3cub18CUB_300001_SM_10006detail6reduce18DeviceReduceKernelINS2_10policy_hubIfjN4cuda3std3__44plusIfEEE10Policy1000EN6thrust24THRUST_300001_SM_1000_NS10device_ptrIfEEjS9_fNS7_10__identityEEEvT0_PT3_T1_NS0_13GridEvenShareISK_EET2_T4_
.visible .entry _ZN3cub18CUB_300001_SM_10006detail6reduce18DeviceReduceKernelINS2_10policy_hubIfjN4cuda3std3__44plusIfEEE10Policy1000EN6thrust24THRUST_300001_SM_1000_NS10device_ptrIfEEjS9_fNS7_10__identityEEEvT0_PT3_T1_NS0_13GridEvenShareISK_EET2_T4_(
	.param .align 8 .b8 _ZN3cub18CUB_300001_SM_10006detail6reduce18DeviceReduceKernelINS2_10policy_hubIfjN4cuda3std3__44plusIfEEE10Policy1000EN6thrust24THRUST_300001_SM_1000_NS10device_ptrIfEEjS9_fNS7_10__identityEEEvT0_PT3_T1_NS0_13GridEvenShareISK_EET2_T4__param_0[8],
	.param .u64 .ptr .align 1 _ZN3cub18CUB_300001_SM_10006detail6reduce18DeviceReduceKernelINS2_10policy_hubIfjN4cuda3std3__44plusIfEEE10Policy1000EN6thrust24THRUST_300001_SM_1000_NS10device_ptrIfEEjS9_fNS7_10__identityEEEvT0_PT3_T1_NS0_13GridEvenShareISK_EET2_T4__param_1,
	.param .u32 _ZN3cub18CUB_300001_SM_10006detail6reduce18DeviceReduceKernelINS2_10policy_hubIfjN4cuda3std3__44plusIfEEE10Policy1000EN6thrust24THRUST_300001_SM_1000_NS10device_ptrIfEEjS9_fNS7_10__identityEEEvT0_PT3_T1_NS0_13GridEvenShareISK_EET2_T4__param_2,
	.param .align 4 .b8 _ZN3cub18CUB_300001_SM_10006detail6reduce18DeviceReduceKernelINS2_10policy_hubIfjN4cuda3std3__44plusIfEEE10Policy1000EN6thrust24THRUST_300001_SM_1000_NS10device_ptrIfEEjS9_fNS7_10__identityEEEvT0_PT3_T1_NS0_13GridEvenShareISK_EET2_T4__param_3[40],
	.param .align 1 .b8 _ZN3cub18CUB_300001_SM_10006detail6reduce18DeviceReduceKernelINS2_10policy_hubIfjN4cuda3std3__44plusIfEEE10Policy1000EN6thrust24THRUST_300001_SM_1000_NS10device_ptrIfEEjS9_fNS7_10__identityEEEvT0_PT3_T1_NS0_13GridEvenShareISK_EET2_T4__param_4[1],
	.param .align 1 .b8 _ZN3cub18CUB_300001_SM_10006detail6reduce18DeviceReduceKernelINS2_10policy_hubIfjN4cuda3std3__44plusIfEEE10Policy1000EN6thrust24THRUST_300001_SM_1000_NS10device_ptrIfEEjS9_fNS7_10__identityEEEvT0_PT3_T1_NS0_13GridEvenShareISK_EET2_T4__param_5[1]
)
.maxntid 512
{
	.reg .pred 	%p<65>;
	.reg .b16 	%rs<4>;
	.reg .b32 	%r<279>;
	.reg .b32 	%f<380>;
	.reg .b64 	%rd<130>;
	// demoted variable
	.shared .align 4 .b8 _ZZN3cub18CUB_300001_SM_10006detail6reduce18DeviceReduceKernelINS2_10policy_hubIfjN4cuda3std3__44plusIfEEE10Policy1000EN6thrust24THRUST_300001_SM_1000_NS10device_ptrIfEEjS9_fNS7_10__identityEEEvT0_PT3_T1_NS0_13GridEvenShareISK_EET2_T4_E12temp_storage[84];
	ld.param.u32 	%r1, [_ZN3cub18CUB_300001_SM_10006detail6reduce18DeviceReduceKernelINS2_10policy_hubIfjN4cuda3std3__44plusIfEEE10Policy1000EN6thrust24THRUST_300001_SM_1000_NS10device_ptrIfEEjS9_fNS7_10__identityEEEvT0_PT3_T1_NS0_13GridEvenShareISK_EET2_T4__param_3+20];
	ld.param.u32 	%r2, [_ZN3cub18CUB_300001_SM_10006detail6reduce18DeviceReduceKernelINS2_10policy_hubIfjN4cuda3std3__44plusIfEEE10Policy1000EN6thrust24THRUST_300001_SM_1000_NS10device_ptrIfEEjS9_fNS7_10__identityEEEvT0_PT3_T1_NS0_13GridEvenShareISK_EET2_T4__param_3+24];
	ld.param.u64 	%rd3, [_ZN3cub18CUB_300001_SM_10006detail6reduce18DeviceReduceKernelINS2_10policy_hubIfjN4cuda3std3__44plusIfEEE10Policy1000EN6thrust24THRUST_300001_SM_1000_NS10device_ptrIfEEjS9_fNS7_10__identityEEEvT0_PT3_T1_NS0_13GridEvenShareISK_EET2_T4__param_0];
	cvta.to.global.u64 	%rd1, %rd3;
	mov.u32 	%r3, %ctaid.x;
	shl.b32 	%r4, %r2, 13;
	shl.b32 	%r270, %r3, 13;
	sub.s32 	%r6, %r1, %r270;
	setp.gt.u32 	%p1, %r6, 8191;
	@%p1 bra 	$L__BB5_26;
	mov.u32 	%r7, %tid.x;
	setp.ge.u32 	%p23, %r7, %r6;
	mov.f32 	%f368, 0f00000000;
	mov.u32 	%r261, %r7;
	@%p23 bra 	$L__BB5_3;
	add.s32 	%r155, %r270, %r7;
	mul.wide.u32 	%rd66, %r155, 4;
	add.s64 	%rd67, %rd1, %rd66;
	ld.global.f32 	%f368, [%rd67];
	add.s32 	%r261, %r7, 512;
$L__BB5_3:
	setp.ge.u32 	%p24, %r261, %r6;
	@%p24 bra 	$L__BB5_17;
	not.b32 	%r156, %r261;
	add.s32 	%r157, %r1, %r156;
	sub.s32 	%r158, %r157, %r270;
	shr.u32 	%r159, %r158, 9;
	add.s32 	%r10, %r159, 1;
	and.b32  	%r11, %r10, 15;
	setp.lt.u32 	%p25, %r158, 7680;
	@%p25 bra 	$L__BB5_8;
	or.b32  	%r260, %r261, 4096;
	add.s32 	%r259, %r261, %r270;
	and.b32  	%r160, %r10, 16777200;
	neg.s32 	%r258, %r160;
$L__BB5_6:
	.pragma "nounroll";
	mul.wide.u32 	%rd68, %r259, 4;
	add.s64 	%rd69, %rd1, %rd68;
	ld.global.f32 	%f203, [%rd69];
	add.f32 	%f204, %f368, %f203;
	add.s32 	%r161, %r259, 512;
	mul.wide.u32 	%rd70, %r161, 4;
	add.s64 	%rd71, %rd1, %rd70;
	ld.global.f32 	%f205, [%rd71];
	add.f32 	%f206, %f204, %f205;
	add.s32 	%r162, %r259, 1024;
	mul.wide.u32 	%rd72, %r162, 4;
	add.s64 	%rd73, %rd1, %rd72;
	ld.global.f32 	%f207, [%rd73];
	add.f32 	%f208, %f206, %f207;
	add.s32 	%r163, %r259, 1536;
	mul.wide.u32 	%rd74, %r163, 4;
	add.s64 	%rd75, %rd1, %rd74;
	ld.global.f32 	%f209, [%rd75];
	add.f32 	%f210, %f208, %f209;
	add.s32 	%r164, %r259, 2048;
	mul.wide.u32 	%rd76, %r164, 4;
	add.s64 	%rd77, %rd1, %rd76;
	ld.global.f32 	%f211, [%rd77];
	add.f32 	%f212, %f210, %f211;
	add.s32 	%r165, %r259, 2560;
	mul.wide.u32 	%rd78, %r165, 4;
	add.s64 	%rd79, %rd1, %rd78;
	ld.global.f32 	%f213, [%rd79];
	add.f32 	%f214, %f212, %f213;
	add.s32 	%r166, %r259, 3072;
	mul.wide.u32 	%rd80, %r166, 4;
	add.s64 	%rd81, %rd1, %rd80;
	ld.global.f32 	%f215, [%rd81];
	add.f32 	%f216, %f214, %f215;
	add.s32 	%r167, %r259, 3584;
	mul.wide.u32 	%rd82, %r167, 4;
	add.s64 	%rd83, %rd1, %rd82;
	ld.global.f32 	%f217, [%rd83];
	add.f32 	%f218, %f216, %f217;
	add.s32 	%r168, %r259, 4096;
	mul.wide.u32 	%rd84, %r168, 4;
	add.s64 	%rd85, %rd1, %rd84;
	ld.global.f32 	%f219, [%rd85];
	add.f32 	%f220, %f218, %f219;
	add.s32 	%r169, %r259, 4608;
	mul.wide.u32 	%rd86, %r169, 4;
	add.s64 	%rd87, %rd1, %rd86;
	ld.global.f32 	%f221, [%rd87];
	add.f32 	%f222, %f220, %f221;
	add.s32 	%r170, %r259, 5120;
	mul.wide.u32 	%rd88, %r170, 4;
	add.s64 	%rd89, %rd1, %rd88;
	ld.global.f32 	%f223, [%rd89];
	add.f32 	%f224, %f222, %f223;
	add.s32 	%r171, %r259, 5632;
	mul.wide.u32 	%rd90, %r171, 4;
	add.s64 	%rd91, %rd1, %rd90;
	ld.global.f32 	%f225, [%rd91];
	add.f32 	%f226, %f224, %f225;
	add.s32 	%r172, %r259, 6144;
	mul.wide.u32 	%rd92, %r172, 4;
	add.s64 	%rd93, %rd1, %rd92;
	ld.global.f32 	%f227, [%rd93];
	add.f32 	%f228, %f226, %f227;
	add.s32 	%r173, %r259, 6656;
	mul.wide.u32 	%rd94, %r173, 4;
	add.s64 	%rd95, %rd1, %rd94;
	ld.global.f32 	%f229, [%rd95];
	add.f32 	%f230, %f228, %f229;
	add.s32 	%r174, %r259, 7168;
	mul.wide.u32 	%rd96, %r174, 4;
	add.s64 	%rd97, %rd1, %rd96;
	ld.global.f32 	%f231, [%rd97];
	add.f32 	%f232, %f230, %f231;
	add.s32 	%r175, %r259, 7680;
	mul.wide.u32 	%rd98, %r175, 4;
	add.s64 	%rd99, %rd1, %rd98;
	ld.global.f32 	%f233, [%rd99];
	add.f32 	%f368, %f232, %f233;
	add.s32 	%r260, %r260, 8192;
	add.s32 	%r259, %r259, 8192;
	add.s32 	%r258, %r258, 16;
	setp.ne.s32 	%p26, %r258, 0;
	@%p26 bra 	$L__BB5_6;
	add.s32 	%r261, %r260, -4096;
$L__BB5_8:
	setp.eq.s32 	%p27, %r11, 0;
	@%p27 bra 	$L__BB5_17;
	and.b32  	%r23, %r10, 7;
	setp.lt.u32 	%p28, %r11, 8;
	@%p28 bra 	$L__BB5_11;
	add.s32 	%r176, %r270, %r261;
	mul.wide.u32 	%rd100, %r176, 4;
	add.s64 	%rd101, %rd1, %rd100;
	ld.global.f32 	%f235, [%rd101];
	add.f32 	%f236, %f368, %f235;
	add.s32 	%r177, %r176, 512;
	mul.wide.u32 	%rd102, %r177, 4;
	add.s64 	%rd103, %rd1, %rd102;
	ld.global.f32 	%f237, [%rd103];
	add.f32 	%f238, %f236, %f237;
	add.s32 	%r178, %r176, 1024;
	mul.wide.u32 	%rd104, %r178, 4;
	add.s64 	%rd105, %rd1, %rd104;
	ld.global.f32 	%f239, [%rd105];
	add.f32 	%f240, %f238, %f239;
	add.s32 	%r179, %r176, 1536;
	mul.wide.u32 	%rd106, %r179, 4;
	add.s64 	%rd107, %rd1, %rd106;
	ld.global.f32 	%f241, [%rd107];
	add.f32 	%f242, %f240, %f241;
	add.s32 	%r180, %r176, 2048;
	mul.wide.u32 	%rd108, %r180, 4;
	add.s64 	%rd109, %rd1, %rd108;
	ld.global.f32 	%f243, [%rd109];
	add.f32 	%f244, %f242, %f243;
	add.s32 	%r181, %r176, 2560;
	mul.wide.u32 	%rd110, %r181, 4;
	add.s64 	%rd111, %rd1, %rd110;
	ld.global.f32 	%f245, [%rd111];
	add.f32 	%f246, %f244, %f245;
	add.s32 	%r182, %r176, 3072;
	mul.wide.u32 	%rd112, %r182, 4;
	add.s64 	%rd113, %rd1, %rd112;
	ld.global.f32 	%f247, [%rd113];
	add.f32 	%f248, %f246, %f247;
	add.s32 	%r183, %r176, 3584;
	mul.wide.u32 	%rd114, %r183, 4;
	add.s64 	%rd115, %rd1, %rd114;
	ld.global.f32 	%f249, [%rd115];
	add.f32 	%f368, %f248, %f249;
	add.s32 	%r261, %r261, 4096;
$L__BB5_11:
	setp.eq.s32 	%p29, %r23, 0;
	@%p29 bra 	$L__BB5_17;
	and.b32  	%r26, %r10, 3;
	setp.lt.u32 	%p30, %r23, 4;
	@%p30 bra 	$L__BB5_14;
	add.s32 	%r184, %r270, %r261;
	mul.wide.u32 	%rd116, %r184, 4;
	add.s64 	%rd117, %rd1, %rd116;
	ld.global.f32 	%f251, [%rd117];
	add.f32 	%f252, %f368, %f251;
	add.s32 	%r185, %r184, 512;
	mul.wide.u32 	%rd118, %r185, 4;
	add.s64 	%rd119, %rd1, %rd118;
	ld.global.f32 	%f253, [%rd119];
	add.f32 	%f254, %f252, %f253;
	add.s32 	%r186, %r184, 1024;
	mul.wide.u32 	%rd120, %r186, 4;
	add.s64 	%rd121, %rd1, %rd120;
	ld.global.f32 	%f255, [%rd121];
	add.f32 	%f256, %f254, %f255;
	add.s32 	%r187, %r184, 1536;
	mul.wide.u32 	%rd122, %r187, 4;
	add.s64 	%rd123, %rd1, %rd122;
	ld.global.f32 	%f257, [%rd123];
	add.f32 	%f368, %f256, %f257;
	add.s32 	%r261, %r261, 2048;
$L__BB5_14:
	setp.eq.s32 	%p31, %r26, 0;
	@%p31 bra 	$L__BB5_17;
	add.s32 	%r265, %r261, %r270;
	neg.s32 	%r264, %r26;
$L__BB5_16:
	.pragma "nounroll";
	mul.wide.u32 	%rd124, %r265, 4;
	add.s64 	%rd125, %rd1, %rd124;
	ld.global.f32 	%f258, [%rd125];
	add.f32 	%f368, %f368, %f258;
	add.s32 	%r265, %r265, 512;
	add.s32 	%r264, %r264, 1;
	setp.ne.s32 	%p32, %r264, 0;
	@%p32 bra 	$L__BB5_16;
$L__BB5_17:
	setp.lt.u32 	%p33, %r6, 512;
	@%p33 bra 	$L__BB5_22;
	// begin inline asm
	mov.u32 %r226, %laneid;
	// end inline asm
	mov.b32 	%r228, %f368;
	mov.b32 	%r229, 1;
	mov.b32 	%r250, 31;
	mov.b32 	%r251, -1;
	// begin inline asm
	shfl.sync.down.b32 %r227, %r228, %r229, %r250, %r251;
	// end inline asm
	setp.gt.s32 	%p57, %r226, 30;
	mov.b32 	%f317, %r227;
	add.f32 	%f318, %f368, %f317;
	selp.f32 	%f319, %f368, %f318, %p57;
	mov.b32 	%r233, %f319;
	mov.b32 	%r234, 2;
	// begin inline asm
	shfl.sync.down.b32 %r232, %r233, %r234, %r250, %r251;
	// end inline asm
	setp.gt.s32 	%p58, %r226, 29;
	mov.b32 	%f320, %r232;
	add.f32 	%f321, %f319, %f320;
	selp.f32 	%f322, %f319, %f321, %p58;
	mov.b32 	%r238, %f322;
	mov.b32 	%r239, 4;
	// begin inline asm
	shfl.sync.down.b32 %r237, %r238, %r239, %r250, %r251;
	// end inline asm
	setp.gt.s32 	%p59, %r226, 27;
	mov.b32 	%f323, %r237;
	add.f32 	%f324, %f322, %f323;
	selp.f32 	%f325, %f322, %f324, %p59;
	mov.b32 	%r243, %f325;
	mov.b32 	%r244, 8;
	// begin inline asm
	shfl.sync.down.b32 %r242, %r243, %r244, %r250, %r251;
	// end inline asm
	setp.gt.s32 	%p60, %r226, 23;
	mov.b32 	%f326, %r242;
	add.f32 	%f327, %f325, %f326;
	selp.f32 	%f328, %f325, %f327, %p60;
	mov.b32 	%r248, %f328;
	mov.b32 	%r249, 16;
	// begin inline asm
	shfl.sync.down.b32 %r247, %r248, %r249, %r250, %r251;
	// end inline asm
	setp.gt.s32 	%p61, %r226, 15;
	mov.b32 	%f329, %r247;
	add.f32 	%f16, %f328, %f329;
	selp.f32 	%f379, %f328, %f16, %p61;
	setp.ne.s32 	%p62, %r226, 0;
	@%p62 bra 	$L__BB5_20;
	shr.u32 	%r252, %r7, 3;
	and.b32  	%r253, %r252, 124;
	mov.u32 	%r254, _ZZN3cub18CUB_300001_SM_10006detail6reduce18DeviceReduceKernelINS2_10policy_hubIfjN4cuda3std3__44plusIfEEE10Policy1000EN6thrust24THRUST_300001_SM_1000_NS10device_ptrIfEEjS9_fNS7_10__identityEEEvT0_PT3_T1_NS0_13GridEvenShareISK_EET2_T4_E12temp_storage;
	add.s32 	%r255, %r254, %r253;
	st.shared.f32 	[%r255+16], %f16;
$L__BB5_20:
	bar.sync 	0;
	setp.ne.s32 	%p63, %r7, 0;
	@%p63 bra 	$L__BB5_48;
	ld.shared.f32 	%f330, [_ZZN3cub18CUB_300001_SM_10006detail6reduce18DeviceReduceKernelINS2_10policy_hubIfjN4cuda3std3__44plusIfEEE10Policy1000EN6thrust24THRUST_300001_SM_1000_NS10device_ptrIfEEjS9_fNS7_10__identityEEEvT0_PT3_T1_NS0_13GridEvenShareISK_EET2_T4_E12temp_storage+20];
	add.f32 	%f331, %f379, %f330;
	ld.shared.f32 	%f332, [_ZZN3cub18CUB_300001_SM_10006detail6reduce18DeviceReduceKernelINS2_10policy_hubIfjN4cuda3std3__44plusIfEEE10Policy1000EN6thrust24THRUST_300001_SM_1000_NS10device_ptrIfEEjS9_fNS7_10__identityEEEvT0_PT3_T1_NS0_13GridEvenShareISK_EET2_T4_E12temp_storage+24];
	add.f32 	%f333, %f331, %f332;
	ld.shared.f32 	%f334, [_ZZN3cub18CUB_300001_SM_10006detail6reduce18DeviceReduceKernelINS2_10policy_hubIfjN4cuda3std3__44plusIfEEE10Policy1000EN6thrust24THRUST_300001_SM_1000_NS10device_ptrIfEEjS9_fNS7_10__identityEEEvT0_PT3_T1_NS0_13GridEvenShareISK_EET2_T4_E12temp_storage+28];
	add.f32 	%f335, %f333, %f334;
	ld.shared.f32 	%f336, [_ZZN3cub18CUB_300001_SM_10006detail6reduce18DeviceReduceKernelINS2_10policy_hubIfjN4cuda3std3__44plusIfEEE10Policy1000EN6thrust24THRUST_300001_SM_1000_NS10device_ptrIfEEjS9_fNS7_10__identityEEEvT0_PT3_T1_NS0_13GridEvenShareISK_EET2_T4_E12temp_storage+32];
	add.f32 	%f337, %f335, %f336;
	ld.shared.f32 	%f338, [_ZZN3cub18CUB_300001_SM_10006detail6reduce18DeviceReduceKernelINS2_10policy_hubIfjN4cuda3std3__44plusIfEEE10Policy1000EN6thrust24THRUST_300001_SM_1000_NS10device_ptrIfEEjS9_fNS7_10__identityEEEvT0_PT3_T1_NS0_13GridEvenShareISK_EET2_T4_E12temp_storage+36];
	add.f32 	%f339, %f337, %f338;
	ld.shared.f32 	%f340, [_ZZN3cub18CUB_300001_SM_10006detail6reduce18DeviceReduceKernelINS2_10policy_hubIfjN4cuda3std3__44plusIfEEE10Policy1000EN6thrust24THRUST_300001_SM_1000_NS10device_ptrIfEEjS9_fNS7_10__identityEEEvT0_PT3_T1_NS0_13GridEvenShareISK_EET2_T4_E12temp_storage+40];
	add.f32 	%f341, %f339, %f340;
	ld.shared.f32 	%f342, [_ZZN3cub18CUB_300001_SM_10006detail6reduce18DeviceReduceKernelINS2_10policy_hubIfjN4cuda3std3__44plusIfEEE10Policy1000EN6thrust24THRUST_300001_SM_1000_NS10device_ptrIfEEjS9_fNS7_10__identityEEEvT0_PT3_T1_NS0_13GridEvenShareISK_EET2_T4_E12temp_storage+44];
	add.f32 	%f343, %f341, %f342;
	ld.shared.f32 	%f344, [_ZZN3cub18CUB_300001_SM_10006detail6reduce18DeviceReduceKernelINS2_10policy_hubIfjN4cuda3std3__44plusIfEEE10Policy1000EN6thrust24THRUST_300001_SM_1000_NS10device_ptrIfEEjS9_fNS7_10__identityEEEvT0_PT3_T1_NS0_13GridEvenShareISK_EET2_T4_E12temp_storage+48];
	add.f32 	%f345, %f343, %f344;
	ld.shared.f32 	%f346, [_ZZN3cub18CUB_300001_SM_10006detail6reduce18DeviceReduceKernelINS2_10policy_hubIfjN4cuda3std3__44plusIfEEE10Policy1000EN6thrust24THRUST_300001_SM_1000_NS10device_ptrIfEEjS9_fNS7_10__identityEEEvT0_PT3_T1_NS0_13GridEvenShareISK_EET2_T4_E12temp_storage+52];
	add.f32 	%f347, %f345, %f346;
	ld.shared.f32 	%f348, [_ZZN3cub18CUB_300001_SM_10006detail6reduce18DeviceReduceKernelINS2_10policy_hubIfjN4cuda3std3__44plusIfEEE10Policy1000EN6thrust24THRUST_300001_SM_1000_NS10device_ptrIfEEjS9_fNS7_10__identityEEEvT0_PT3_T1_NS0_13GridEvenShareISK_EET2_T4_E12temp_storage+56];
	add.f32 	%f349, %f347, %f348;
	ld.shared.f32 	%f350, [_ZZN3cub18CUB_300001_SM_10006detail6reduce18DeviceReduceKernelINS2_10policy_hubIfjN4cuda3std3__44plusIfEEE10Policy1000EN6thrust24THRUST_300001_SM_1000_NS10device_ptrIfEEjS9_fNS7_10__identityEEEvT0_PT3_T1_NS0_13GridEvenShareISK_EET2_T4_E12temp_storage+60];
	add.f32 	%f351, %f349, %f350;
	ld.shared.f32 	%f352, [_ZZN3cub18CUB_300001_SM_10006detail6reduce18DeviceReduceKernelINS2_10policy_hubIfjN4cuda3std3__44plusIfEEE10Policy1000EN6thrust24THRUST_300001_SM_1000_NS10device_ptrIfEEjS9_fNS7_10__identityEEEvT0_PT3_T1_NS0_13GridEvenShareISK_EET2_T4_E12temp_storage+64];
	add.f32 	%f353, %f351, %f352;
	ld.shared.f32 	%f354, [_ZZN3cub18CUB_300001_SM_10006detail6reduce18DeviceReduceKernelINS2_10policy_hubIfjN4cuda3std3__44plusIfEEE10Policy1000EN6thrust24THRUST_300001_SM_1000_NS10device_ptrIfEEjS9_fNS7_10__identityEEEvT0_PT3_T1_NS0_13GridEvenShareISK_EET2_T4_E12temp_storage+68];
	add.f32 	%f355, %f353, %f354;
	ld.shared.f32 	%f356, [_ZZN3cub18CUB_300001_SM_10006detail6reduce18DeviceReduceKernelINS2_10policy_hubIfjN4cuda3std3__44plusIfEEE10Policy1000EN6thrust24THRUST_300001_SM_1000_NS10device_ptrIfEEjS9_fNS7_10__identityEEEvT0_PT3_T1_NS0_13GridEvenShareISK_EET2_T4_E12temp_storage+72];
	add.f32 	%f357, %f355, %f356;
	ld.shared.f32 	%f358, [_ZZN3cub18CUB_300001_SM_10006detail6reduce18DeviceReduceKernelINS2_10policy_hubIfjN4cuda3std3__44plusIfEEE10Policy1000EN6thrust24THRUST_300001_SM_1000_NS10device_ptrIfEEjS9_fNS7_10__identityEEEvT0_PT3_T1_NS0_13GridEvenShareISK_EET2_T4_E12temp_storage+76];
	add.f32 	%f379, %f357, %f358;
	bra.uni 	$L__BB5_48;
$L__BB5_22:
	// begin inline asm
	mov.u32 %r188, %laneid;
	// end inline asm
	and.b32  	%r214, %r7, 992;
	add.s32 	%r215, %r214, 32;
	setp.gt.u32 	%p34, %r215, %r6;
	not.b32 	%r216, %r214;
	add.s32 	%r217, %r6, %r216;
	selp.b32 	%r212, %r217, 31, %p34;
	mov.b32 	%r190, %f368;
	mov.b32 	%r191, 1;
	mov.b32 	%r213, -1;
	// begin inline asm
	shfl.sync.down.b32 %r189, %r190, %r191, %r212, %r213;
	// end inline asm
	setp.lt.s32 	%p35, %r188, %r212;
	mov.b32 	%f259, %r189;
	add.f32 	%f260, %f368, %f259;
	selp.f32 	%f261, %f260, %f368, %p35;
	mov.b32 	%r195, %f261;
	mov.b32 	%r196, 2;
	// begin inline asm
	shfl.sync.down.b32 %r194, %r195, %r196, %r212, %r213;
	// end inline asm
	add.s32 	%r218, %r188, 2;
	setp.gt.s32 	%p36, %r218, %r212;
	mov.b32 	%f262, %r194;
	add.f32 	%f263, %f261, %f262;
	selp.f32 	%f264, %f261, %f263, %p36;
	mov.b32 	%r200, %f264;
	mov.b32 	%r201, 4;
	// begin inline asm
	shfl.sync.down.b32 %r199, %r200, %r201, %r212, %r213;
	// end inline asm
	add.s32 	%r219, %r188, 4;
	setp.gt.s32 	%p37, %r219, %r212;
	mov.b32 	%f265, %r199;
	add.f32 	%f266, %f264, %f265;
	selp.f32 	%f267, %f264, %f266, %p37;
	mov.b32 	%r205, %f267;
	mov.b32 	%r206, 8;
	// begin inline asm
	shfl.sync.down.b32 %r204, %r205, %r206, %r212, %r213;
	// end inline asm
	add.s32 	%r220, %r188, 8;
	setp.gt.s32 	%p38, %r220, %r212;
	mov.b32 	%f268, %r204;
	add.f32 	%f269, %f267, %f268;
	selp.f32 	%f270, %f267, %f269, %p38;
	mov.b32 	%r210, %f270;
	mov.b32 	%r211, 16;
	// begin inline asm
	shfl.sync.down.b32 %r209, %r210, %r211, %r212, %r213;
	// end inline asm
	add.s32 	%r221, %r188, 16;
	setp.gt.s32 	%p39, %r221, %r212;
	mov.b32 	%f271, %r209;
	add.f32 	%f272, %f270, %f271;
	selp.f32 	%f379, %f270, %f272, %p39;
	setp.ne.s32 	%p40, %r188, 0;
	@%p40 bra 	$L__BB5_24;
	shr.u32 	%r222, %r7, 3;
	and.b32  	%r223, %r222, 124;
	mov.u32 	%r224, _ZZN3cub18CUB_300001_SM_10006detail6reduce18DeviceReduceKernelINS2_10policy_hubIfjN4cuda3std3__44plusIfEEE10Policy1000EN6thrust24THRUST_300001_SM_1000_NS10device_ptrIfEEjS9_fNS7_10__identityEEEvT0_PT3_T1_NS0_13GridEvenShareISK_EET2_T4_E12temp_storage;
	add.s32 	%r225, %r224, %r223;
	st.shared.f32 	[%r225+16], %f379;
$L__BB5_24:
	bar.sync 	0;
	setp.ne.s32 	%p41, %r7, 0;
	@%p41 bra 	$L__BB5_48;
	setp.gt.u32 	%p42, %r6, 32;
	ld.shared.f32 	%f273, [_ZZN3cub18CUB_300001_SM_10006detail6reduce18DeviceReduceKernelINS2_10policy_hubIfjN4cuda3std3__44plusIfEEE10Policy1000EN6thrust24THRUST_300001_SM_1000_NS10device_ptrIfEEjS9_fNS7_10__identityEEEvT0_PT3_T1_NS0_13GridEvenShareISK_EET2_T4_E12temp_storage+20];
	add.f32 	%f274, %f379, %f273;
	selp.f32 	%f275, %f274, %f379, %p42;
	setp.gt.u32 	%p43, %r6, 64;
	ld.shared.f32 	%f276, [_ZZN3cub18CUB_300001_SM_10006detail6reduce18DeviceReduceKernelINS2_10policy_hubIfjN4cuda3std3__44plusIfEEE10Policy1000EN6thrust24THRUST_300001_SM_1000_NS10device_ptrIfEEjS9_fNS7_10__identityEEEvT0_PT3_T1_NS0_13GridEvenShareISK_EET2_T4_E12temp_storage+24];
	add.f32 	%f277, %f276, %f275;
	selp.f32 	%f278, %f277, %f275, %p43;
	setp.gt.u32 	%p44, %r6, 96;
	ld.shared.f32 	%f279, [_ZZN3cub18CUB_300001_SM_10006detail6reduce18DeviceReduceKernelINS2_10policy_hubIfjN4cuda3std3__44plusIfEEE10Policy1000EN6thrust24THRUST_300001_SM_1000_NS10device_ptrIfEEjS9_fNS7_10__identityEEEvT0_PT3_T1_NS0_13GridEvenShareISK_EET2_T4_E12temp_storage+28];
	add.f32 	%f280, %f279, %f278;
	selp.f32 	%f281, %f280, %f278, %p44;
	setp.gt.u32 	%p45, %r6, 128;
	ld.shared.f32 	%f282, [_ZZN3cub18CUB_300001_SM_10006detail6reduce18DeviceReduceKernelINS2_10policy_hubIfjN4cuda3std3__44plusIfEEE10Policy1000EN6thrust24THRUST_300001_SM_1000_NS10device_ptrIfEEjS9_fNS7_10__identityEEEvT0_PT3_T1_NS0_13GridEvenShareISK_EET2_T4_E12temp_storage+32];
	add.f32 	%f283, %f282, %f281;
	selp.f32 	%f284, %f283, %f281, %p45;
	setp.gt.u32 	%p46, %r6, 160;
	ld.shared.f32 	%f285, [_ZZN3cub18CUB_300001_SM_10006detail6reduce18DeviceReduceKernelINS2_10policy_hubIfjN4cuda3std3__44plusIfEEE10Policy1000EN6thrust24THRUST_300001_SM_1000_NS10device_ptrIfEEjS9_fNS7_10__identityEEEvT0_PT3_T1_NS0_13GridEvenShareISK_EET2_T4_E12temp_storage+36];
	add.f32 	%f286, %f285, %f284;
	selp.f32 	%f287, %f286, %f284, %p46;
	setp.gt.u32 	%p47, %r6, 192;
	ld.shared.f32 	%f288, [_ZZN3cub18CUB_300001_SM_10006detail6reduce18DeviceReduceKernelINS2_10policy_hubIfjN4cuda3std3__44plusIfEEE10Policy1000EN6thrust24THRUST_300001_SM_1000_NS10device_ptrIfEEjS9_fNS7_10__identityEEEvT0_PT3_T1_NS0_13GridEvenShareISK_EET2_T4_E12temp_storage+40];
	add.f32 	%f289, %f288, %f287;
	selp.f32 	%f290, %f289, %f287, %p47;
	setp.gt.u32 	%p48, %r6, 224;
	ld.shared.f32 	%f291, [_ZZN3cub18CUB_300001_SM_10006detail6reduce18DeviceReduceKernelINS2_10policy_hubIfjN4cuda3std3__44plusIfEEE10Policy1000EN6thrust24THRUST_300001_SM_1000_NS10device_ptrIfEEjS9_fNS7_10__identityEEEvT0_PT3_T1_NS0_13GridEvenShareISK_EET2_T4_E12temp_storage+44];
	add.f32 	%f292, %f291, %f290;
	selp.f32 	%f293, %f292, %f290, %p48;
	setp.gt.u32 	%p49, %r6, 256;
	ld.shared.f32 	%f294, [_ZZN3cub18CUB_300001_SM_10006detail6reduce18DeviceReduceKernelINS2_10policy_hubIfjN4cuda3std3__44plusIfEEE10Policy1000EN6thrust24THRUST_300001_SM_1000_NS10device_ptrIfEEjS9_fNS7_10__identityEEEvT0_PT3_T1_NS0_13GridEvenShareISK_EET2_T4_E12temp_storage+48];
	add.f32 	%f295, %f294, %f293;
	selp.f32 	%f296, %f295, %f293, %p49;
	setp.gt.u32 	%p50, %r6, 288;
	ld.shared.f32 	%f297, [_ZZN3cub18CUB_300001_SM_10006detail6reduce18DeviceReduceKernelINS2_10policy_hubIfjN4cuda3std3__44plusIfEEE10Policy1000EN6thrust24THRUST_300001_SM_1000_NS10device_ptrIfEEjS9_fNS7_10__identityEEEvT0_PT3_T1_NS0_13GridEvenShareISK_EET2_T4_E12temp_storage+52];
	add.f32 	%f298, %f297, %f296;
	selp.f32 	%f299, %f298, %f296, %p50;
	setp.gt.u32 	%p51, %r6, 320;
	ld.shared.f32 	%f300, [_ZZN3cub18CUB_300001_SM_10006detail6reduce18DeviceReduceKernelINS2_10policy_hubIfjN4cuda3std3__44plusIfEEE10Policy1000EN6thrust24THRUST_300001_SM_1000_NS10device_ptrIfEEjS9_fNS7_10__identityEEEvT0_PT3_T1_NS0_13GridEvenShareISK_EET2_T4_E12temp_storage+56];
	add.f32 	%f301, %f300, %f299;
	selp.f32 	%f302, %f301, %f299, %p51;
	setp.gt.u32 	%p52, %r6, 352;
	ld.shared.f32 	%f303, [_ZZN3cub18CUB_300001_SM_10006detail6reduce18DeviceReduceKernelINS2_10policy_hubIfjN4cuda3std3__44plusIfEEE10Policy1000EN6thrust24THRUST_300001_SM_1000_NS10device_ptrIfEEjS9_fNS7_10__identityEEEvT0_PT3_T1_NS0_13GridEvenShareISK_EET2_T4_E12temp_storage+60];
	add.f32 	%f304, %f303, %f302;
	selp.f32 	%f305, %f304, %f302, %p52;
	setp.gt.u32 	%p53, %r6, 384;
	ld.shared.f32 	%f306, [_ZZN3cub18CUB_300001_SM_10006detail6reduce18DeviceReduceKernelINS2_10policy_hubIfjN4cuda3std3__44plusIfEEE10Policy1000EN6thrust24THRUST_300001_SM_1000_NS10device_ptrIfEEjS9_fNS7_10__identityEEEvT0_PT3_T1_NS0_13GridEvenShareISK_EET2_T4_E12temp_storage+64];
	add.f32 	%f307, %f306, %f305;
	selp.f32 	%f308, %f307, %f305, %p53;
	setp.gt.u32 	%p54, %r6, 416;
	ld.shared.f32 	%f309, [_ZZN3cub18CUB_300001_SM_10006detail6reduce18DeviceReduceKernelINS2_10policy_hubIfjN4cuda3std3__44plusIfEEE10Policy1000EN6thrust24THRUST_300001_SM_1000_NS10device_ptrIfEEjS9_fNS7_10__identityEEEvT0_PT3_T1_NS0_13GridEvenShareISK_EET2_T4_E12temp_storage+68];
	add.f32 	%f310, %f309, %f308;
	selp.f32 	%f311, %f310, %f308, %p54;
	setp.gt.u32 	%p55, %r6, 448;
	ld.shared.f32 	%f312, [_ZZN3cub18CUB_300001_SM_10006detail6reduce18DeviceReduceKernelINS2_10policy_hubIfjN4cuda3std3__44plusIfEEE10Policy1000EN6thrust24THRUST_300001_SM_1000_NS10device_ptrIfEEjS9_fNS7_10__identityEEEvT0_PT3_T1_NS0_13GridEvenShareISK_EET2_T4_E12temp_storage+72];
	add.f32 	%f313, %f312, %f311;
	selp.f32 	%f314, %f313, %f311, %p55;
	setp.gt.u32 	%p56, %r6, 480;
	ld.shared.f32 	%f315, [_ZZN3cub18CUB_300001_SM_10006detail6reduce18DeviceReduceKernelINS2_10policy_hubIfjN4cuda3std3__44plusIfEEE10Policy1000EN6thrust24THRUST_300001_SM_1000_NS10device_ptrIfEEjS9_fNS7_10__identityEEEvT0_PT3_T1_NS0_13GridEvenShareISK_EET2_T4_E12temp_storage+76];
	add.f32 	%f316, %f315, %f314;
	selp.f32 	%f379, %f316, %f314, %p56;
	bra.uni 	$L__BB5_48;
$L__BB5_26:
	mov.u32 	%r35, %tid.x;
	add.s32 	%r72, %r35, %r270;
	mul.wide.u32 	%rd4, %r72, 4;
	add.s64 	%rd5, %rd1, %rd4;
	ld.global.f32 	%f41, [%rd5];
	ld.global.f32 	%f42, [%rd5+2048];
	ld.global.f32 	%f43, [%rd5+4096];
	ld.global.f32 	%f44, [%rd5+6144];
	ld.global.f32 	%f45, [%rd5+8192];
	ld.global.f32 	%f46, [%rd5+10240];
	ld.global.f32 	%f47, [%rd5+12288];
	ld.global.f32 	%f48, [%rd5+14336];
	ld.global.f32 	%f49, [%rd5+16384];
	ld.global.f32 	%f50, [%rd5+18432];
	ld.global.f32 	%f51, [%rd5+20480];
	ld.global.f32 	%f52, [%rd5+22528];
	ld.global.f32 	%f53, [%rd5+24576];
	ld.global.f32 	%f54, [%rd5+26624];
	ld.global.f32 	%f55, [%rd5+28672];
	ld.global.f32 	%f56, [%rd5+30720];
	add.f32 	%f57, %f41, %f42;
	add.f32 	%f58, %f43, %f44;
	add.f32 	%f59, %f45, %f46;
	add.f32 	%f60, %f47, %f48;
	add.f32 	%f61, %f49, %f50;
	add.f32 	%f62, %f51, %f52;
	add.f32 	%f63, %f53, %f54;
	add.f32 	%f64, %f55, %f56;
	add.f32 	%f65, %f57, %f58;
	add.f32 	%f66, %f59, %f60;
	add.f32 	%f67, %f61, %f62;
	add.f32 	%f68, %f63, %f64;
	add.f32 	%f69, %f65, %f66;
	add.f32 	%f70, %f67, %f68;
	add.f32 	%f378, %f69, %f70;
	setp.lt.u32 	%p2, %r6, %r4;
	@%p2 bra 	$L__BB5_44;
	add.s32 	%r36, %r4, %r270;
	not.b32 	%r74, %r35;
	add.s32 	%r75, %r74, %r1;
	sub.s32 	%r76, %r75, %r4;
	sub.s32 	%r267, %r76, %r270;
	add.s32 	%r77, %r36, %r35;
	add.s32 	%r266, %r77, 4096;
	mov.b32 	%r269, 0;
	mov.u32 	%r268, %r36;
$L__BB5_28:
	add.s32 	%r270, %r270, %r4;
	add.s32 	%r79, %r1, -8192;
	setp.gt.u32 	%p3, %r270, %r79;
	@%p3 bra 	$L__BB5_30;
	add.s32 	%r80, %r35, %r270;
	mul.wide.u32 	%rd6, %r80, 4;
	add.s64 	%rd7, %rd1, %rd6;
	ld.global.f32 	%f71, [%rd7];
	ld.global.f32 	%f72, [%rd7+2048];
	ld.global.f32 	%f73, [%rd7+4096];
	ld.global.f32 	%f74, [%rd7+6144];
	ld.global.f32 	%f75, [%rd7+8192];
	ld.global.f32 	%f76, [%rd7+10240];
	ld.global.f32 	%f77, [%rd7+12288];
	ld.global.f32 	%f78, [%rd7+14336];
	ld.global.f32 	%f79, [%rd7+16384];
	ld.global.f32 	%f80, [%rd7+18432];
	ld.global.f32 	%f81, [%rd7+20480];
	ld.global.f32 	%f82, [%rd7+22528];
	ld.global.f32 	%f83, [%rd7+24576];
	ld.global.f32 	%f84, [%rd7+26624];
	ld.global.f32 	%f85, [%rd7+28672];
	ld.global.f32 	%f86, [%rd7+30720];
	add.f32 	%f87, %f378, %f71;
	add.f32 	%f88, %f72, %f73;
	add.f32 	%f89, %f74, %f75;
	add.f32 	%f90, %f76, %f77;
	add.f32 	%f91, %f78, %f79;
	add.f32 	%f92, %f80, %f81;
	add.f32 	%f93, %f82, %f83;
	add.f32 	%f94, %f84, %f85;
	add.f32 	%f95, %f87, %f88;
	add.f32 	%f96, %f89, %f90;
	add.f32 	%f97, %f91, %f92;
	add.f32 	%f98, %f93, %f94;
	add.f32 	%f99, %f95, %f96;
	add.f32 	%f100, %f97, %f98;
	add.f32 	%f101, %f99, %f100;
	add.f32 	%f378, %f101, %f86;
	sub.s32 	%r81, %r1, %r270;
	setp.lt.u32 	%p4, %r81, %r4;
	add.s32 	%r269, %r269, 1;
	add.s32 	%r268, %r268, %r4;
	sub.s32 	%r267, %r267, %r4;
	add.s32 	%r266, %r266, %r4;
	@%p4 bra 	$L__BB5_44;
	bra.uni 	$L__BB5_28;
$L__BB5_30:
	setp.le.u32 	%p5, %r1, %r270;
	sub.s32 	%r83, %r1, %r270;
	setp.ge.s32 	%p6, %r35, %r83;
	or.pred  	%p7, %p5, %p6;
	@%p7 bra 	$L__BB5_44;
	not.b32 	%r85, %r35;
	add.s32 	%r86, %r1, %r85;
	sub.s32 	%r87, %r86, %r36;
	mul.lo.s32 	%r88, %r2, %r269;
	shl.b32 	%r89, %r88, 13;
	sub.s32 	%r90, %r87, %r89;
	shr.u32 	%r91, %r90, 9;
	add.s32 	%r49, %r91, 1;
	and.b32  	%r50, %r49, 15;
	setp.lt.u32 	%p8, %r90, 7680;
	mov.u32 	%r275, %r35;
	@%p8 bra 	$L__BB5_35;
	or.b32  	%r273, %r35, 4096;
	shr.u32 	%r92, %r267, 9;
	add.s32 	%r93, %r92, 1;
	and.b32  	%r94, %r93, 16777200;
	neg.s32 	%r271, %r94;
$L__BB5_33:
	.pragma "nounroll";
	add.s32 	%r95, %r266, -4096;
	mul.wide.u32 	%rd8, %r95, 4;
	add.s64 	%rd9, %rd1, %rd8;
	ld.global.f32 	%f103, [%rd9];
	add.f32 	%f104, %f378, %f103;
	add.s32 	%r96, %r266, -3584;
	mul.wide.u32 	%rd10, %r96, 4;
	add.s64 	%rd11, %rd1, %rd10;
	ld.global.f32 	%f105, [%rd11];
	add.f32 	%f106, %f104, %f105;
	add.s32 	%r97, %r266, -3072;
	mul.wide.u32 	%rd12, %r97, 4;
	add.s64 	%rd13, %rd1, %rd12;
	ld.global.f32 	%f107, [%rd13];
	add.f32 	%f108, %f106, %f107;
	add.s32 	%r98, %r266, -2560;
	mul.wide.u32 	%rd14, %r98, 4;
	add.s64 	%rd15, %rd1, %rd14;
	ld.global.f32 	%f109, [%rd15];
	add.f32 	%f110, %f108, %f109;
	add.s32 	%r99, %r266, -2048;
	mul.wide.u32 	%rd16, %r99, 4;
	add.s64 	%rd17, %rd1, %rd16;
	ld.global.f32 	%f111, [%rd17];
	add.f32 	%f112, %f110, %f111;
	add.s32 	%r100, %r266, -1536;
	mul.wide.u32 	%rd18, %r100, 4;
	add.s64 	%rd19, %rd1, %rd18;
	ld.global.f32 	%f113, [%rd19];
	add.f32 	%f114, %f112, %f113;
	add.s32 	%r101, %r266, -1024;
	mul.wide.u32 	%rd20, %r101, 4;
	add.s64 	%rd21, %rd1, %rd20;
	ld.global.f32 	%f115, [%rd21];
	add.f32 	%f116, %f114, %f115;
	add.s32 	%r102, %r266, 3584;
	add.s32 	%r103, %r266, -512;
	mul.wide.u32 	%rd22, %r103, 4;
	add.s64 	%rd23, %rd1, %rd22;
	ld.global.f32 	%f117, [%rd23];
	add.f32 	%f118, %f116, %f117;
	mul.wide.u32 	%rd24, %r266, 4;
	add.s64 	%rd25, %rd1, %rd24;
	ld.global.f32 	%f119, [%rd25];
	add.f32 	%f120, %f118, %f119;
	add.s32 	%r104, %r266, 512;
	mul.wide.u32 	%rd26, %r104, 4;
	add.s64 	%rd27, %rd1, %rd26;
	ld.global.f32 	%f121, [%rd27];
	add.f32 	%f122, %f120, %f121;
	add.s32 	%r105, %r266, 1024;
	mul.wide.u32 	%rd28, %r105, 4;
	add.s64 	%rd29, %rd1, %rd28;
	ld.global.f32 	%f123, [%rd29];
	add.f32 	%f124, %f122, %f123;
	add.s32 	%r106, %r266, 1536;
	mul.wide.u32 	%rd30, %r106, 4;
	add.s64 	%rd31, %rd1, %rd30;
	ld.global.f32 	%f125, [%rd31];
	add.f32 	%f126, %f124, %f125;
	add.s32 	%r107, %r266, 2048;
	mul.wide.u32 	%rd32, %r107, 4;
	add.s64 	%rd33, %rd1, %rd32;
	ld.global.f32 	%f127, [%rd33];
	add.f32 	%f128, %f126, %f127;
	add.s32 	%r108, %r266, 2560;
	mul.wide.u32 	%rd34, %r108, 4;
	add.s64 	%rd35, %rd1, %rd34;
	ld.global.f32 	%f129, [%rd35];
	add.f32 	%f130, %f128, %f129;
	add.s32 	%r109, %r266, 3072;
	mul.wide.u32 	%rd36, %r109, 4;
	add.s64 	%rd37, %rd1, %rd36;
	ld.global.f32 	%f131, [%rd37];
	add.f32 	%f132, %f130, %f131;
	mul.wide.u32 	%rd38, %r102, 4;
	add.s64 	%rd39, %rd1, %rd38;
	ld.global.f32 	%f133, [%rd39];
	add.f32 	%f378, %f132, %f133;
	add.s32 	%r273, %r273, 8192;
	add.s32 	%r266, %r266, 8192;
	add.s32 	%r271, %r271, 16;
	setp.ne.s32 	%p9, %r271, 0;
	@%p9 bra 	$L__BB5_33;
	add.s32 	%r275, %r273, -4096;
$L__BB5_35:
	setp.eq.s32 	%p10, %r50, 0;
	@%p10 bra 	$L__BB5_44;
	and.b32  	%r61, %r49, 7;
	setp.lt.u32 	%p11, %r50, 8;
	@%p11 bra 	$L__BB5_38;
	add.s32 	%r110, %r275, %r270;
	mul.wide.u32 	%rd40, %r110, 4;
	add.s64 	%rd41, %rd1, %rd40;
	ld.global.f32 	%f135, [%rd41];
	add.f32 	%f136, %f378, %f135;
	add.s32 	%r111, %r110, 512;
	mul.wide.u32 	%rd42, %r111, 4;
	add.s64 	%rd43, %rd1, %rd42;
	ld.global.f32 	%f137, [%rd43];
	add.f32 	%f138, %f136, %f137;
	add.s32 	%r112, %r110, 1024;
	mul.wide.u32 	%rd44, %r112, 4;
	add.s64 	%rd45, %rd1, %rd44;
	ld.global.f32 	%f139, [%rd45];
	add.f32 	%f140, %f138, %f139;
	add.s32 	%r113, %r110, 1536;
	mul.wide.u32 	%rd46, %r113, 4;
	add.s64 	%rd47, %rd1, %rd46;
	ld.global.f32 	%f141, [%rd47];
	add.f32 	%f142, %f140, %f141;
	add.s32 	%r114, %r110, 2048;
	mul.wide.u32 	%rd48, %r114, 4;
	add.s64 	%rd49, %rd1, %rd48;
	ld.global.f32 	%f143, [%rd49];
	add.f32 	%f144, %f142, %f143;
	add.s32 	%r115, %r110, 2560;
	mul.wide.u32 	%rd50, %r115, 4;
	add.s64 	%rd51, %rd1, %rd50;
	ld.global.f32 	%f145, [%rd51];
	add.f32 	%f146, %f144, %f145;
	add.s32 	%r116, %r110, 3072;
	mul.wide.u32 	%rd52, %r116, 4;
	add.s64 	%rd53, %rd1, %rd52;
	ld.global.f32 	%f147, [%rd53];
	add.f32 	%f148, %f146, %f147;
	add.s32 	%r117, %r110, 3584;
	mul.wide.u32 	%rd54, %r117, 4;
	add.s64 	%rd55, %rd1, %rd54;
	ld.global.f32 	%f149, [%rd55];
	add.f32 	%f378, %f148, %f149;
	add.s32 	%r275, %r275, 4096;
$L__BB5_38:
	setp.eq.s32 	%p12, %r61, 0;
	@%p12 bra 	$L__BB5_44;
	setp.lt.u32 	%p13, %r61, 4;
	@%p13 bra 	$L__BB5_41;
	add.s32 	%r118, %r275, %r270;
	mul.wide.u32 	%rd56, %r118, 4;
	add.s64 	%rd57, %rd1, %rd56;
	ld.global.f32 	%f151, [%rd57];
	add.f32 	%f152, %f378, %f151;
	add.s32 	%r119, %r118, 512;
	mul.wide.u32 	%rd58, %r119, 4;
	add.s64 	%rd59, %rd1, %rd58;
	ld.global.f32 	%f153, [%rd59];
	add.f32 	%f154, %f152, %f153;
	add.s32 	%r120, %r118, 1024;
	mul.wide.u32 	%rd60, %r120, 4;
	add.s64 	%rd61, %rd1, %rd60;
	ld.global.f32 	%f155, [%rd61];
	add.f32 	%f156, %f154, %f155;
	add.s32 	%r121, %r118, 1536;
	mul.wide.u32 	%rd62, %r121, 4;
	add.s64 	%rd63, %rd1, %rd62;
	ld.global.f32 	%f157, [%rd63];
	add.f32 	%f378, %f156, %f157;
	add.s32 	%r275, %r275, 2048;
$L__BB5_41:
	and.b32  	%r122, %r49, 3;
	setp.eq.s32 	%p14, %r122, 0;
	@%p14 bra 	$L__BB5_44;
	add.s32 	%r278, %r275, %r268;
	cvt.u16.u32 	%rs1, %r267;
	shr.u16 	%rs2, %rs1, 9;
	add.s16 	%rs3, %rs2, 1;
	cvt.u32.u16 	%r123, %rs3;
	and.b32  	%r124, %r123, 3;
	neg.s32 	%r277, %r124;
$L__BB5_43:
	.pragma "nounroll";
	mul.wide.u32 	%rd64, %r278, 4;
	add.s64 	%rd65, %rd1, %rd64;
	ld.global.f32 	%f158, [%rd65];
	add.f32 	%f378, %f378, %f158;
	add.s32 	%r278, %r278, 512;
	add.s32 	%r277, %r277, 1;
	setp.ne.s32 	%p15, %r277, 0;
	@%p15 bra 	$L__BB5_43;
$L__BB5_44:
	// begin inline asm
	mov.u32 %r125, %laneid;
	// end inline asm
	mov.b32 	%r127, %f378;
	mov.b32 	%r128, 1;
	mov.b32 	%r149, 31;
	mov.b32 	%r150, -1;
	// begin inline asm
	shfl.sync.down.b32 %r126, %r127, %r128, %r149, %r150;
	// end inline asm
	setp.gt.s32 	%p16, %r125, 30;
	mov.b32 	%f159, %r126;
	add.f32 	%f160, %f378, %f159;
	selp.f32 	%f161, %f378, %f160, %p16;
	mov.b32 	%r132, %f161;
	mov.b32 	%r133, 2;
	// begin inline asm
	shfl.sync.down.b32 %r131, %r132, %r133, %r149, %r150;
	// end inline asm
	setp.gt.s32 	%p17, %r125, 29;
	mov.b32 	%f162, %r131;
	add.f32 	%f163, %f161, %f162;
	selp.f32 	%f164, %f161, %f163, %p17;
	mov.b32 	%r137, %f164;
	mov.b32 	%r138, 4;
	// begin inline asm
	shfl.sync.down.b32 %r136, %r137, %r138, %r149, %r150;
	// end inline asm
	setp.gt.s32 	%p18, %r125, 27;
	mov.b32 	%f165, %r136;
	add.f32 	%f166, %f164, %f165;
	selp.f32 	%f167, %f164, %f166, %p18;
	mov.b32 	%r142, %f167;
	mov.b32 	%r143, 8;
	// begin inline asm
	shfl.sync.down.b32 %r141, %r142, %r143, %r149, %r150;
	// end inline asm
	setp.gt.s32 	%p19, %r125, 23;
	mov.b32 	%f168, %r141;
	add.f32 	%f169, %f167, %f168;
	selp.f32 	%f170, %f167, %f169, %p19;
	mov.b32 	%r147, %f170;
	mov.b32 	%r148, 16;
	// begin inline asm
	shfl.sync.down.b32 %r146, %r147, %r148, %r149, %r150;
	// end inline asm
	setp.gt.s32 	%p20, %r125, 15;
	mov.b32 	%f171, %r146;
	add.f32 	%f37, %f170, %f171;
	selp.f32 	%f379, %f170, %f37, %p20;
	setp.ne.s32 	%p21, %r125, 0;
	@%p21 bra 	$L__BB5_46;
	shr.u32 	%r151, %r35, 3;
	and.b32  	%r152, %r151, 124;
	mov.u32 	%r153, _ZZN3cub18CUB_300001_SM_10006detail6reduce18DeviceReduceKernelINS2_10policy_hubIfjN4cuda3std3__44plusIfEEE10Policy1000EN6thrust24THRUST_300001_SM_1000_NS10device_ptrIfEEjS9_fNS7_10__identityEEEvT0_PT3_T1_NS0_13GridEvenShareISK_EET2_T4_E12temp_storage;
	add.s32 	%r154, %r153, %r152;
	st.shared.f32 	[%r154+16], %f37;
$L__BB5_46:
	bar.sync 	0;
	setp.ne.s32 	%p22, %r35, 0;
	@%p22 bra 	$L__BB5_48;
	ld.shared.f32 	%f172, [_ZZN3cub18CUB_300001_SM_10006detail6reduce18DeviceReduceKernelINS2_10policy_hubIfjN4cuda3std3__44plusIfEEE10Policy1000EN6thrust24THRUST_300001_SM_1000_NS10device_ptrIfEEjS9_fNS7_10__identityEEEvT0_PT3_T1_NS0_13GridEvenShareISK_EET2_T4_E12temp_storage+20];
	add.f32 	%f173, %f379, %f172;
	ld.shared.f32 	%f174, [_ZZN3cub18CUB_300001_SM_10006detail6reduce18DeviceReduceKernelINS2_10policy_hubIfjN4cuda3std3__44plusIfEEE10Policy1000EN6thrust24THRUST_300001_SM_1000_NS10device_ptrIfEEjS9_fNS7_10__identityEEEvT0_PT3_T1_NS0_13GridEvenShareISK_EET2_T4_E12temp_storage+24];
	add.f32 	%f175, %f173, %f174;
	ld.shared.f32 	%f176, [_ZZN3cub18CUB_300001_SM_10006detail6reduce18DeviceReduceKernelINS2_10policy_hubIfjN4cuda3std3__44plusIfEEE10Policy1000EN6thrust24THRUST_300001_SM_1000_NS10device_ptrIfEEjS9_fNS7_10__identityEEEvT0_PT3_T1_NS0_13GridEvenShareISK_EET2_T4_E12temp_storage+28];
	add.f32 	%f177, %f175, %f176;
	ld.shared.f32 	%f178, [_ZZN3cub18CUB_300001_SM_10006detail6reduce18DeviceReduceKernelINS2_10policy_hubIfjN4cuda3std3__44plusIfEEE10Policy1000EN6thrust24THRUST_300001_SM_1000_NS10device_ptrIfEEjS9_fNS7_10__identityEEEvT0_PT3_T1_NS0_13GridEvenShareISK_EET2_T4_E12temp_storage+32];
	add.f32 	%f179, %f177, %f178;
	ld.shared.f32 	%f180, [_ZZN3cub18CUB_300001_SM_10006detail6reduce18DeviceReduceKernelINS2_10policy_hubIfjN4cuda3std3__44plusIfEEE10Policy1000EN6thrust24THRUST_300001_SM_1000_NS10device_ptrIfEEjS9_fNS7_10__identityEEEvT0_PT3_T1_NS0_13GridEvenShareISK_EET2_T4_E12temp_storage+36];
	add.f32 	%f181, %f179, %f180;
	ld.shared.f32 	%f182, [_ZZN3cub18CUB_300001_SM_10006detail6reduce18DeviceReduceKernelINS2_10policy_hubIfjN4cuda3std3__44plusIfEEE10Policy1000EN6thrust24THRUST_300001_SM_1000_NS10device_ptrIfEEjS9_fNS7_10__identityEEEvT0_PT3_T1_NS0_13GridEvenShareISK_EET2_T4_E12temp_storage+40];
	add.f32 	%f183, %f181, %f182;
	ld.shared.f32 	%f184, [_ZZN3cub18CUB_300001_SM_10006detail6reduce18DeviceReduceKernelINS2_10policy_hubIfjN4cuda3std3__44plusIfEEE10Policy1000EN6thrust24THRUST_300001_SM_1000_NS10device_ptrIfEEjS9_fNS7_10__identityEEEvT0_PT3_T1_NS0_13GridEvenShareISK_EET2_T4_E12temp_storage+44];
	add.f32 	%f185, %f183, %f184;
	ld.shared.f32 	%f186, [_ZZN3cub18CUB_300001_SM_10006detail6reduce18DeviceReduceKernelINS2_10policy_hubIfjN4cuda3std3__44plusIfEEE10Policy1000EN6thrust24THRUST_300001_SM_1000_NS10device_ptrIfEEjS9_fNS7_10__identityEEEvT0_PT3_T1_NS0_13GridEvenShareISK_EET2_T4_E12temp_storage+48];
	add.f32 	%f187, %f185, %f186;
	ld.shared.f32 	%f188, [_ZZN3cub18CUB_300001_SM_10006detail6reduce18DeviceReduceKernelINS2_10policy_hubIfjN4cuda3std3__44plusIfEEE10Policy1000EN6thrust24THRUST_300001_SM_1000_NS10device_ptrIfEEjS9_fNS7_10__identityEEEvT0_PT3_T1_NS0_13GridEvenShareISK_EET2_T4_E12temp_storage+52];
	add.f32 	%f189, %f187, %f188;
	ld.shared.f32 	%f190, [_ZZN3cub18CUB_300001_SM_10006detail6reduce18DeviceReduceKernelINS2_10policy_hubIfjN4cuda3std3__44plusIfEEE10Policy1000EN6thrust24THRUST_300001_SM_1000_NS10device_ptrIfEEjS9_fNS7_10__identityEEEvT0_PT3_T1_NS0_13GridEvenShareISK_EET2_T4_E12temp_storage+56];
	add.f32 	%f191, %f189, %f190;
	ld.shared.f32 	%f192, [_ZZN3cub18CUB_300001_SM_10006detail6reduce18DeviceReduceKernelINS2_10policy_hubIfjN4cuda3std3__44plusIfEEE10Policy1000EN6thrust24THRUST_300001_SM_1000_NS10device_ptrIfEEjS9_fNS7_10__identityEEEvT0_PT3_T1_NS0_13GridEvenShareISK_EET2_T4_E12temp_storage+60];
	add.f32 	%f193, %f191, %f192;
	ld.shared.f32 	%f194, [_ZZN3cub18CUB_300001_SM_10006detail6reduce18DeviceReduceKernelINS2_10policy_hubIfjN4cuda3std3__44plusIfEEE10Policy1000EN6thrust24THRUST_300001_SM_1000_NS10device_ptrIfEEjS9_fNS7_10__identityEEEvT0_PT3_T1_NS0_13GridEvenShareISK_EET2_T4_E12temp_storage+64];
	add.f32 	%f195, %f193, %f194;
	ld.shared.f32 	%f196, [_ZZN3cub18CUB_300001_SM_10006detail6reduce18DeviceReduceKernelINS2_10policy_hubIfjN4cuda3std3__44plusIfEEE10Policy1000EN6thrust24THRUST_300001_SM_1000_NS10device_ptrIfEEjS9_fNS7_10__identityEEEvT0_PT3_T1_NS0_13GridEvenShareISK_EET2_T4_E12temp_storage+68];
	add.f32 	%f197, %f195, %f196;
	ld.shared.f32 	%f198, [_ZZN3cub18CUB_300001_SM_10006detail6reduce18DeviceReduceKernelINS2_10policy_hubIfjN4cuda3std3__44plusIfEEE10Policy1000EN6thrust24THRUST_300001_SM_1000_NS10device_ptrIfEEjS9_fNS7_10__identityEEEvT0_PT3_T1_NS0_13GridEvenShareISK_EET2_T4_E12temp_storage+72];
	add.f32 	%f199, %f197, %f198;
	ld.shared.f32 	%f200, [_ZZN3cub18CUB_300001_SM_10006detail6reduce18DeviceReduceKernelINS2_10policy_hubIfjN4cuda3std3__44plusIfEEE10Policy1000EN6thrust24THRUST_300001_SM_1000_NS10device_ptrIfEEjS9_fNS7_10__identityEEEvT0_PT3_T1_NS0_13GridEvenShareISK_EET2_T4_E12temp_storage+76];
	add.f32 	%f379, %f199, %f200;
$L__BB5_48:
	mov.u32 	%r256, %tid.x;
	setp.ne.s32 	%p64, %r256, 0;
	@%p64 bra 	$L__BB5_50;
	ld.param.u64 	%rd129, [_ZN3cub18CUB_300001_SM_10006detail6reduce18DeviceReduceKernelINS2_10policy_hubIfjN4cuda3std3__44plusIfEEE10Policy1000EN6thrust24THRUST_300001_SM_1000_NS10device_ptrIfEEjS9_fNS7_10__identityEEEvT0_PT3_T1_NS0_13GridEvenShareISK_EET2_T4__param_1];
	cvta.to.global.u64 	%rd126, %rd129;
	mul.wide.u32 	%rd127, %r3, 4;
	add.s64 	%rd128, %rd126, %rd127;
	st.global.f32 	[%rd128], %f379;
$L__BB5_50:
	ret;

}
	// .globl	_ZN3cub18CUB_300001_SM_10006detail6reduce28DeviceReduceSingleTileKernelINS2_10policy_hubIfjN4cuda3std3__44plusIfEEE10Policy1000EPfSC_iS9_ffNS7_10__identityEEEvT0_T1_T2_T3_T4_T6_
.visible .entry _ZN3cub18CUB_300001_SM_10006detail6reduce28DeviceReduceSingleTileKernelINS2_10policy_hubIfjN4cuda3std3__44plusIfEEE10Policy1000EPfSC_iS9_ffNS7_10__identityEEEvT0_T1_T2_T3_T4_T6_(
	.param .u64 .ptr .align 1 _ZN3cub18CUB_300001_SM_10006detail6reduce28DeviceReduceSingleTileKernelINS2_10policy_hubIfjN4cuda3std3__44plusIfEEE10Policy1000EPfSC_iS9_ffNS7_10__identityEEEvT0_T1_T2_T3_T4_T6__param_0,
	.param .u64 .ptr .align 1 _ZN3cub18CUB_300001_SM_10006detail6reduce28DeviceReduceSingleTileKernelINS2_10policy_hubIfjN4cuda3std3__44plusIfEEE10Policy1000EPfSC_iS9_ffNS7_10__identityEEEvT0_T1_T2_T3_T4_T6__param_1,
	.param .u32 _ZN3cub18CUB_300001_SM_10006detail6reduce28DeviceReduceSingleTileKernelINS2_10policy_hubIfjN4cuda3std3__44plusIfEEE10Policy1000EPfSC_iS9_ffNS7_10__identityEEEvT0_T1_T2_T3_T4_T6__param_2,
	.param .align 1 .b8 _ZN3cub18CUB_300001_SM_10006detail6reduce28DeviceReduceSingleTileKernelINS2_10policy_hubIfjN4cuda3std3__44plusIfEEE10Policy1000EPfSC_iS9_ffNS7_10__identityEEEvT0_T1_T2_T3_T4_T6__param_3[1],
	.param .f32 _ZN3cub18CUB_300001_SM_10006detail6reduce28DeviceReduceSingleTileKernelINS2_10policy_hubIfjN4cuda3std3__44plusIfEEE10Policy1000EPfSC_iS9_ffNS7_10__identityEEEvT0_T1_T2_T3_T4_T6__param_4,
	.param .align 1 .b8 _ZN3cub18CUB_300001_SM_10006detail6reduce28DeviceReduceSingleTileKernelINS2_10policy_hubIfjN4cuda3std3__44plusIfEEE10Policy1000EPfSC_iS9_ffNS7_10__identityEEEvT0_T1_T2_T3_T4_T6__param_5[1]
)
.maxntid 512
.minnctapersm 1
{
	.reg .pred 	%p<113>;
	.reg .b32 	%r<407>;
	.reg .b32 	%f<531>;
	.reg .b64 	%rd<133>;
	// demoted variable
	.shared .align 4 .b8 _ZZN3cub18CUB_300001_SM_10006detail6reduce28DeviceReduceSingleTileKernelINS2_10policy_hubIfjN4cuda3std3__44plusIfEEE10Policy1000EPfSC_iS9_ffNS7_10__identityEEEvT0_T1_T2_T3_T4_T6_E12temp_storage[84];
	ld.param.u64 	%rd16, [_ZN3cub18CUB_300001_SM_10006detail6reduce28DeviceReduceSingleTileKernelINS2_10policy_hubIfjN4cuda3std3__44plusIfEEE10Policy1000EPfSC_iS9_ffNS7_10__identityEEEvT0_T1_T2_T3_T4_T6__param_0];
	ld.param.u64 	%rd17, [_ZN3cub18CUB_300001_SM_10006detail6reduce28DeviceReduceSingleTileKernelINS2_10policy_hubIfjN4cuda3std3__44plusIfEEE10Policy1000EPfSC_iS9_ffNS7_10__identityEEEvT0_T1_T2_T3_T4_T6__param_1];
	ld.param.u32 	%r67, [_ZN3cub18CUB_300001_SM_10006detail6reduce28DeviceReduceSingleTileKernelINS2_10policy_hubIfjN4cuda3std3__44plusIfEEE10Policy1000EPfSC_iS9_ffNS7_10__identityEEEvT0_T1_T2_T3_T4_T6__param_2];
	ld.param.f32 	%f58, [_ZN3cub18CUB_300001_SM_10006detail6reduce28DeviceReduceSingleTileKernelINS2_10policy_hubIfjN4cuda3std3__44plusIfEEE10Policy1000EPfSC_iS9_ffNS7_10__identityEEEvT0_T1_T2_T3_T4_T6__param_4];
	cvta.to.global.u64 	%rd1, %rd17;
	setp.ne.s32 	%p1, %r67, 0;
	@%p1 bra 	$L__BB6_3;
	mov.u32 	%r380, %tid.x;
	setp.ne.s32 	%p112, %r380, 0;
	@%p112 bra 	$L__BB6_74;
	st.global.f32 	[%rd1], %f58;
	bra.uni 	$L__BB6_74;
$L__BB6_3:
	and.b64  	%rd18, %rd16, 7;
	setp.ne.s64 	%p2, %rd18, 0;
	@%p2 bra 	$L__BB6_38;
	setp.gt.s32 	%p57, %r67, 8191;
	@%p57 bra 	$L__BB6_22;
	mov.u32 	%r1, %tid.x;
	setp.ge.s32 	%p74, %r1, %r67;
	mov.f32 	%f509, 0f00000000;
	mov.u32 	%r384, %r1;
	@%p74 bra 	$L__BB6_7;
	mul.wide.u32 	%rd121, %r1, 4;
	add.s64 	%rd120, %rd16, %rd121;
	// begin inline asm
	ld.global.nc.u32 %r300, [%rd120];
	// end inline asm
	mov.b32 	%f509, %r300;
	add.s32 	%r384, %r1, 512;
$L__BB6_7:
	setp.ge.s32 	%p75, %r384, %r67;
	@%p75 bra 	$L__BB6_13;
	not.b32 	%r301, %r384;
	add.s32 	%r4, %r67, %r301;
	and.b32  	%r302, %r4, 1536;
	setp.eq.s32 	%p76, %r302, 1536;
	@%p76 bra 	$L__BB6_11;
	mul.wide.u32 	%rd122, %r384, 4;
	add.s64 	%rd129, %rd16, %rd122;
	shr.u32 	%r303, %r4, 9;
	add.s32 	%r304, %r303, 1;
	and.b32  	%r305, %r304, 3;
	neg.s32 	%r382, %r305;
$L__BB6_10:
	.pragma "nounroll";
	// begin inline asm
	ld.global.nc.u32 %r306, [%rd129];
	// end inline asm
	mov.b32 	%f395, %r306;
	add.f32 	%f509, %f509, %f395;
	add.s32 	%r384, %r384, 512;
	add.s64 	%rd129, %rd129, 2048;
	add.s32 	%r382, %r382, 1;
	setp.ne.s32 	%p77, %r382, 0;
	@%p77 bra 	$L__BB6_10;
$L__BB6_11:
	setp.lt.u32 	%p78, %r4, 1536;
	@%p78 bra 	$L__BB6_13;
$L__BB6_12:
	mul.wide.s32 	%rd128, %r384, 4;
	add.s64 	%rd124, %rd16, %rd128;
	// begin inline asm
	ld.global.nc.u32 %r307, [%rd124];
	// end inline asm
	mov.b32 	%f396, %r307;
	add.f32 	%f397, %f509, %f396;
	add.s64 	%rd125, %rd124, 2048;
	// begin inline asm
	ld.global.nc.u32 %r308, [%rd125];
	// end inline asm
	mov.b32 	%f398, %r308;
	add.f32 	%f399, %f397, %f398;
	add.s64 	%rd126, %rd124, 4096;
	// begin inline asm
	ld.global.nc.u32 %r309, [%rd126];
	// end inline asm
	mov.b32 	%f400, %r309;
	add.f32 	%f401, %f399, %f400;
	add.s64 	%rd127, %rd124, 6144;
	// begin inline asm
	ld.global.nc.u32 %r310, [%rd127];
	// end inline asm
	mov.b32 	%f402, %r310;
	add.f32 	%f509, %f401, %f402;
	add.s32 	%r384, %r384, 2048;
	setp.lt.s32 	%p79, %r384, %r67;
	@%p79 bra 	$L__BB6_12;
$L__BB6_13:
	setp.lt.s32 	%p80, %r67, 512;
	@%p80 bra 	$L__BB6_18;
	// begin inline asm
	mov.u32 %r349, %laneid;
	// end inline asm
	mov.b32 	%r351, %f509;
	mov.b32 	%r352, 1;
	mov.b32 	%r373, 31;
	mov.b32 	%r374, -1;
	// begin inline asm
	shfl.sync.down.b32 %r350, %r351, %r352, %r373, %r374;
	// end inline asm
	setp.gt.s32 	%p104, %r349, 30;
	mov.b32 	%f461, %r350;
	add.f32 	%f462, %f509, %f461;
	selp.f32 	%f463, %f509, %f462, %p104;
	mov.b32 	%r356, %f463;
	mov.b32 	%r357, 2;
	// begin inline asm
	shfl.sync.down.b32 %r355, %r356, %r357, %r373, %r374;
	// end inline asm
	setp.gt.s32 	%p105, %r349, 29;
	mov.b32 	%f464, %r355;
	add.f32 	%f465, %f463, %f464;
	selp.f32 	%f466, %f463, %f465, %p105;
	mov.b32 	%r361, %f466;
	mov.b32 	%r362, 4;
	// begin inline asm
	shfl.sync.down.b32 %r360, %r361, %r362, %r373, %r374;
	// end inline asm
	setp.gt.s32 	%p106, %r349, 27;
	mov.b32 	%f467, %r360;
	add.f32 	%f468, %f466, %f467;
	selp.f32 	%f469, %f466, %f468, %p106;
	mov.b32 	%r366, %f469;
	mov.b32 	%r367, 8;
	// begin inline asm
	shfl.sync.down.b32 %r365, %r366, %r367, %r373, %r374;
	// end inline asm
	setp.gt.s32 	%p107, %r349, 23;
	mov.b32 	%f470, %r365;
	add.f32 	%f471, %f469, %f470;
	selp.f32 	%f472, %f469, %f471, %p107;
	mov.b32 	%r371, %f472;
	mov.b32 	%r372, 16;
	// begin inline asm
	shfl.sync.down.b32 %r370, %r371, %r372, %r373, %r374;
	// end inline asm
	setp.gt.s32 	%p108, %r349, 15;
	mov.b32 	%f473, %r370;
	add.f32 	%f10, %f472, %f473;
	selp.f32 	%f530, %f472, %f10, %p108;
	setp.ne.s32 	%p109, %r349, 0;
	@%p109 bra 	$L__BB6_16;
	shr.u32 	%r375, %r1, 3;
	and.b32  	%r376, %r375, 124;
	mov.u32 	%r377, _ZZN3cub18CUB_300001_SM_10006detail6reduce28DeviceReduceSingleTileKernelINS2_10policy_hubIfjN4cuda3std3__44plusIfEEE10Policy1000EPfSC_iS9_ffNS7_10__identityEEEvT0_T1_T2_T3_T4_T6_E12temp_storage;
	add.s32 	%r378, %r377, %r376;
	st.shared.f32 	[%r378+16], %f10;
$L__BB6_16:
	bar.sync 	0;
	setp.ne.s32 	%p110, %r1, 0;
	@%p110 bra 	$L__BB6_72;
	ld.shared.f32 	%f474, [_ZZN3cub18CUB_300001_SM_10006detail6reduce28DeviceReduceSingleTileKernelINS2_10policy_hubIfjN4cuda3std3__44plusIfEEE10Policy1000EPfSC_iS9_ffNS7_10__identityEEEvT0_T1_T2_T3_T4_T6_E12temp_storage+20];
	add.f32 	%f475, %f530, %f474;
	ld.shared.f32 	%f476, [_ZZN3cub18CUB_300001_SM_10006detail6reduce28DeviceReduceSingleTileKernelINS2_10policy_hubIfjN4cuda3std3__44plusIfEEE10Policy1000EPfSC_iS9_ffNS7_10__identityEEEvT0_T1_T2_T3_T4_T6_E12temp_storage+24];
	add.f32 	%f477, %f475, %f476;
	ld.shared.f32 	%f478, [_ZZN3cub18CUB_300001_SM_10006detail6reduce28DeviceReduceSingleTileKernelINS2_10policy_hubIfjN4cuda3std3__44plusIfEEE10Policy1000EPfSC_iS9_ffNS7_10__identityEEEvT0_T1_T2_T3_T4_T6_E12temp_storage+28];
	add.f32 	%f479, %f477, %f478;
	ld.shared.f32 	%f480, [_ZZN3cub18CUB_300001_SM_10006detail6reduce28DeviceReduceSingleTileKernelINS2_10policy_hubIfjN4cuda3std3__44plusIfEEE10Policy1000EPfSC_iS9_ffNS7_10__identityEEEvT0_T1_T2_T3_T4_T6_E12temp_storage+32];
	add.f32 	%f481, %f479, %f480;
	ld.shared.f32 	%f482, [_ZZN3cub18CUB_300001_SM_10006detail6reduce28DeviceReduceSingleTileKernelINS2_10policy_hubIfjN4cuda3std3__44plusIfEEE10Policy1000EPfSC_iS9_ffNS7_10__identityEEEvT0_T1_T2_T3_T4_T6_E12temp_storage+36];
	add.f32 	%f483, %f481, %f482;
	ld.shared.f32 	%f484, [_ZZN3cub18CUB_300001_SM_10006detail6reduce28DeviceReduceSingleTileKernelINS2_10policy_hubIfjN4cuda3std3__44plusIfEEE10Policy1000EPfSC_iS9_ffNS7_10__identityEEEvT0_T1_T2_T3_T4_T6_E12temp_storage+40];
	add.f32 	%f485, %f483, %f484;
	ld.shared.f32 	%f486, [_ZZN3cub18CUB_300001_SM_10006detail6reduce28DeviceReduceSingleTileKernelINS2_10policy_hubIfjN4cuda3std3__44plusIfEEE10Policy1000EPfSC_iS9_ffNS7_10__identityEEEvT0_T1_T2_T3_T4_T6_E12temp_storage+44];
	add.f32 	%f487, %f485, %f486;
	ld.shared.f32 	%f488, [_ZZN3cub18CUB_300001_SM_10006detail6reduce28DeviceReduceSingleTileKernelINS2_10policy_hubIfjN4cuda3std3__44plusIfEEE10Policy1000EPfSC_iS9_ffNS7_10__identityEEEvT0_T1_T2_T3_T4_T6_E12temp_storage+48];
	add.f32 	%f489, %f487, %f488;
	ld.shared.f32 	%f490, [_ZZN3cub18CUB_300001_SM_10006detail6reduce28DeviceReduceSingleTileKernelINS2_10policy_hubIfjN4cuda3std3__44plusIfEEE10Policy1000EPfSC_iS9_ffNS7_10__identityEEEvT0_T1_T2_T3_T4_T6_E12temp_storage+52];
	add.f32 	%f491, %f489, %f490;
	ld.shared.f32 	%f492, [_ZZN3cub18CUB_300001_SM_10006detail6reduce28DeviceReduceSingleTileKernelINS2_10policy_hubIfjN4cuda3std3__44plusIfEEE10Policy1000EPfSC_iS9_ffNS7_10__identityEEEvT0_T1_T2_T3_T4_T6_E12temp_storage+56];
	add.f32 	%f493, %f491, %f492;
	ld.shared.f32 	%f494, [_ZZN3cub18CUB_300001_SM_10006detail6reduce28DeviceReduceSingleTileKernelINS2_10policy_hubIfjN4cuda3std3__44plusIfEEE10Policy1000EPfSC_iS9_ffNS7_10__identityEEEvT0_T1_T2_T3_T4_T6_E12temp_storage+60];
	add.f32 	%f495, %f493, %f494;
	ld.shared.f32 	%f496, [_ZZN3cub18CUB_300001_SM_10006detail6reduce28DeviceReduceSingleTileKernelINS2_10policy_hubIfjN4cuda3std3__44plusIfEEE10Policy1000EPfSC_iS9_ffNS7_10__identityEEEvT0_T1_T2_T3_T4_T6_E12temp_storage+64];
	add.f32 	%f497, %f495, %f496;
	ld.shared.f32 	%f498, [_ZZN3cub18CUB_300001_SM_10006detail6reduce28DeviceReduceSingleTileKernelINS2_10policy_hubIfjN4cuda3std3__44plusIfEEE10Policy1000EPfSC_iS9_ffNS7_10__identityEEEvT0_T1_T2_T3_T4_T6_E12temp_storage+68];
	add.f32 	%f499, %f497, %f498;
	ld.shared.f32 	%f500, [_ZZN3cub18CUB_300001_SM_10006detail6reduce28DeviceReduceSingleTileKernelINS2_10policy_hubIfjN4cuda3std3__44plusIfEEE10Policy1000EPfSC_iS9_ffNS7_10__identityEEEvT0_T1_T2_T3_T4_T6_E12temp_storage+72];
	add.f32 	%f501, %f499, %f500;
	ld.shared.f32 	%f502, [_ZZN3cub18CUB_300001_SM_10006detail6reduce28DeviceReduceSingleTileKernelINS2_10policy_hubIfjN4cuda3std3__44plusIfEEE10Policy1000EPfSC_iS9_ffNS7_10__identityEEEvT0_T1_T2_T3_T4_T6_E12temp_storage+76];
	add.f32 	%f530, %f501, %f502;
	bra.uni 	$L__BB6_72;
$L__BB6_18:
	// begin inline asm
	mov.u32 %r311, %laneid;
	// end inline asm
	and.b32  	%r337, %r1, 992;
	add.s32 	%r338, %r337, 32;
	setp.gt.s32 	%p81, %r338, %r67;
	not.b32 	%r339, %r337;
	add.s32 	%r340, %r67, %r339;
	selp.b32 	%r335, %r340, 31, %p81;
	mov.b32 	%r313, %f509;
	mov.b32 	%r314, 1;
	mov.b32 	%r336, -1;
	// begin inline asm
	shfl.sync.down.b32 %r312, %r313, %r314, %r335, %r336;
	// end inline asm
	setp.lt.s32 	%p82, %r311, %r335;
	mov.b32 	%f403, %r312;
	add.f32 	%f404, %f509, %f403;
	selp.f32 	%f405, %f404, %f509, %p82;
	mov.b32 	%r318, %f405;
	mov.b32 	%r319, 2;
	// begin inline asm
	shfl.sync.down.b32 %r317, %r318, %r319, %r335, %r336;
	// end inline asm
	add.s32 	%r341, %r311, 2;
	setp.gt.s32 	%p83, %r341, %r335;
	mov.b32 	%f406, %r317;
	add.f32 	%f407, %f405, %f406;
	selp.f32 	%f408, %f405, %f407, %p83;
	mov.b32 	%r323, %f408;
	mov.b32 	%r324, 4;
	// begin inline asm
	shfl.sync.down.b32 %r322, %r323, %r324, %r335, %r336;
	// end inline asm
	add.s32 	%r342, %r311, 4;
	setp.gt.s32 	%p84, %r342, %r335;
	mov.b32 	%f409, %r322;
	add.f32 	%f410, %f408, %f409;
	selp.f32 	%f411, %f408, %f410, %p84;
	mov.b32 	%r328, %f411;
	mov.b32 	%r329, 8;
	// begin inline asm
	shfl.sync.down.b32 %r327, %r328, %r329, %r335, %r336;
	// end inline asm
	add.s32 	%r343, %r311, 8;
	setp.gt.s32 	%p85, %r343, %r335;
	mov.b32 	%f412, %r327;
	add.f32 	%f413, %f411, %f412;
	selp.f32 	%f414, %f411, %f413, %p85;
	mov.b32 	%r333, %f414;
	mov.b32 	%r334, 16;
	// begin inline asm
	shfl.sync.down.b32 %r332, %r333, %r334, %r335, %r336;
	// end inline asm
	add.s32 	%r344, %r311, 16;
	setp.gt.s32 	%p86, %r344, %r335;
	mov.b32 	%f415, %r332;
	add.f32 	%f416, %f414, %f415;
	selp.f32 	%f530, %f414, %f416, %p86;
	setp.ne.s32 	%p87, %r311, 0;
	@%p87 bra 	$L__BB6_20;
	shr.u32 	%r345, %r1, 3;
	and.b32  	%r346, %r345, 124;
	mov.u32 	%r347, _ZZN3cub18CUB_300001_SM_10006detail6reduce28DeviceReduceSingleTileKernelINS2_10policy_hubIfjN4cuda3std3__44plusIfEEE10Policy1000EPfSC_iS9_ffNS7_10__identityEEEvT0_T1_T2_T3_T4_T6_E12temp_storage;
	add.s32 	%r348, %r347, %r346;
	st.shared.f32 	[%r348+16], %f530;
$L__BB6_20:
	bar.sync 	0;
	setp.ne.s32 	%p88, %r1, 0;
	@%p88 bra 	$L__BB6_72;
	setp.gt.s32 	%p89, %r67, 32;
	ld.shared.f32 	%f417, [_ZZN3cub18CUB_300001_SM_10006detail6reduce28DeviceReduceSingleTileKernelINS2_10policy_hubIfjN4cuda3std3__44plusIfEEE10Policy1000EPfSC_iS9_ffNS7_10__identityEEEvT0_T1_T2_T3_T4_T6_E12temp_storage+20];
	add.f32 	%f418, %f530, %f417;
	selp.f32 	%f419, %f418, %f530, %p89;
	setp.gt.s32 	%p90, %r67, 64;
	ld.shared.f32 	%f420, [_ZZN3cub18CUB_300001_SM_10006detail6reduce28DeviceReduceSingleTileKernelINS2_10policy_hubIfjN4cuda3std3__44plusIfEEE10Policy1000EPfSC_iS9_ffNS7_10__identityEEEvT0_T1_T2_T3_T4_T6_E12temp_storage+24];
	add.f32 	%f421, %f420, %f419;
	selp.f32 	%f422, %f421, %f419, %p90;
	setp.gt.s32 	%p91, %r67, 96;
	ld.shared.f32 	%f423, [_ZZN3cub18CUB_300001_SM_10006detail6reduce28DeviceReduceSingleTileKernelINS2_10policy_hubIfjN4cuda3std3__44plusIfEEE10Policy1000EPfSC_iS9_ffNS7_10__identityEEEvT0_T1_T2_T3_T4_T6_E12temp_storage+28];
	add.f32 	%f424, %f423, %f422;
	selp.f32 	%f425, %f424, %f422, %p91;
	setp.gt.s32 	%p92, %r67, 128;
	ld.shared.f32 	%f426, [_ZZN3cub18CUB_300001_SM_10006detail6reduce28DeviceReduceSingleTileKernelINS2_10policy_hubIfjN4cuda3std3__44plusIfEEE10Policy1000EPfSC_iS9_ffNS7_10__identityEEEvT0_T1_T2_T3_T4_T6_E12temp_storage+32];
	add.f32 	%f427, %f426, %f425;
	selp.f32 	%f428, %f427, %f425, %p92;
	setp.gt.s32 	%p93, %r67, 160;
	ld.shared.f32 	%f429, [_ZZN3cub18CUB_300001_SM_10006detail6reduce28DeviceReduceSingleTileKernelINS2_10policy_hubIfjN4cuda3std3__44plusIfEEE10Policy1000EPfSC_iS9_ffNS7_10__identityEEEvT0_T1_T2_T3_T4_T6_E12temp_storage+36];
	add.f32 	%f430, %f429, %f428;
	selp.f32 	%f431, %f430, %f428, %p93;
	setp.gt.s32 	%p94, %r67, 192;
	ld.shared.f32 	%f432, [_ZZN3cub18CUB_300001_SM_10006detail6reduce28DeviceReduceSingleTileKernelINS2_10policy_hubIfjN4cuda3std3__44plusIfEEE10Policy1000EPfSC_iS9_ffNS7_10__identityEEEvT0_T1_T2_T3_T4_T6_E12temp_storage+40];
	add.f32 	%f433, %f432, %f431;
	selp.f32 	%f434, %f433, %f431, %p94;
	setp.gt.s32 	%p95, %r67, 224;
	ld.shared.f32 	%f435, [_ZZN3cub18CUB_300001_SM_10006detail6reduce28DeviceReduceSingleTileKernelINS2_10policy_hubIfjN4cuda3std3__44plusIfEEE10Policy1000EPfSC_iS9_ffNS7_10__identityEEEvT0_T1_T2_T3_T4_T6_E12temp_storage+44];
	add.f32 	%f436, %f435, %f434;
	selp.f32 	%f437, %f436, %f434, %p95;
	setp.gt.s32 	%p96, %r67, 256;
	ld.shared.f32 	%f438, [_ZZN3cub18CUB_300001_SM_10006detail6reduce28DeviceReduceSingleTileKernelINS2_10policy_hubIfjN4cuda3std3__44plusIfEEE10Policy1000EPfSC_iS9_ffNS7_10__identityEEEvT0_T1_T2_T3_T4_T6_E12temp_storage+48];
	add.f32 	%f439, %f438, %f437;
	selp.f32 	%f440, %f439, %f437, %p96;
	setp.gt.s32 	%p97, %r67, 288;
	ld.shared.f32 	%f441, [_ZZN3cub18CUB_300001_SM_10006detail6reduce28DeviceReduceSingleTileKernelINS2_10policy_hubIfjN4cuda3std3__44plusIfEEE10Policy1000EPfSC_iS9_ffNS7_10__identityEEEvT0_T1_T2_T3_T4_T6_E12temp_storage+52];
	add.f32 	%f442, %f441, %f440;
	selp.f32 	%f443, %f442, %f440, %p97;
	setp.gt.s32 	%p98, %r67, 320;
	ld.shared.f32 	%f444, [_ZZN3cub18CUB_300001_SM_10006detail6reduce28DeviceReduceSingleTileKernelINS2_10policy_hubIfjN4cuda3std3__44plusIfEEE10Policy1000EPfSC_iS9_ffNS7_10__identityEEEvT0_T1_T2_T3_T4_T6_E12temp_storage+56];
	add.f32 	%f445, %f444, %f443;
	selp.f32 	%f446, %f445, %f443, %p98;
	setp.gt.s32 	%p99, %r67, 352;
	ld.shared.f32 	%f447, [_ZZN3cub18CUB_300001_SM_10006detail6reduce28DeviceReduceSingleTileKernelINS2_10policy_hubIfjN4cuda3std3__44plusIfEEE10Policy1000EPfSC_iS9_ffNS7_10__identityEEEvT0_T1_T2_T3_T4_T6_E12temp_storage+60];
	add.f32 	%f448, %f447, %f446;
	selp.f32 	%f449, %f448, %f446, %p99;
	setp.gt.s32 	%p100, %r67, 384;
	ld.shared.f32 	%f450, [_ZZN3cub18CUB_300001_SM_10006detail6reduce28DeviceReduceSingleTileKernelINS2_10policy_hubIfjN4cuda3std3__44plusIfEEE10Policy1000EPfSC_iS9_ffNS7_10__identityEEEvT0_T1_T2_T3_T4_T6_E12temp_storage+64];
	add.f32 	%f451, %f450, %f449;
	selp.f32 	%f452, %f451, %f449, %p100;
	setp.gt.s32 	%p101, %r67, 416;
	ld.shared.f32 	%f453, [_ZZN3cub18CUB_300001_SM_10006detail6reduce28DeviceReduceSingleTileKernelINS2_10policy_hubIfjN4cuda3std3__44plusIfEEE10Policy1000EPfSC_iS9_ffNS7_10__identityEEEvT0_T1_T2_T3_T4_T6_E12temp_storage+68];
	add.f32 	%f454, %f453, %f452;
	selp.f32 	%f455, %f454, %f452, %p101;
	setp.gt.s32 	%p102, %r67, 448;
	ld.shared.f32 	%f456, [_ZZN3cub18CUB_300001_SM_10006detail6reduce28DeviceReduceSingleTileKernelINS2_10policy_hubIfjN4cuda3std3__44plusIfEEE10Policy1000EPfSC_iS9_ffNS7_10__identityEEEvT0_T1_T2_T3_T4_T6_E12temp_storage+72];
	add.f32 	%f457, %f456, %f455;
	selp.f32 	%f458, %f457, %f455, %p102;
	setp.gt.s32 	%p103, %r67, 480;
	ld.shared.f32 	%f459, [_ZZN3cub18CUB_300001_SM_10006detail6reduce28DeviceReduceSingleTileKernelINS2_10policy_hubIfjN4cuda3std3__44plusIfEEE10Policy1000EPfSC_iS9_ffNS7_10__identityEEEvT0_T1_T2_T3_T4_T6_E12temp_storage+76];
	add.f32 	%f460, %f459, %f458;
	selp.f32 	%f530, %f460, %f458, %p103;
	bra.uni 	$L__BB6_72;
$L__BB6_22:
	mov.u32 	%r13, %tid.x;
	shl.b32 	%r224, %r13, 1;
	mul.wide.u32 	%rd90, %r224, 4;
	add.s64 	%rd75, %rd16, %rd90;
	// begin inline asm
	ld.global.nc.u64 %rd74, [%rd75];
	// end inline asm
	mov.b64 	{%r225, %r226}, %rd74;
	mov.b32 	%f281, %r226;
	mov.b32 	%f282, %r225;
	add.s64 	%rd77, %rd75, 4096;
	// begin inline asm
	ld.global.nc.u64 %rd76, [%rd77];
	// end inline asm
	mov.b64 	{%r227, %r228}, %rd76;
	mov.b32 	%f283, %r228;
	mov.b32 	%f284, %r227;
	add.s64 	%rd79, %rd75, 8192;
	// begin inline asm
	ld.global.nc.u64 %rd78, [%rd79];
	// end inline asm
	mov.b64 	{%r229, %r230}, %rd78;
	mov.b32 	%f285, %r230;
	mov.b32 	%f286, %r229;
	add.s64 	%rd81, %rd75, 12288;
	// begin inline asm
	ld.global.nc.u64 %rd80, [%rd81];
	// end inline asm
	mov.b64 	{%r231, %r232}, %rd80;
	mov.b32 	%f287, %r232;
	mov.b32 	%f288, %r231;
	add.s64 	%rd83, %rd75, 16384;
	// begin inline asm
	ld.global.nc.u64 %rd82, [%rd83];
	// end inline asm
	mov.b64 	{%r233, %r234}, %rd82;
	mov.b32 	%f289, %r234;
	mov.b32 	%f290, %r233;
	add.s64 	%rd85, %rd75, 20480;
	// begin inline asm
	ld.global.nc.u64 %rd84, [%rd85];
	// end inline asm
	mov.b64 	{%r235, %r236}, %rd84;
	mov.b32 	%f291, %r236;
	mov.b32 	%f292, %r235;
	add.s64 	%rd87, %rd75, 24576;
	// begin inline asm
	ld.global.nc.u64 %rd86, [%rd87];
	// end inline asm
	mov.b64 	{%r237, %r238}, %rd86;
	mov.b32 	%f293, %r238;
	mov.b32 	%f294, %r237;
	add.s64 	%rd89, %rd75, 28672;
	// begin inline asm
	ld.global.nc.u64 %rd88, [%rd89];
	// end inline asm
	mov.b64 	{%r239, %r240}, %rd88;
	mov.b32 	%f295, %r240;
	mov.b32 	%f296, %r239;
	add.f32 	%f297, %f282, %f281;
	add.f32 	%f298, %f284, %f283;
	add.f32 	%f299, %f286, %f285;
	add.f32 	%f300, %f288, %f287;
	add.f32 	%f301, %f290, %f289;
	add.f32 	%f302, %f292, %f291;
	add.f32 	%f303, %f294, %f293;
	add.f32 	%f304, %f296, %f295;
	add.f32 	%f305, %f297, %f298;
	add.f32 	%f306, %f299, %f300;
	add.f32 	%f307, %f301, %f302;
	add.f32 	%f308, %f303, %f304;
	add.f32 	%f309, %f305, %f306;
	add.f32 	%f310, %f307, %f308;
	add.f32 	%f516, %f309, %f310;
	setp.lt.u32 	%p58, %r67, 16384;
	mov.b32 	%r387, 8192;
	@%p58 bra 	$L__BB6_26;
	add.s32 	%r14, %r67, -8192;
	mov.b32 	%r387, 8192;
$L__BB6_24:
	mul.wide.s32 	%rd107, %r387, 4;
	add.s64 	%rd92, %rd75, %rd107;
	// begin inline asm
	ld.global.nc.u64 %rd91, [%rd92];
	// end inline asm
	mov.b64 	{%r242, %r243}, %rd91;
	mov.b32 	%f311, %r243;
	mov.b32 	%f312, %r242;
	add.s64 	%rd94, %rd92, 4096;
	// begin inline asm
	ld.global.nc.u64 %rd93, [%rd94];
	// end inline asm
	mov.b64 	{%r244, %r245}, %rd93;
	mov.b32 	%f313, %r245;
	mov.b32 	%f314, %r244;
	add.s64 	%rd96, %rd92, 8192;
	// begin inline asm
	ld.global.nc.u64 %rd95, [%rd96];
	// end inline asm
	mov.b64 	{%r246, %r247}, %rd95;
	mov.b32 	%f315, %r247;
	mov.b32 	%f316, %r246;
	add.s64 	%rd98, %rd92, 12288;
	// begin inline asm
	ld.global.nc.u64 %rd97, [%rd98];
	// end inline asm
	mov.b64 	{%r248, %r249}, %rd97;
	mov.b32 	%f317, %r249;
	mov.b32 	%f318, %r248;
	add.s64 	%rd100, %rd92, 16384;
	// begin inline asm
	ld.global.nc.u64 %rd99, [%rd100];
	// end inline asm
	mov.b64 	{%r250, %r251}, %rd99;
	mov.b32 	%f319, %r251;
	mov.b32 	%f320, %r250;
	add.s64 	%rd102, %rd92, 20480;
	// begin inline asm
	ld.global.nc.u64 %rd101, [%rd102];
	// end inline asm
	mov.b64 	{%r252, %r253}, %rd101;
	mov.b32 	%f321, %r253;
	mov.b32 	%f322, %r252;
	add.s64 	%rd104, %rd92, 24576;
	// begin inline asm
	ld.global.nc.u64 %rd103, [%rd104];
	// end inline asm
	mov.b64 	{%r254, %r255}, %rd103;
	mov.b32 	%f323, %r255;
	mov.b32 	%f324, %r254;
	add.s64 	%rd106, %rd92, 28672;
	// begin inline asm
	ld.global.nc.u64 %rd105, [%rd106];
	// end inline asm
	mov.b64 	{%r256, %r257}, %rd105;
	mov.b32 	%f325, %r257;
	mov.b32 	%f326, %r256;
	add.f32 	%f327, %f516, %f312;
	add.f32 	%f328, %f311, %f314;
	add.f32 	%f329, %f313, %f316;
	add.f32 	%f330, %f315, %f318;
	add.f32 	%f331, %f317, %f320;
	add.f32 	%f332, %f319, %f322;
	add.f32 	%f333, %f321, %f324;
	add.f32 	%f334, %f323, %f326;
	add.f32 	%f335, %f327, %f328;
	add.f32 	%f336, %f329, %f330;
	add.f32 	%f337, %f331, %f332;
	add.f32 	%f338, %f333, %f334;
	add.f32 	%f339, %f335, %f336;
	add.f32 	%f340, %f337, %f338;
	add.f32 	%f341, %f339, %f340;
	add.f32 	%f516, %f341, %f325;
	sub.s32 	%r258, %r67, %r387;
	setp.lt.s32 	%p59, %r258, 8192;
	@%p59 bra 	$L__BB6_34;
	add.s32 	%r387, %r387, 8192;
	setp.le.s32 	%p60, %r387, %r14;
	@%p60 bra 	$L__BB6_24;
$L__BB6_26:
	setp.le.s32 	%p61, %r67, %r387;
	@%p61 bra 	$L__BB6_34;
	sub.s32 	%r18, %r67, %r387;
	setp.ge.s32 	%p62, %r13, %r18;
	@%p62 bra 	$L__BB6_34;
	not.b32 	%r259, %r13;
	add.s32 	%r260, %r67, %r259;
	sub.s32 	%r19, %r260, %r387;
	and.b32  	%r261, %r19, 1536;
	setp.eq.s32 	%p63, %r261, 1536;
	mov.u32 	%r391, %r13;
	@%p63 bra 	$L__BB6_31;
	add.s32 	%r389, %r13, %r387;
	shr.u32 	%r262, %r19, 9;
	add.s32 	%r263, %r262, 1;
	and.b32  	%r264, %r263, 3;
	neg.s32 	%r388, %r264;
	mov.u32 	%r391, %r13;
$L__BB6_30:
	.pragma "nounroll";
	mul.wide.u32 	%rd109, %r389, 4;
	add.s64 	%rd108, %rd16, %rd109;
	// begin inline asm
	ld.global.nc.u32 %r265, [%rd108];
	// end inline asm
	mov.b32 	%f343, %r265;
	add.f32 	%f516, %f516, %f343;
	add.s32 	%r391, %r391, 512;
	add.s32 	%r389, %r389, 512;
	add.s32 	%r388, %r388, 1;
	setp.ne.s32 	%p64, %r388, 0;
	@%p64 bra 	$L__BB6_30;
$L__BB6_31:
	setp.lt.u32 	%p65, %r19, 1536;
	@%p65 bra 	$L__BB6_34;
	cvt.u64.u32 	%rd110, %r391;
	cvt.u64.u32 	%rd111, %r387;
	add.s64 	%rd112, %rd110, %rd111;
	shl.b64 	%rd113, %rd112, 2;
	add.s64 	%rd114, %rd113, %rd16;
	add.s64 	%rd130, %rd114, 4096;
	add.s32 	%r392, %r391, %r387;
$L__BB6_33:
	mul.wide.u32 	%rd119, %r392, 4;
	add.s64 	%rd115, %rd16, %rd119;
	// begin inline asm
	ld.global.nc.u32 %r266, [%rd115];
	// end inline asm
	mov.b32 	%f344, %r266;
	add.f32 	%f345, %f516, %f344;
	add.s64 	%rd116, %rd130, -2048;
	// begin inline asm
	ld.global.nc.u32 %r267, [%rd116];
	// end inline asm
	mov.b32 	%f346, %r267;
	add.f32 	%f347, %f345, %f346;
	// begin inline asm
	ld.global.nc.u32 %r268, [%rd130];
	// end inline asm
	mov.b32 	%f348, %r268;
	add.f32 	%f349, %f347, %f348;
	add.s64 	%rd118, %rd130, 2048;
	// begin inline asm
	ld.global.nc.u32 %r269, [%rd118];
	// end inline asm
	mov.b32 	%f350, %r269;
	add.f32 	%f516, %f349, %f350;
	add.s32 	%r391, %r391, 2048;
	add.s64 	%rd130, %rd130, 8192;
	add.s32 	%r392, %r392, 2048;
	setp.lt.s32 	%p66, %r391, %r18;
	@%p66 bra 	$L__BB6_33;
$L__BB6_34:
	// begin inline asm
	mov.u32 %r270, %laneid;
	// end inline asm
	mov.b32 	%r272, %f516;
	mov.b32 	%r273, 1;
	mov.b32 	%r294, 31;
	mov.b32 	%r295, -1;
	// begin inline asm
	shfl.sync.down.b32 %r271, %r272, %r273, %r294, %r295;
	// end inline asm
	setp.gt.s32 	%p67, %r270, 30;
	mov.b32 	%f351, %r271;
	add.f32 	%f352, %f516, %f351;
	selp.f32 	%f353, %f516, %f352, %p67;
	mov.b32 	%r277, %f353;
	mov.b32 	%r278, 2;
	// begin inline asm
	shfl.sync.down.b32 %r276, %r277, %r278, %r294, %r295;
	// end inline asm
	setp.gt.s32 	%p68, %r270, 29;
	mov.b32 	%f354, %r276;
	add.f32 	%f355, %f353, %f354;
	selp.f32 	%f356, %f353, %f355, %p68;
	mov.b32 	%r282, %f356;
	mov.b32 	%r283, 4;
	// begin inline asm
	shfl.sync.down.b32 %r281, %r282, %r283, %r294, %r295;
	// end inline asm
	setp.gt.s32 	%p69, %r270, 27;
	mov.b32 	%f357, %r281;
	add.f32 	%f358, %f356, %f357;
	selp.f32 	%f359, %f356, %f358, %p69;
	mov.b32 	%r287, %f359;
	mov.b32 	%r288, 8;
	// begin inline asm
	shfl.sync.down.b32 %r286, %r287, %r288, %r294, %r295;
	// end inline asm
	setp.gt.s32 	%p70, %r270, 23;
	mov.b32 	%f360, %r286;
	add.f32 	%f361, %f359, %f360;
	selp.f32 	%f362, %f359, %f361, %p70;
	mov.b32 	%r292, %f362;
	mov.b32 	%r293, 16;
	// begin inline asm
	shfl.sync.down.b32 %r291, %r292, %r293, %r294, %r295;
	// end inline asm
	setp.gt.s32 	%p71, %r270, 15;
	mov.b32 	%f363, %r291;
	add.f32 	%f26, %f362, %f363;
	selp.f32 	%f530, %f362, %f26, %p71;
	setp.ne.s32 	%p72, %r270, 0;
	@%p72 bra 	$L__BB6_36;
	shr.u32 	%r296, %r13, 3;
	and.b32  	%r297, %r296, 124;
	mov.u32 	%r298, _ZZN3cub18CUB_300001_SM_10006detail6reduce28DeviceReduceSingleTileKernelINS2_10policy_hubIfjN4cuda3std3__44plusIfEEE10Policy1000EPfSC_iS9_ffNS7_10__identityEEEvT0_T1_T2_T3_T4_T6_E12temp_storage;
	add.s32 	%r299, %r298, %r297;
	st.shared.f32 	[%r299+16], %f26;
$L__BB6_36:
	bar.sync 	0;
	setp.ne.s32 	%p73, %r13, 0;
	@%p73 bra 	$L__BB6_72;
	ld.shared.f32 	%f364, [_ZZN3cub18CUB_300001_SM_10006detail6reduce28DeviceReduceSingleTileKernelINS2_10policy_hubIfjN4cuda3std3__44plusIfEEE10Policy1000EPfSC_iS9_ffNS7_10__identityEEEvT0_T1_T2_T3_T4_T6_E12temp_storage+20];
	add.f32 	%f365, %f530, %f364;
	ld.shared.f32 	%f366, [_ZZN3cub18CUB_300001_SM_10006detail6reduce28DeviceReduceSingleTileKernelINS2_10policy_hubIfjN4cuda3std3__44plusIfEEE10Policy1000EPfSC_iS9_ffNS7_10__identityEEEvT0_T1_T2_T3_T4_T6_E12temp_storage+24];
	add.f32 	%f367, %f365, %f366;
	ld.shared.f32 	%f368, [_ZZN3cub18CUB_300001_SM_10006detail6reduce28DeviceReduceSingleTileKernelINS2_10policy_hubIfjN4cuda3std3__44plusIfEEE10Policy1000EPfSC_iS9_ffNS7_10__identityEEEvT0_T1_T2_T3_T4_T6_E12temp_storage+28];
	add.f32 	%f369, %f367, %f368;
	ld.shared.f32 	%f370, [_ZZN3cub18CUB_300001_SM_10006detail6reduce28DeviceReduceSingleTileKernelINS2_10policy_hubIfjN4cuda3std3__44plusIfEEE10Policy1000EPfSC_iS9_ffNS7_10__identityEEEvT0_T1_T2_T3_T4_T6_E12temp_storage+32];
	add.f32 	%f371, %f369, %f370;
	ld.shared.f32 	%f372, [_ZZN3cub18CUB_300001_SM_10006detail6reduce28DeviceReduceSingleTileKernelINS2_10policy_hubIfjN4cuda3std3__44plusIfEEE10Policy1000EPfSC_iS9_ffNS7_10__identityEEEvT0_T1_T2_T3_T4_T6_E12temp_storage+36];
	add.f32 	%f373, %f371, %f372;
	ld.shared.f32 	%f374, [_ZZN3cub18CUB_300001_SM_10006detail6reduce28DeviceReduceSingleTileKernelINS2_10policy_hubIfjN4cuda3std3__44plusIfEEE10Policy1000EPfSC_iS9_ffNS7_10__identityEEEvT0_T1_T2_T3_T4_T6_E12temp_storage+40];
	add.f32 	%f375, %f373, %f374;
	ld.shared.f32 	%f376, [_ZZN3cub18CUB_300001_SM_10006detail6reduce28DeviceReduceSingleTileKernelINS2_10policy_hubIfjN4cuda3std3__44plusIfEEE10Policy1000EPfSC_iS9_ffNS7_10__identityEEEvT0_T1_T2_T3_T4_T6_E12temp_storage+44];
	add.f32 	%f377, %f375, %f376;
	ld.shared.f32 	%f378, [_ZZN3cub18CUB_300001_SM_10006detail6reduce28DeviceReduceSingleTileKernelINS2_10policy_hubIfjN4cuda3std3__44plusIfEEE10Policy1000EPfSC_iS9_ffNS7_10__identityEEEvT0_T1_T2_T3_T4_T6_E12temp_storage+48];
	add.f32 	%f379, %f377, %f378;
	ld.shared.f32 	%f380, [_ZZN3cub18CUB_300001_SM_10006detail6reduce28DeviceReduceSingleTileKernelINS2_10policy_hubIfjN4cuda3std3__44plusIfEEE10Policy1000EPfSC_iS9_ffNS7_10__identityEEEvT0_T1_T2_T3_T4_T6_E12temp_storage+52];
	add.f32 	%f381, %f379, %f380;
	ld.shared.f32 	%f382, [_ZZN3cub18CUB_300001_SM_10006detail6reduce28DeviceReduceSingleTileKernelINS2_10policy_hubIfjN4cuda3std3__44plusIfEEE10Policy1000EPfSC_iS9_ffNS7_10__identityEEEvT0_T1_T2_T3_T4_T6_E12temp_storage+56];
	add.f32 	%f383, %f381, %f382;
	ld.shared.f32 	%f384, [_ZZN3cub18CUB_300001_SM_10006detail6reduce28DeviceReduceSingleTileKernelINS2_10policy_hubIfjN4cuda3std3__44plusIfEEE10Policy1000EPfSC_iS9_ffNS7_10__identityEEEvT0_T1_T2_T3_T4_T6_E12temp_storage+60];
	add.f32 	%f385, %f383, %f384;
	ld.shared.f32 	%f386, [_ZZN3cub18CUB_300001_SM_10006detail6reduce28DeviceReduceSingleTileKernelINS2_10policy_hubIfjN4cuda3std3__44plusIfEEE10Policy1000EPfSC_iS9_ffNS7_10__identityEEEvT0_T1_T2_T3_T4_T6_E12temp_storage+64];
	add.f32 	%f387, %f385, %f386;
	ld.shared.f32 	%f388, [_ZZN3cub18CUB_300001_SM_10006detail6reduce28DeviceReduceSingleTileKernelINS2_10policy_hubIfjN4cuda3std3__44plusIfEEE10Policy1000EPfSC_iS9_ffNS7_10__identityEEEvT0_T1_T2_T3_T4_T6_E12temp_storage+68];
	add.f32 	%f389, %f387, %f388;
	ld.shared.f32 	%f390, [_ZZN3cub18CUB_300001_SM_10006detail6reduce28DeviceReduceSingleTileKernelINS2_10policy_hubIfjN4cuda3std3__44plusIfEEE10Policy1000EPfSC_iS9_ffNS7_10__identityEEEvT0_T1_T2_T3_T4_T6_E12temp_storage+72];
	add.f32 	%f391, %f389, %f390;
	ld.shared.f32 	%f392, [_ZZN3cub18CUB_300001_SM_10006detail6reduce28DeviceReduceSingleTileKernelINS2_10policy_hubIfjN4cuda3std3__44plusIfEEE10Policy1000EPfSC_iS9_ffNS7_10__identityEEEvT0_T1_T2_T3_T4_T6_E12temp_storage+76];
	add.f32 	%f530, %f391, %f392;
	bra.uni 	$L__BB6_72;
$L__BB6_38:
	setp.gt.s32 	%p3, %r67, 8191;
	@%p3 bra 	$L__BB6_56;
	mov.u32 	%r34, %tid.x;
	setp.ge.s32 	%p20, %r34, %r67;
	mov.f32 	%f522, 0f00000000;
	mov.u32 	%r397, %r34;
	@%p20 bra 	$L__BB6_41;
	mul.wide.u32 	%rd66, %r34, 4;
	add.s64 	%rd65, %rd16, %rd66;
	// begin inline asm
	ld.global.nc.u32 %r144, [%rd65];
	// end inline asm
	mov.b32 	%f522, %r144;
	add.s32 	%r397, %r34, 512;
$L__BB6_41:
	setp.ge.s32 	%p21, %r397, %r67;
	@%p21 bra 	$L__BB6_47;
	not.b32 	%r145, %r397;
	add.s32 	%r37, %r67, %r145;
	and.b32  	%r146, %r37, 1536;
	setp.eq.s32 	%p22, %r146, 1536;
	@%p22 bra 	$L__BB6_45;
	mul.wide.u32 	%rd67, %r397, 4;
	add.s64 	%rd131, %rd16, %rd67;
	shr.u32 	%r147, %r37, 9;
	add.s32 	%r148, %r147, 1;
	and.b32  	%r149, %r148, 3;
	neg.s32 	%r395, %r149;
$L__BB6_44:
	.pragma "nounroll";
	// begin inline asm
	ld.global.nc.u32 %r150, [%rd131];
	// end inline asm
	mov.b32 	%f173, %r150;
	add.f32 	%f522, %f522, %f173;
	add.s32 	%r397, %r397, 512;
	add.s64 	%rd131, %rd131, 2048;
	add.s32 	%r395, %r395, 1;
	setp.ne.s32 	%p23, %r395, 0;
	@%p23 bra 	$L__BB6_44;
$L__BB6_45:
	setp.lt.u32 	%p24, %r37, 1536;
	@%p24 bra 	$L__BB6_47;
$L__BB6_46:
	mul.wide.s32 	%rd73, %r397, 4;
	add.s64 	%rd69, %rd16, %rd73;
	// begin inline asm
	ld.global.nc.u32 %r151, [%rd69];
	// end inline asm
	mov.b32 	%f174, %r151;
	add.f32 	%f175, %f522, %f174;
	add.s64 	%rd70, %rd69, 2048;
	// begin inline asm
	ld.global.nc.u32 %r152, [%rd70];
	// end inline asm
	mov.b32 	%f176, %r152;
	add.f32 	%f177, %f175, %f176;
	add.s64 	%rd71, %rd69, 4096;
	// begin inline asm
	ld.global.nc.u32 %r153, [%rd71];
	// end inline asm
	mov.b32 	%f178, %r153;
	add.f32 	%f179, %f177, %f178;
	add.s64 	%rd72, %rd69, 6144;
	// begin inline asm
	ld.global.nc.u32 %r154, [%rd72];
	// end inline asm
	mov.b32 	%f180, %r154;
	add.f32 	%f522, %f179, %f180;
	add.s32 	%r397, %r397, 2048;
	setp.lt.s32 	%p25, %r397, %r67;
	@%p25 bra 	$L__BB6_46;
$L__BB6_47:
	setp.lt.s32 	%p26, %r67, 512;
	@%p26 bra 	$L__BB6_52;
	// begin inline asm
	mov.u32 %r193, %laneid;
	// end inline asm
	mov.b32 	%r195, %f522;
	mov.b32 	%r196, 1;
	mov.b32 	%r217, 31;
	mov.b32 	%r218, -1;
	// begin inline asm
	shfl.sync.down.b32 %r194, %r195, %r196, %r217, %r218;
	// end inline asm
	setp.gt.s32 	%p50, %r193, 30;
	mov.b32 	%f239, %r194;
	add.f32 	%f240, %f522, %f239;
	selp.f32 	%f241, %f522, %f240, %p50;
	mov.b32 	%r200, %f241;
	mov.b32 	%r201, 2;
	// begin inline asm
	shfl.sync.down.b32 %r199, %r200, %r201, %r217, %r218;
	// end inline asm
	setp.gt.s32 	%p51, %r193, 29;
	mov.b32 	%f242, %r199;
	add.f32 	%f243, %f241, %f242;
	selp.f32 	%f244, %f241, %f243, %p51;
	mov.b32 	%r205, %f244;
	mov.b32 	%r206, 4;
	// begin inline asm
	shfl.sync.down.b32 %r204, %r205, %r206, %r217, %r218;
	// end inline asm
	setp.gt.s32 	%p52, %r193, 27;
	mov.b32 	%f245, %r204;
	add.f32 	%f246, %f244, %f245;
	selp.f32 	%f247, %f244, %f246, %p52;
	mov.b32 	%r210, %f247;
	mov.b32 	%r211, 8;
	// begin inline asm
	shfl.sync.down.b32 %r209, %r210, %r211, %r217, %r218;
	// end inline asm
	setp.gt.s32 	%p53, %r193, 23;
	mov.b32 	%f248, %r209;
	add.f32 	%f249, %f247, %f248;
	selp.f32 	%f250, %f247, %f249, %p53;
	mov.b32 	%r215, %f250;
	mov.b32 	%r216, 16;
	// begin inline asm
	shfl.sync.down.b32 %r214, %r215, %r216, %r217, %r218;
	// end inline asm
	setp.gt.s32 	%p54, %r193, 15;
	mov.b32 	%f251, %r214;
	add.f32 	%f38, %f250, %f251;
	selp.f32 	%f530, %f250, %f38, %p54;
	setp.ne.s32 	%p55, %r193, 0;
	@%p55 bra 	$L__BB6_50;
	shr.u32 	%r219, %r34, 3;
	and.b32  	%r220, %r219, 124;
	mov.u32 	%r221, _ZZN3cub18CUB_300001_SM_10006detail6reduce28DeviceReduceSingleTileKernelINS2_10policy_hubIfjN4cuda3std3__44plusIfEEE10Policy1000EPfSC_iS9_ffNS7_10__identityEEEvT0_T1_T2_T3_T4_T6_E12temp_storage;
	add.s32 	%r222, %r221, %r220;
	st.shared.f32 	[%r222+16], %f38;
$L__BB6_50:
	bar.sync 	0;
	setp.ne.s32 	%p56, %r34, 0;
	@%p56 bra 	$L__BB6_72;
	ld.shared.f32 	%f252, [_ZZN3cub18CUB_300001_SM_10006detail6reduce28DeviceReduceSingleTileKernelINS2_10policy_hubIfjN4cuda3std3__44plusIfEEE10Policy1000EPfSC_iS9_ffNS7_10__identityEEEvT0_T1_T2_T3_T4_T6_E12temp_storage+20];
	add.f32 	%f253, %f530, %f252;
	ld.shared.f32 	%f254, [_ZZN3cub18CUB_300001_SM_10006detail6reduce28DeviceReduceSingleTileKernelINS2_10policy_hubIfjN4cuda3std3__44plusIfEEE10Policy1000EPfSC_iS9_ffNS7_10__identityEEEvT0_T1_T2_T3_T4_T6_E12temp_storage+24];
	add.f32 	%f255, %f253, %f254;
	ld.shared.f32 	%f256, [_ZZN3cub18CUB_300001_SM_10006detail6reduce28DeviceReduceSingleTileKernelINS2_10policy_hubIfjN4cuda3std3__44plusIfEEE10Policy1000EPfSC_iS9_ffNS7_10__identityEEEvT0_T1_T2_T3_T4_T6_E12temp_storage+28];
	add.f32 	%f257, %f255, %f256;
	ld.shared.f32 	%f258, [_ZZN3cub18CUB_300001_SM_10006detail6reduce28DeviceReduceSingleTileKernelINS2_10policy_hubIfjN4cuda3std3__44plusIfEEE10Policy1000EPfSC_iS9_ffNS7_10__identityEEEvT0_T1_T2_T3_T4_T6_E12temp_storage+32];
	add.f32 	%f259, %f257, %f258;
	ld.shared.f32 	%f260, [_ZZN3cub18CUB_300001_SM_10006detail6reduce28DeviceReduceSingleTileKernelINS2_10policy_hubIfjN4cuda3std3__44plusIfEEE10Policy1000EPfSC_iS9_ffNS7_10__identityEEEvT0_T1_T2_T3_T4_T6_E12temp_storage+36];
	add.f32 	%f261, %f259, %f260;
	ld.shared.f32 	%f262, [_ZZN3cub18CUB_300001_SM_10006detail6reduce28DeviceReduceSingleTileKernelINS2_10policy_hubIfjN4cuda3std3__44plusIfEEE10Policy1000EPfSC_iS9_ffNS7_10__identityEEEvT0_T1_T2_T3_T4_T6_E12temp_storage+40];
	add.f32 	%f263, %f261, %f262;
	ld.shared.f32 	%f264, [_ZZN3cub18CUB_300001_SM_10006detail6reduce28DeviceReduceSingleTileKernelINS2_10policy_hubIfjN4cuda3std3__44plusIfEEE10Policy1000EPfSC_iS9_ffNS7_10__identityEEEvT0_T1_T2_T3_T4_T6_E12temp_storage+44];
	add.f32 	%f265, %f263, %f264;
	ld.shared.f32 	%f266, [_ZZN3cub18CUB_300001_SM_10006detail6reduce28DeviceReduceSingleTileKernelINS2_10policy_hubIfjN4cuda3std3__44plusIfEEE10Policy1000EPfSC_iS9_ffNS7_10__identityEEEvT0_T1_T2_T3_T4_T6_E12temp_storage+48];
	add.f32 	%f267, %f265, %f266;
	ld.shared.f32 	%f268, [_ZZN3cub18CUB_300001_SM_10006detail6reduce28DeviceReduceSingleTileKernelINS2_10policy_hubIfjN4cuda3std3__44plusIfEEE10Policy1000EPfSC_iS9_ffNS7_10__identityEEEvT0_T1_T2_T3_T4_T6_E12temp_storage+52];
	add.f32 	%f269, %f267, %f268;
	ld.shared.f32 	%f270, [_ZZN3cub18CUB_300001_SM_10006detail6reduce28DeviceReduceSingleTileKernelINS2_10policy_hubIfjN4cuda3std3__44plusIfEEE10Policy1000EPfSC_iS9_ffNS7_10__identityEEEvT0_T1_T2_T3_T4_T6_E12temp_storage+56];
	add.f32 	%f271, %f269, %f270;
	ld.shared.f32 	%f272, [_ZZN3cub18CUB_300001_SM_10006detail6reduce28DeviceReduceSingleTileKernelINS2_10policy_hubIfjN4cuda3std3__44plusIfEEE10Policy1000EPfSC_iS9_ffNS7_10__identityEEEvT0_T1_T2_T3_T4_T6_E12temp_storage+60];
	add.f32 	%f273, %f271, %f272;
	ld.shared.f32 	%f274, [_ZZN3cub18CUB_300001_SM_10006detail6reduce28DeviceReduceSingleTileKernelINS2_10policy_hubIfjN4cuda3std3__44plusIfEEE10Policy1000EPfSC_iS9_ffNS7_10__identityEEEvT0_T1_T2_T3_T4_T6_E12temp_storage+64];
	add.f32 	%f275, %f273, %f274;
	ld.shared.f32 	%f276, [_ZZN3cub18CUB_300001_SM_10006detail6reduce28DeviceReduceSingleTileKernelINS2_10policy_hubIfjN4cuda3std3__44plusIfEEE10Policy1000EPfSC_iS9_ffNS7_10__identityEEEvT0_T1_T2_T3_T4_T6_E12temp_storage+68];
	add.f32 	%f277, %f275, %f276;
	ld.shared.f32 	%f278, [_ZZN3cub18CUB_300001_SM_10006detail6reduce28DeviceReduceSingleTileKernelINS2_10policy_hubIfjN4cuda3std3__44plusIfEEE10Policy1000EPfSC_iS9_ffNS7_10__identityEEEvT0_T1_T2_T3_T4_T6_E12temp_storage+72];
	add.f32 	%f279, %f277, %f278;
	ld.shared.f32 	%f280, [_ZZN3cub18CUB_300001_SM_10006detail6reduce28DeviceReduceSingleTileKernelINS2_10policy_hubIfjN4cuda3std3__44plusIfEEE10Policy1000EPfSC_iS9_ffNS7_10__identityEEEvT0_T1_T2_T3_T4_T6_E12temp_storage+76];
	add.f32 	%f530, %f279, %f280;
	bra.uni 	$L__BB6_72;
$L__BB6_52:
	// begin inline asm
	mov.u32 %r155, %laneid;
	// end inline asm
	and.b32  	%r181, %r34, 992;
	add.s32 	%r182, %r181, 32;
	setp.gt.s32 	%p27, %r182, %r67;
	not.b32 	%r183, %r181;
	add.s32 	%r184, %r67, %r183;
	selp.b32 	%r179, %r184, 31, %p27;
	mov.b32 	%r157, %f522;
	mov.b32 	%r158, 1;
	mov.b32 	%r180, -1;
	// begin inline asm
	shfl.sync.down.b32 %r156, %r157, %r158, %r179, %r180;
	// end inline asm
	setp.lt.s32 	%p28, %r155, %r179;
	mov.b32 	%f181, %r156;
	add.f32 	%f182, %f522, %f181;
	selp.f32 	%f183, %f182, %f522, %p28;
	mov.b32 	%r162, %f183;
	mov.b32 	%r163, 2;
	// begin inline asm
	shfl.sync.down.b32 %r161, %r162, %r163, %r179, %r180;
	// end inline asm
	add.s32 	%r185, %r155, 2;
	setp.gt.s32 	%p29, %r185, %r179;
	mov.b32 	%f184, %r161;
	add.f32 	%f185, %f183, %f184;
	selp.f32 	%f186, %f183, %f185, %p29;
	mov.b32 	%r167, %f186;
	mov.b32 	%r168, 4;
	// begin inline asm
	shfl.sync.down.b32 %r166, %r167, %r168, %r179, %r180;
	// end inline asm
	add.s32 	%r186, %r155, 4;
	setp.gt.s32 	%p30, %r186, %r179;
	mov.b32 	%f187, %r166;
	add.f32 	%f188, %f186, %f187;
	selp.f32 	%f189, %f186, %f188, %p30;
	mov.b32 	%r172, %f189;
	mov.b32 	%r173, 8;
	// begin inline asm
	shfl.sync.down.b32 %r171, %r172, %r173, %r179, %r180;
	// end inline asm
	add.s32 	%r187, %r155, 8;
	setp.gt.s32 	%p31, %r187, %r179;
	mov.b32 	%f190, %r171;
	add.f32 	%f191, %f189, %f190;
	selp.f32 	%f192, %f189, %f191, %p31;
	mov.b32 	%r177, %f192;
	mov.b32 	%r178, 16;
	// begin inline asm
	shfl.sync.down.b32 %r176, %r177, %r178, %r179, %r180;
	// end inline asm
	add.s32 	%r188, %r155, 16;
	setp.gt.s32 	%p32, %r188, %r179;
	mov.b32 	%f193, %r176;
	add.f32 	%f194, %f192, %f193;
	selp.f32 	%f530, %f192, %f194, %p32;
	setp.ne.s32 	%p33, %r155, 0;
	@%p33 bra 	$L__BB6_54;
	shr.u32 	%r189, %r34, 3;
	and.b32  	%r190, %r189, 124;
	mov.u32 	%r191, _ZZN3cub18CUB_300001_SM_10006detail6reduce28DeviceReduceSingleTileKernelINS2_10policy_hubIfjN4cuda3std3__44plusIfEEE10Policy1000EPfSC_iS9_ffNS7_10__identityEEEvT0_T1_T2_T3_T4_T6_E12temp_storage;
	add.s32 	%r192, %r191, %r190;
	st.shared.f32 	[%r192+16], %f530;
$L__BB6_54:
	bar.sync 	0;
	setp.ne.s32 	%p34, %r34, 0;
	@%p34 bra 	$L__BB6_72;
	setp.gt.s32 	%p35, %r67, 32;
	ld.shared.f32 	%f195, [_ZZN3cub18CUB_300001_SM_10006detail6reduce28DeviceReduceSingleTileKernelINS2_10policy_hubIfjN4cuda3std3__44plusIfEEE10Policy1000EPfSC_iS9_ffNS7_10__identityEEEvT0_T1_T2_T3_T4_T6_E12temp_storage+20];
	add.f32 	%f196, %f530, %f195;
	selp.f32 	%f197, %f196, %f530, %p35;
	setp.gt.s32 	%p36, %r67, 64;
	ld.shared.f32 	%f198, [_ZZN3cub18CUB_300001_SM_10006detail6reduce28DeviceReduceSingleTileKernelINS2_10policy_hubIfjN4cuda3std3__44plusIfEEE10Policy1000EPfSC_iS9_ffNS7_10__identityEEEvT0_T1_T2_T3_T4_T6_E12temp_storage+24];
	add.f32 	%f199, %f198, %f197;
	selp.f32 	%f200, %f199, %f197, %p36;
	setp.gt.s32 	%p37, %r67, 96;
	ld.shared.f32 	%f201, [_ZZN3cub18CUB_300001_SM_10006detail6reduce28DeviceReduceSingleTileKernelINS2_10policy_hubIfjN4cuda3std3__44plusIfEEE10Policy1000EPfSC_iS9_ffNS7_10__identityEEEvT0_T1_T2_T3_T4_T6_E12temp_storage+28];
	add.f32 	%f202, %f201, %f200;
	selp.f32 	%f203, %f202, %f200, %p37;
	setp.gt.s32 	%p38, %r67, 128;
	ld.shared.f32 	%f204, [_ZZN3cub18CUB_300001_SM_10006detail6reduce28DeviceReduceSingleTileKernelINS2_10policy_hubIfjN4cuda3std3__44plusIfEEE10Policy1000EPfSC_iS9_ffNS7_10__identityEEEvT0_T1_T2_T3_T4_T6_E12temp_storage+32];
	add.f32 	%f205, %f204, %f203;
	selp.f32 	%f206, %f205, %f203, %p38;
	setp.gt.s32 	%p39, %r67, 160;
	ld.shared.f32 	%f207, [_ZZN3cub18CUB_300001_SM_10006detail6reduce28DeviceReduceSingleTileKernelINS2_10policy_hubIfjN4cuda3std3__44plusIfEEE10Policy1000EPfSC_iS9_ffNS7_10__identityEEEvT0_T1_T2_T3_T4_T6_E12temp_storage+36];
	add.f32 	%f208, %f207, %f206;
	selp.f32 	%f209, %f208, %f206, %p39;
	setp.gt.s32 	%p40, %r67, 192;
	ld.shared.f32 	%f210, [_ZZN3cub18CUB_300001_SM_10006detail6reduce28DeviceReduceSingleTileKernelINS2_10policy_hubIfjN4cuda3std3__44plusIfEEE10Policy1000EPfSC_iS9_ffNS7_10__identityEEEvT0_T1_T2_T3_T4_T6_E12temp_storage+40];
	add.f32 	%f211, %f210, %f209;
	selp.f32 	%f212, %f211, %f209, %p40;
	setp.gt.s32 	%p41, %r67, 224;
	ld.shared.f32 	%f213, [_ZZN3cub18CUB_300001_SM_10006detail6reduce28DeviceReduceSingleTileKernelINS2_10policy_hubIfjN4cuda3std3__44plusIfEEE10Policy1000EPfSC_iS9_ffNS7_10__identityEEEvT0_T1_T2_T3_T4_T6_E12temp_storage+44];
	add.f32 	%f214, %f213, %f212;
	selp.f32 	%f215, %f214, %f212, %p41;
	setp.gt.s32 	%p42, %r67, 256;
	ld.shared.f32 	%f216, [_ZZN3cub18CUB_300001_SM_10006detail6reduce28DeviceReduceSingleTileKernelINS2_10policy_hubIfjN4cuda3std3__44plusIfEEE10Policy1000EPfSC_iS9_ffNS7_10__identityEEEvT0_T1_T2_T3_T4_T6_E12temp_storage+48];
	add.f32 	%f217, %f216, %f215;
	selp.f32 	%f218, %f217, %f215, %p42;
	setp.gt.s32 	%p43, %r67, 288;
	ld.shared.f32 	%f219, [_ZZN3cub18CUB_300001_SM_10006detail6reduce28DeviceReduceSingleTileKernelINS2_10policy_hubIfjN4cuda3std3__44plusIfEEE10Policy1000EPfSC_iS9_ffNS7_10__identityEEEvT0_T1_T2_T3_T4_T6_E12temp_storage+52];
	add.f32 	%f220, %f219, %f218;
	selp.f32 	%f221, %f220, %f218, %p43;
	setp.gt.s32 	%p44, %r67, 320;
	ld.shared.f32 	%f222, [_ZZN3cub18CUB_300001_SM_10006detail6reduce28DeviceReduceSingleTileKernelINS2_10policy_hubIfjN4cuda3std3__44plusIfEEE10Policy1000EPfSC_iS9_ffNS7_10__identityEEEvT0_T1_T2_T3_T4_T6_E12temp_storage+56];
	add.f32 	%f223, %f222, %f221;
	selp.f32 	%f224, %f223, %f221, %p44;
	setp.gt.s32 	%p45, %r67, 352;
	ld.shared.f32 	%f225, [_ZZN3cub18CUB_300001_SM_10006detail6reduce28DeviceReduceSingleTileKernelINS2_10policy_hubIfjN4cuda3std3__44plusIfEEE10Policy1000EPfSC_iS9_ffNS7_10__identityEEEvT0_T1_T2_T3_T4_T6_E12temp_storage+60];
	add.f32 	%f226, %f225, %f224;
	selp.f32 	%f227, %f226, %f224, %p45;
	setp.gt.s32 	%p46, %r67, 384;
	ld.shared.f32 	%f228, [_ZZN3cub18CUB_300001_SM_10006detail6reduce28DeviceReduceSingleTileKernelINS2_10policy_hubIfjN4cuda3std3__44plusIfEEE10Policy1000EPfSC_iS9_ffNS7_10__identityEEEvT0_T1_T2_T3_T4_T6_E12temp_storage+64];
	add.f32 	%f229, %f228, %f227;
	selp.f32 	%f230, %f229, %f227, %p46;
	setp.gt.s32 	%p47, %r67, 416;
	ld.shared.f32 	%f231, [_ZZN3cub18CUB_300001_SM_10006detail6reduce28DeviceReduceSingleTileKernelINS2_10policy_hubIfjN4cuda3std3__44plusIfEEE10Policy1000EPfSC_iS9_ffNS7_10__identityEEEvT0_T1_T2_T3_T4_T6_E12temp_storage+68];
	add.f32 	%f232, %f231, %f230;
	selp.f32 	%f233, %f232, %f230, %p47;
	setp.gt.s32 	%p48, %r67, 448;
	ld.shared.f32 	%f234, [_ZZN3cub18CUB_300001_SM_10006detail6reduce28DeviceReduceSingleTileKernelINS2_10policy_hubIfjN4cuda3std3__44plusIfEEE10Policy1000EPfSC_iS9_ffNS7_10__identityEEEvT0_T1_T2_T3_T4_T6_E12temp_storage+72];
	add.f32 	%f235, %f234, %f233;
	selp.f32 	%f236, %f235, %f233, %p48;
	setp.gt.s32 	%p49, %r67, 480;
	ld.shared.f32 	%f237, [_ZZN3cub18CUB_300001_SM_10006detail6reduce28DeviceReduceSingleTileKernelINS2_10policy_hubIfjN4cuda3std3__44plusIfEEE10Policy1000EPfSC_iS9_ffNS7_10__identityEEEvT0_T1_T2_T3_T4_T6_E12temp_storage+76];
	add.f32 	%f238, %f237, %f236;
	selp.f32 	%f530, %f238, %f236, %p49;
	bra.uni 	$L__BB6_72;
$L__BB6_56:
	mov.u32 	%r46, %tid.x;
	mul.wide.u32 	%rd35, %r46, 4;
	add.s64 	%rd19, %rd16, %rd35;
	// begin inline asm
	ld.global.nc.u32 %r68, [%rd19];
	// end inline asm
	mov.b32 	%f59, %r68;
	add.s64 	%rd20, %rd19, 2048;
	// begin inline asm
	ld.global.nc.u32 %r69, [%rd20];
	// end inline asm
	mov.b32 	%f60, %r69;
	add.s64 	%rd21, %rd19, 4096;
	// begin inline asm
	ld.global.nc.u32 %r70, [%rd21];
	// end inline asm
	mov.b32 	%f61, %r70;
	add.s64 	%rd22, %rd19, 6144;
	// begin inline asm
	ld.global.nc.u32 %r71, [%rd22];
	// end inline asm
	mov.b32 	%f62, %r71;
	add.s64 	%rd23, %rd19, 8192;
	// begin inline asm
	ld.global.nc.u32 %r72, [%rd23];
	// end inline asm
	mov.b32 	%f63, %r72;
	add.s64 	%rd24, %rd19, 10240;
	// begin inline asm
	ld.global.nc.u32 %r73, [%rd24];
	// end inline asm
	mov.b32 	%f64, %r73;
	add.s64 	%rd25, %rd19, 12288;
	// begin inline asm
	ld.global.nc.u32 %r74, [%rd25];
	// end inline asm
	mov.b32 	%f65, %r74;
	add.s64 	%rd26, %rd19, 14336;
	// begin inline asm
	ld.global.nc.u32 %r75, [%rd26];
	// end inline asm
	mov.b32 	%f66, %r75;
	add.s64 	%rd27, %rd19, 16384;
	// begin inline asm
	ld.global.nc.u32 %r76, [%rd27];
	// end inline asm
	mov.b32 	%f67, %r76;
	add.s64 	%rd28, %rd19, 18432;
	// begin inline asm
	ld.global.nc.u32 %r77, [%rd28];
	// end inline asm
	mov.b32 	%f68, %r77;
	add.s64 	%rd29, %rd19, 20480;
	// begin inline asm
	ld.global.nc.u32 %r78, [%rd29];
	// end inline asm
	mov.b32 	%f69, %r78;
	add.s64 	%rd30, %rd19, 22528;
	// begin inline asm
	ld.global.nc.u32 %r79, [%rd30];
	// end inline asm
	mov.b32 	%f70, %r79;
	add.s64 	%rd31, %rd19, 24576;
	// begin inline asm
	ld.global.nc.u32 %r80, [%rd31];
	// end inline asm
	mov.b32 	%f71, %r80;
	add.s64 	%rd32, %rd19, 26624;
	// begin inline asm
	ld.global.nc.u32 %r81, [%rd32];
	// end inline asm
	mov.b32 	%f72, %r81;
	add.s64 	%rd33, %rd19, 28672;
	// begin inline asm
	ld.global.nc.u32 %r82, [%rd33];
	// end inline asm
	mov.b32 	%f73, %r82;
	add.s64 	%rd34, %rd19, 30720;
	// begin inline asm
	ld.global.nc.u32 %r83, [%rd34];
	// end inline asm
	mov.b32 	%f74, %r83;
	add.f32 	%f75, %f59, %f60;
	add.f32 	%f76, %f61, %f62;
	add.f32 	%f77, %f63, %f64;
	add.f32 	%f78, %f65, %f66;
	add.f32 	%f79, %f67, %f68;
	add.f32 	%f80, %f69, %f70;
	add.f32 	%f81, %f71, %f72;
	add.f32 	%f82, %f73, %f74;
	add.f32 	%f83, %f75, %f76;
	add.f32 	%f84, %f77, %f78;
	add.f32 	%f85, %f79, %f80;
	add.f32 	%f86, %f81, %f82;
	add.f32 	%f87, %f83, %f84;
	add.f32 	%f88, %f85, %f86;
	add.f32 	%f529, %f87, %f88;
	setp.lt.u32 	%p4, %r67, 16384;
	mov.b32 	%r400, 8192;
	@%p4 bra 	$L__BB6_60;
	add.s32 	%r47, %r67, -8192;
	mov.b32 	%r400, 8192;
$L__BB6_58:
	mul.wide.s32 	%rd52, %r400, 4;
	add.s64 	%rd36, %rd19, %rd52;
	// begin inline asm
	ld.global.nc.u32 %r86, [%rd36];
	// end inline asm
	mov.b32 	%f89, %r86;
	add.s64 	%rd37, %rd36, 2048;
	// begin inline asm
	ld.global.nc.u32 %r87, [%rd37];
	// end inline asm
	mov.b32 	%f90, %r87;
	add.s64 	%rd38, %rd36, 4096;
	// begin inline asm
	ld.global.nc.u32 %r88, [%rd38];
	// end inline asm
	mov.b32 	%f91, %r88;
	add.s64 	%rd39, %rd36, 6144;
	// begin inline asm
	ld.global.nc.u32 %r89, [%rd39];
	// end inline asm
	mov.b32 	%f92, %r89;
	add.s64 	%rd40, %rd36, 8192;
	// begin inline asm
	ld.global.nc.u32 %r90, [%rd40];
	// end inline asm
	mov.b32 	%f93, %r90;
	add.s64 	%rd41, %rd36, 10240;
	// begin inline asm
	ld.global.nc.u32 %r91, [%rd41];
	// end inline asm
	mov.b32 	%f94, %r91;
	add.s64 	%rd42, %rd36, 12288;
	// begin inline asm
	ld.global.nc.u32 %r92, [%rd42];
	// end inline asm
	mov.b32 	%f95, %r92;
	add.s64 	%rd43, %rd36, 14336;
	// begin inline asm
	ld.global.nc.u32 %r93, [%rd43];
	// end inline asm
	mov.b32 	%f96, %r93;
	add.s64 	%rd44, %rd36, 16384;
	// begin inline asm
	ld.global.nc.u32 %r94, [%rd44];
	// end inline asm
	mov.b32 	%f97, %r94;
	add.s64 	%rd45, %rd36, 18432;
	// begin inline asm
	ld.global.nc.u32 %r95, [%rd45];
	// end inline asm
	mov.b32 	%f98, %r95;
	add.s64 	%rd46, %rd36, 20480;
	// begin inline asm
	ld.global.nc.u32 %r96, [%rd46];
	// end inline asm
	mov.b32 	%f99, %r96;
	add.s64 	%rd47, %rd36, 22528;
	// begin inline asm
	ld.global.nc.u32 %r97, [%rd47];
	// end inline asm
	mov.b32 	%f100, %r97;
	add.s64 	%rd48, %rd36, 24576;
	// begin inline asm
	ld.global.nc.u32 %r98, [%rd48];
	// end inline asm
	mov.b32 	%f101, %r98;
	add.s64 	%rd49, %rd36, 26624;
	// begin inline asm
	ld.global.nc.u32 %r99, [%rd49];
	// end inline asm
	mov.b32 	%f102, %r99;
	add.s64 	%rd50, %rd36, 28672;
	// begin inline asm
	ld.global.nc.u32 %r100, [%rd50];
	// end inline asm
	mov.b32 	%f103, %r100;
	add.s64 	%rd51, %rd36, 30720;
	// begin inline asm
	ld.global.nc.u32 %r101, [%rd51];
	// end inline asm
	mov.b32 	%f104, %r101;
	add.f32 	%f105, %f529, %f89;
	add.f32 	%f106, %f90, %f91;
	add.f32 	%f107, %f92, %f93;
	add.f32 	%f108, %f94, %f95;
	add.f32 	%f109, %f96, %f97;
	add.f32 	%f110, %f98, %f99;
	add.f32 	%f111, %f100, %f101;
	add.f32 	%f112, %f102, %f103;
	add.f32 	%f113, %f105, %f106;
	add.f32 	%f114, %f107, %f108;
	add.f32 	%f115, %f109, %f110;
	add.f32 	%f116, %f111, %f112;
	add.f32 	%f117, %f113, %f114;
	add.f32 	%f118, %f115, %f116;
	add.f32 	%f119, %f117, %f118;
	add.f32 	%f529, %f119, %f104;
	sub.s32 	%r102, %r67, %r400;
	setp.lt.s32 	%p5, %r102, 8192;
	@%p5 bra 	$L__BB6_68;
	add.s32 	%r400, %r400, 8192;
	setp.le.s32 	%p6, %r400, %r47;
	@%p6 bra 	$L__BB6_58;
$L__BB6_60:
	setp.le.s32 	%p7, %r67, %r400;
	@%p7 bra 	$L__BB6_68;
	sub.s32 	%r51, %r67, %r400;
	setp.ge.s32 	%p8, %r46, %r51;
	@%p8 bra 	$L__BB6_68;
	not.b32 	%r103, %r46;
	add.s32 	%r104, %r67, %r103;
	sub.s32 	%r52, %r104, %r400;
	and.b32  	%r105, %r52, 1536;
	setp.eq.s32 	%p9, %r105, 1536;
	mov.u32 	%r404, %r46;
	@%p9 bra 	$L__BB6_65;
	add.s32 	%r402, %r46, %r400;
	shr.u32 	%r106, %r52, 9;
	add.s32 	%r107, %r106, 1;
	and.b32  	%r108, %r107, 3;
	neg.s32 	%r401, %r108;
	mov.u32 	%r404, %r46;
$L__BB6_64:
	.pragma "nounroll";
	mul.wide.u32 	%rd54, %r402, 4;
	add.s64 	%rd53, %rd16, %rd54;
	// begin inline asm
	ld.global.nc.u32 %r109, [%rd53];
	// end inline asm
	mov.b32 	%f121, %r109;
	add.f32 	%f529, %f529, %f121;
	add.s32 	%r404, %r404, 512;
	add.s32 	%r402, %r402, 512;
	add.s32 	%r401, %r401, 1;
	setp.ne.s32 	%p10, %r401, 0;
	@%p10 bra 	$L__BB6_64;
$L__BB6_65:
	setp.lt.u32 	%p11, %r52, 1536;
	@%p11 bra 	$L__BB6_68;
	cvt.u64.u32 	%rd55, %r404;
	cvt.u64.u32 	%rd56, %r400;
	add.s64 	%rd57, %rd55, %rd56;
	shl.b64 	%rd58, %rd57, 2;
	add.s64 	%rd59, %rd58, %rd16;
	add.s64 	%rd132, %rd59, 4096;
	add.s32 	%r405, %r404, %r400;
$L__BB6_67:
	mul.wide.u32 	%rd64, %r405, 4;
	add.s64 	%rd60, %rd16, %rd64;
	// begin inline asm
	ld.global.nc.u32 %r110, [%rd60];
	// end inline asm
	mov.b32 	%f122, %r110;
	add.f32 	%f123, %f529, %f122;
	add.s64 	%rd61, %rd132, -2048;
	// begin inline asm
	ld.global.nc.u32 %r111, [%rd61];
	// end inline asm
	mov.b32 	%f124, %r111;
	add.f32 	%f125, %f123, %f124;
	// begin inline asm
	ld.global.nc.u32 %r112, [%rd132];
	// end inline asm
	mov.b32 	%f126, %r112;
	add.f32 	%f127, %f125, %f126;
	add.s64 	%rd63, %rd132, 2048;
	// begin inline asm
	ld.global.nc.u32 %r113, [%rd63];
	// end inline asm
	mov.b32 	%f128, %r113;
	add.f32 	%f529, %f127, %f128;
	add.s32 	%r404, %r404, 2048;
	add.s64 	%rd132, %rd132, 8192;
	add.s32 	%r405, %r405, 2048;
	setp.lt.s32 	%p12, %r404, %r51;
	@%p12 bra 	$L__BB6_67;
$L__BB6_68:
	// begin inline asm
	mov.u32 %r114, %laneid;
	// end inline asm
	mov.b32 	%r116, %f529;
	mov.b32 	%r117, 1;
	mov.b32 	%r138, 31;
	mov.b32 	%r139, -1;
	// begin inline asm
	shfl.sync.down.b32 %r115, %r116, %r117, %r138, %r139;
	// end inline asm
	setp.gt.s32 	%p13, %r114, 30;
	mov.b32 	%f129, %r115;
	add.f32 	%f130, %f529, %f129;
	selp.f32 	%f131, %f529, %f130, %p13;
	mov.b32 	%r121, %f131;
	mov.b32 	%r122, 2;
	// begin inline asm
	shfl.sync.down.b32 %r120, %r121, %r122, %r138, %r139;
	// end inline asm
	setp.gt.s32 	%p14, %r114, 29;
	mov.b32 	%f132, %r120;
	add.f32 	%f133, %f131, %f132;
	selp.f32 	%f134, %f131, %f133, %p14;
	mov.b32 	%r126, %f134;
	mov.b32 	%r127, 4;
	// begin inline asm
	shfl.sync.down.b32 %r125, %r126, %r127, %r138, %r139;
	// end inline asm
	setp.gt.s32 	%p15, %r114, 27;
	mov.b32 	%f135, %r125;
	add.f32 	%f136, %f134, %f135;
	selp.f32 	%f137, %f134, %f136, %p15;
	mov.b32 	%r131, %f137;
	mov.b32 	%r132, 8;
	// begin inline asm
	shfl.sync.down.b32 %r130, %r131, %r132, %r138, %r139;
	// end inline asm
	setp.gt.s32 	%p16, %r114, 23;
	mov.b32 	%f138, %r130;
	add.f32 	%f139, %f137, %f138;
	selp.f32 	%f140, %f137, %f139, %p16;
	mov.b32 	%r136, %f140;
	mov.b32 	%r137, 16;
	// begin inline asm
	shfl.sync.down.b32 %r135, %r136, %r137, %r138, %r139;
	// end inline asm
	setp.gt.s32 	%p17, %r114, 15;
	mov.b32 	%f141, %r135;
	add.f32 	%f54, %f140, %f141;
	selp.f32 	%f530, %f140, %f54, %p17;
	setp.ne.s32 	%p18, %r114, 0;
	@%p18 bra 	$L__BB6_70;
	shr.u32 	%r140, %r46, 3;
	and.b32  	%r141, %r140, 124;
	mov.u32 	%r142, _ZZN3cub18CUB_300001_SM_10006detail6reduce28DeviceReduceSingleTileKernelINS2_10policy_hubIfjN4cuda3std3__44plusIfEEE10Policy1000EPfSC_iS9_ffNS7_10__identityEEEvT0_T1_T2_T3_T4_T6_E12temp_storage;
	add.s32 	%r143, %r142, %r141;
	st.shared.f32 	[%r143+16], %f54;
$L__BB6_70:
	bar.sync 	0;
	setp.ne.s32 	%p19, %r46, 0;
	@%p19 bra 	$L__BB6_72;
	ld.shared.f32 	%f142, [_ZZN3cub18CUB_300001_SM_10006detail6reduce28DeviceReduceSingleTileKernelINS2_10policy_hubIfjN4cuda3std3__44plusIfEEE10Policy1000EPfSC_iS9_ffNS7_10__identityEEEvT0_T1_T2_T3_T4_T6_E12temp_storage+20];
	add.f32 	%f143, %f530, %f142;
	ld.shared.f32 	%f144, [_ZZN3cub18CUB_300001_SM_10006detail6reduce28DeviceReduceSingleTileKernelINS2_10policy_hubIfjN4cuda3std3__44plusIfEEE10Policy1000EPfSC_iS9_ffNS7_10__identityEEEvT0_T1_T2_T3_T4_T6_E12temp_storage+24];
	add.f32 	%f145, %f143, %f144;
	ld.shared.f32 	%f146, [_ZZN3cub18CUB_300001_SM_10006detail6reduce28DeviceReduceSingleTileKernelINS2_10policy_hubIfjN4cuda3std3__44plusIfEEE10Policy1000EPfSC_iS9_ffNS7_10__identityEEEvT0_T1_T2_T3_T4_T6_E12temp_storage+28];
	add.f32 	%f147, %f145, %f146;
	ld.shared.f32 	%f148, [_ZZN3cub18CUB_300001_SM_10006detail6reduce28DeviceReduceSingleTileKernelINS2_10policy_hubIfjN4cuda3std3__44plusIfEEE10Policy1000EPfSC_iS9_ffNS7_10__identityEEEvT0_T1_T2_T3_T4_T6_E12temp_storage+32];
	add.f32 	%f149, %f147, %f148;
	ld.shared.f32 	%f150, [_ZZN3cub18CUB_300001_SM_10006detail6reduce28DeviceReduceSingleTileKernelINS2_10policy_hubIfjN4cuda3std3__44plusIfEEE10Policy1000EPfSC_iS9_ffNS7_10__identityEEEvT0_T1_T2_T3_T4_T6_E12temp_storage+36];
	add.f32 	%f151, %f149, %f150;
	ld.shared.f32 	%f152, [_ZZN3cub18CUB_300001_SM_10006detail6reduce28DeviceReduceSingleTileKernelINS2_10policy_hubIfjN4cuda3std3__44plusIfEEE10Policy1000EPfSC_iS9_ffNS7_10__identityEEEvT0_T1_T2_T3_T4_T6_E12temp_storage+40];
	add.f32 	%f153, %f151, %f152;
	ld.shared.f32 	%f154, [_ZZN3cub18CUB_300001_SM_10006detail6reduce28DeviceReduceSingleTileKernelINS2_10policy_hubIfjN4cuda3std3__44plusIfEEE10Policy1000EPfSC_iS9_ffNS7_10__identityEEEvT0_T1_T2_T3_T4_T6_E12temp_storage+44];
	add.f32 	%f155, %f153, %f154;
	ld.shared.f32 	%f156, [_ZZN3cub18CUB_300001_SM_10006detail6reduce28DeviceReduceSingleTileKernelINS2_10policy_hubIfjN4cuda3std3__44plusIfEEE10Policy1000EPfSC_iS9_ffNS7_10__identityEEEvT0_T1_T2_T3_T4_T6_E12temp_storage+48];
	add.f32 	%f157, %f155, %f156;
	ld.shared.f32 	%f158, [_ZZN3cub18CUB_300001_SM_10006detail6reduce28DeviceReduceSingleTileKernelINS2_10policy_hubIfjN4cuda3std3__44plusIfEEE10Policy1000EPfSC_iS9_ffNS7_10__identityEEEvT0_T1_T2_T3_T4_T6_E12temp_storage+52];
	add.f32 	%f159, %f157, %f158;
	ld.shared.f32 	%f160, [_ZZN3cub18CUB_300001_SM_10006detail6reduce28DeviceReduceSingleTileKernelINS2_10policy_hubIfjN4cuda3std3__44plusIfEEE10Policy1000EPfSC_iS9_ffNS7_10__identityEEEvT0_T1_T2_T3_T4_T6_E12temp_storage+56];
	add.f32 	%f161, %f159, %f160;
	ld.shared.f32 	%f162, [_ZZN3cub18CUB_300001_SM_10006detail6reduce28DeviceReduceSingleTileKernelINS2_10policy_hubIfjN4cuda3std3__44plusIfEEE10Policy1000EPfSC_iS9_ffNS7_10__identityEEEvT0_T1_T2_T3_T4_T6_E12temp_storage+60];
	add.f32 	%f163, %f161, %f162;
	ld.shared.f32 	%f164, [_ZZN3cub18CUB_300001_SM_10006detail6reduce28DeviceReduceSingleTileKernelINS2_10policy_hubIfjN4cuda3std3__44plusIfEEE10Policy1000EPfSC_iS9_ffNS7_10__identityEEEvT0_T1_T2_T3_T4_T6_E12temp_storage+64];
	add.f32 	%f165, %f163, %f164;
	ld.shared.f32 	%f166, [_ZZN3cub18CUB_300001_SM_10006detail6reduce28DeviceReduceSingleTileKernelINS2_10policy_hubIfjN4cuda3std3__44plusIfEEE10Policy1000EPfSC_iS9_ffNS7_10__identityEEEvT0_T1_T2_T3_T4_T6_E12temp_storage+68];
	add.f32 	%f167, %f165, %f166;
	ld.shared.f32 	%f168, [_ZZN3cub18CUB_300001_SM_10006detail6reduce28DeviceReduceSingleTileKernelINS2_10policy_hubIfjN4cuda3std3__44plusIfEEE10Policy1000EPfSC_iS9_ffNS7_10__identityEEEvT0_T1_T2_T3_T4_T6_E12temp_storage+72];
	add.f32 	%f169, %f167, %f168;
	ld.shared.f32 	%f170, [_ZZN3cub18CUB_300001_SM_10006detail6reduce28DeviceReduceSingleTileKernelINS2_10policy_hubIfjN4cuda3std3__44plusIfEEE10Policy1000EPfSC_iS9_ffNS7_10__identityEEEvT0_T1_T2_T3_T4_T6_E12temp_storage+76];
	add.f32 	%f530, %f169, %f170;
$L__BB6_72:
	mov.u32 	%r379, %tid.x;
	setp.ne.s32 	%p111, %r379, 0;
	@%p111 bra 	$L__BB6_74;
	add.f32 	%f503, %f58, %f530;
	st.global.f32 	[%rd1], %f503;
$L__BB6_74:
	ret;

}
	// .globl	_ZN3cub18CUB_300001_SM_10006detail6reduce28DeviceReduceSingleTileKernelINS2_10policy_hubIfyN4cuda3std3__44plusIfEEE10Policy1000EN6thrust24THRUST_300001_SM_1000_NS10device_ptrIfEEPfyS9_ffNS7_10__identityEEEvT0_T1_T2_T3_T4_T6_
.visible .entry _ZN3cub18CUB_300001_SM_10006detail6reduce28DeviceReduceSingleTileKernelINS2_10policy_hubIfyN4cuda3std3__44plusIfEEE10Policy1000EN6thrust24THRUST_300001_SM_1000_NS10device_ptrIfEEPfyS9_ffNS7_10__identityEEEvT0_T1_T2_T3_T4_T6_(
	.param .align 8 .b8 _ZN3cub18CUB_300001_SM_10006detail6reduce28DeviceReduceSingleTileKernelINS2_10policy_hubIfyN4cuda3std3__44plusIfEEE10Policy1000EN6thrust24THRUST_300001_SM_1000_NS10device_ptrIfEEPfyS9_ffNS7_10__identityEEEvT0_T1_T2_T3_T4_T6__param_0[8],
	.param .u64 .ptr .align 1 _ZN3cub18CUB_300001_SM_10006detail6reduce28DeviceReduceSingleTileKernelINS2_10policy_hubIfyN4cuda3std3__44plusIfEEE10Policy1000EN6thrust24THRUST_300001_SM_1000_NS10device_ptrIfEEPfyS9_ffNS7_10__identityEEEvT0_T1_T2_T3_T4_T6__param_1,
	.param .u64 _ZN3cub18CUB_300001_SM_10006detail6reduce28DeviceReduceSingleTileKernelINS2_10policy_hubIfyN4cuda3std3__44plusIfEEE10Policy1000EN6thrust24THRUST_300001_SM_1000_NS10device_ptrIfEEPfyS9_ffNS7_10__identityEEEvT0_T1_T2_T3_T4_T6__param_2,
	.param .align 1 .b8 _ZN3cub18CUB_300001_SM_10006detail6reduce28DeviceReduceSingleTileKernelINS2_10policy_hubIfyN4cuda3std3__44plusIfEEE10Policy1000EN6thrust24THRUST_300001_SM_1000_NS10device_ptrIfEEPfyS9_ffNS7_10__identityEEEvT0_T1_T2_T3_T4_T6__param_3[1],
	.param .f32 _ZN3cub18CUB_300001_SM_10006detail6reduce28DeviceReduceSingleTileKernelINS2_10policy_hubIfyN4cuda3std3__44plusIfEEE10Policy1000EN6thrust24THRUST_300001_SM_1000_NS10device_ptrIfEEPfyS9_ffNS7_10__identityEEEvT0_T1_T2_T3_T4_T6__param_4,
	.param .align 1 .b8 _ZN3cub18CUB_300001_SM_10006detail6reduce28DeviceReduceSingleTileKernelINS2_10policy_hubIfyN4cuda3std3__44plusIfEEE10Policy1000EN6thrust24THRUST_300001_SM_1000_NS10device_ptrIfEEPfyS9_ffNS7_10__identityEEEvT0_T1_T2_T3_T4_T6__param_5[1]
)
.maxntid 256
.minnctapersm 1
{
	.reg .pred 	%p<59>;
	.reg .b32 	%r<171>;
	.reg .b32 	%f<328>;
	.reg .b64 	%rd<56>;
	// demoted variable
	.shared .align 4 .b8 _ZZN3cub18CUB_300001_SM_10006detail6reduce28DeviceReduceSingleTileKernelINS2_10policy_hubIfyN4cuda3std3__44plusIfEEE10Policy1000EN6thrust24THRUST_300001_SM_1000_NS10device_ptrIfEEPfyS9_ffNS7_10__identityEEEvT0_T1_T2_T3_T4_T6_E12temp_storage[44];
	ld.param.u64 	%rd18, [_ZN3cub18CUB_300001_SM_10006detail6reduce28DeviceReduceSingleTileKernelINS2_10policy_hubIfyN4cuda3std3__44plusIfEEE10Policy1000EN6thrust24THRUST_300001_SM_1000_NS10device_ptrIfEEPfyS9_ffNS7_10__identityEEEvT0_T1_T2_T3_T4_T6__param_0];
	ld.param.u64 	%rd20, [_ZN3cub18CUB_300001_SM_10006detail6reduce28DeviceReduceSingleTileKernelINS2_10policy_hubIfyN4cuda3std3__44plusIfEEE10Policy1000EN6thrust24THRUST_300001_SM_1000_NS10device_ptrIfEEPfyS9_ffNS7_10__identityEEEvT0_T1_T2_T3_T4_T6__param_1];
	ld.param.u64 	%rd19, [_ZN3cub18CUB_300001_SM_10006detail6reduce28DeviceReduceSingleTileKernelINS2_10policy_hubIfyN4cuda3std3__44plusIfEEE10Policy1000EN6thrust24THRUST_300001_SM_1000_NS10device_ptrIfEEPfyS9_ffNS7_10__identityEEEvT0_T1_T2_T3_T4_T6__param_2];
	ld.param.f32 	%f42, [_ZN3cub18CUB_300001_SM_10006detail6reduce28DeviceReduceSingleTileKernelINS2_10policy_hubIfyN4cuda3std3__44plusIfEEE10Policy1000EN6thrust24THRUST_300001_SM_1000_NS10device_ptrIfEEPfyS9_ffNS7_10__identityEEEvT0_T1_T2_T3_T4_T6__param_4];
	cvta.to.global.u64 	%rd1, %rd20;
	setp.ne.s64 	%p1, %rd19, 0;
	@%p1 bra 	$L__BB7_3;
	mov.u32 	%r156, %tid.x;
	setp.ne.s32 	%p58, %r156, 0;
	@%p58 bra 	$L__BB7_51;
	st.global.f32 	[%rd1], %f42;
	bra.uni 	$L__BB7_51;
$L__BB7_3:
	cvta.to.global.u64 	%rd2, %rd18;
	setp.gt.u64 	%p2, %rd19, 4095;
	@%p2 bra 	$L__BB7_28;
	cvt.u32.u64 	%r1, %rd19;
	mov.u32 	%r2, %tid.x;
	setp.ge.u32 	%p24, %r2, %r1;
	mov.f32 	%f315, 0f00000000;
	mov.u32 	%r160, %r2;
	@%p24 bra 	$L__BB7_6;
	mul.wide.u32 	%rd41, %r2, 4;
	add.s64 	%rd42, %rd2, %rd41;
	ld.global.f32 	%f315, [%rd42];
	add.s32 	%r160, %r2, 256;
$L__BB7_6:
	setp.ge.u32 	%p25, %r160, %r1;
	@%p25 bra 	$L__BB7_19;
	not.b32 	%r83, %r160;
	add.s32 	%r84, %r83, %r1;
	shr.u32 	%r85, %r84, 8;
	add.s32 	%r5, %r85, 1;
	and.b32  	%r6, %r5, 15;
	setp.lt.u32 	%p26, %r84, 3840;
	@%p26 bra 	$L__BB7_10;
	and.b32  	%r86, %r5, 33554416;
	neg.s32 	%r158, %r86;
	mul.wide.u32 	%rd43, %r160, 4;
	add.s64 	%rd44, %rd43, %rd2;
	add.s64 	%rd51, %rd44, 8192;
$L__BB7_9:
	.pragma "nounroll";
	ld.global.f32 	%f189, [%rd51+-8192];
	add.f32 	%f190, %f315, %f189;
	ld.global.f32 	%f191, [%rd51+-7168];
	add.f32 	%f192, %f190, %f191;
	ld.global.f32 	%f193, [%rd51+-6144];
	add.f32 	%f194, %f192, %f193;
	ld.global.f32 	%f195, [%rd51+-5120];
	add.f32 	%f196, %f194, %f195;
	ld.global.f32 	%f197, [%rd51+-4096];
	add.f32 	%f198, %f196, %f197;
	ld.global.f32 	%f199, [%rd51+-3072];
	add.f32 	%f200, %f198, %f199;
	ld.global.f32 	%f201, [%rd51+-2048];
	add.f32 	%f202, %f200, %f201;
	ld.global.f32 	%f203, [%rd51+-1024];
	add.f32 	%f204, %f202, %f203;
	ld.global.f32 	%f205, [%rd51];
	add.f32 	%f206, %f204, %f205;
	ld.global.f32 	%f207, [%rd51+1024];
	add.f32 	%f208, %f206, %f207;
	ld.global.f32 	%f209, [%rd51+2048];
	add.f32 	%f210, %f208, %f209;
	ld.global.f32 	%f211, [%rd51+3072];
	add.f32 	%f212, %f210, %f211;
	ld.global.f32 	%f213, [%rd51+4096];
	add.f32 	%f214, %f212, %f213;
	ld.global.f32 	%f215, [%rd51+5120];
	add.f32 	%f216, %f214, %f215;
	ld.global.f32 	%f217, [%rd51+6144];
	add.f32 	%f218, %f216, %f217;
	ld.global.f32 	%f219, [%rd51+7168];
	add.f32 	%f315, %f218, %f219;
	add.s32 	%r160, %r160, 4096;
	add.s32 	%r158, %r158, 16;
	add.s64 	%rd51, %rd51, 16384;
	setp.ne.s32 	%p27, %r158, 0;
	@%p27 bra 	$L__BB7_9;
$L__BB7_10:
	setp.eq.s32 	%p28, %r6, 0;
	@%p28 bra 	$L__BB7_19;
	and.b32  	%r13, %r5, 7;
	setp.lt.u32 	%p29, %r6, 8;
	@%p29 bra 	$L__BB7_13;
	mul.wide.s32 	%rd45, %r160, 4;
	add.s64 	%rd46, %rd2, %rd45;
	ld.global.f32 	%f221, [%rd46];
	add.f32 	%f222, %f315, %f221;
	ld.global.f32 	%f223, [%rd46+1024];
	add.f32 	%f224, %f222, %f223;
	ld.global.f32 	%f225, [%rd46+2048];
	add.f32 	%f226, %f224, %f225;
	ld.global.f32 	%f227, [%rd46+3072];
	add.f32 	%f228, %f226, %f227;
	ld.global.f32 	%f229, [%rd46+4096];
	add.f32 	%f230, %f228, %f229;
	ld.global.f32 	%f231, [%rd46+5120];
	add.f32 	%f232, %f230, %f231;
	ld.global.f32 	%f233, [%rd46+6144];
	add.f32 	%f234, %f232, %f233;
	ld.global.f32 	%f235, [%rd46+7168];
	add.f32 	%f315, %f234, %f235;
	add.s32 	%r160, %r160, 2048;
$L__BB7_13:
	setp.eq.s32 	%p30, %r13, 0;
	@%p30 bra 	$L__BB7_19;
	and.b32  	%r16, %r5, 3;
	setp.lt.u32 	%p31, %r13, 4;
	@%p31 bra 	$L__BB7_16;
	mul.wide.s32 	%rd47, %r160, 4;
	add.s64 	%rd48, %rd2, %rd47;
	ld.global.f32 	%f237, [%rd48];
	add.f32 	%f238, %f315, %f237;
	ld.global.f32 	%f239, [%rd48+1024];
	add.f32 	%f240, %f238, %f239;
	ld.global.f32 	%f241, [%rd48+2048];
	add.f32 	%f242, %f240, %f241;
	ld.global.f32 	%f243, [%rd48+3072];
	add.f32 	%f315, %f242, %f243;
	add.s32 	%r160, %r160, 1024;
$L__BB7_16:
	setp.eq.s32 	%p32, %r16, 0;
	@%p32 bra 	$L__BB7_19;
	neg.s32 	%r163, %r16;
$L__BB7_18:
	.pragma "nounroll";
	mul.wide.s32 	%rd49, %r160, 4;
	add.s64 	%rd50, %rd2, %rd49;
	ld.global.f32 	%f244, [%rd50];
	add.f32 	%f315, %f315, %f244;
	add.s32 	%r160, %r160, 256;
	add.s32 	%r163, %r163, 1;
	setp.ne.s32 	%p33, %r163, 0;
	@%p33 bra 	$L__BB7_18;
$L__BB7_19:
	setp.lt.u64 	%p34, %rd19, 256;
	@%p34 bra 	$L__BB7_24;
	// begin inline asm
	mov.u32 %r125, %laneid;
	// end inline asm
	mov.b32 	%r127, %f315;
	mov.b32 	%r128, 1;
	mov.b32 	%r149, 31;
	mov.b32 	%r150, -1;
	// begin inline asm
	shfl.sync.down.b32 %r126, %r127, %r128, %r149, %r150;
	// end inline asm
	setp.gt.s32 	%p50, %r125, 30;
	mov.b32 	%f279, %r126;
	add.f32 	%f280, %f315, %f279;
	selp.f32 	%f281, %f315, %f280, %p50;
	mov.b32 	%r132, %f281;
	mov.b32 	%r133, 2;
	// begin inline asm
	shfl.sync.down.b32 %r131, %r132, %r133, %r149, %r150;
	// end inline asm
	setp.gt.s32 	%p51, %r125, 29;
	mov.b32 	%f282, %r131;
	add.f32 	%f283, %f281, %f282;
	selp.f32 	%f284, %f281, %f283, %p51;
	mov.b32 	%r137, %f284;
	mov.b32 	%r138, 4;
	// begin inline asm
	shfl.sync.down.b32 %r136, %r137, %r138, %r149, %r150;
	// end inline asm
	setp.gt.s32 	%p52, %r125, 27;
	mov.b32 	%f285, %r136;
	add.f32 	%f286, %f284, %f285;
	selp.f32 	%f287, %f284, %f286, %p52;
	mov.b32 	%r142, %f287;
	mov.b32 	%r143, 8;
	// begin inline asm
	shfl.sync.down.b32 %r141, %r142, %r143, %r149, %r150;
	// end inline asm
	setp.gt.s32 	%p53, %r125, 23;
	mov.b32 	%f288, %r141;
	add.f32 	%f289, %f287, %f288;
	selp.f32 	%f290, %f287, %f289, %p53;
	mov.b32 	%r147, %f290;
	mov.b32 	%r148, 16;
	// begin inline asm
	shfl.sync.down.b32 %r146, %r147, %r148, %r149, %r150;
	// end inline asm
	setp.gt.s32 	%p54, %r125, 15;
	mov.b32 	%f291, %r146;
	add.f32 	%f16, %f290, %f291;
	selp.f32 	%f327, %f290, %f16, %p54;
	setp.ne.s32 	%p55, %r125, 0;
	@%p55 bra 	$L__BB7_22;
	shr.u32 	%r151, %r2, 3;
	and.b32  	%r152, %r151, 124;
	mov.u32 	%r153, _ZZN3cub18CUB_300001_SM_10006detail6reduce28DeviceReduceSingleTileKernelINS2_10policy_hubIfyN4cuda3std3__44plusIfEEE10Policy1000EN6thrust24THRUST_300001_SM_1000_NS10device_ptrIfEEPfyS9_ffNS7_10__identityEEEvT0_T1_T2_T3_T4_T6_E12temp_storage;
	add.s32 	%r154, %r153, %r152;
	st.shared.f32 	[%r154+8], %f16;
$L__BB7_22:
	bar.sync 	0;
	setp.ne.s32 	%p56, %r2, 0;
	@%p56 bra 	$L__BB7_49;
	ld.shared.f32 	%f292, [_ZZN3cub18CUB_300001_SM_10006detail6reduce28DeviceReduceSingleTileKernelINS2_10policy_hubIfyN4cuda3std3__44plusIfEEE10Policy1000EN6thrust24THRUST_300001_SM_1000_NS10device_ptrIfEEPfyS9_ffNS7_10__identityEEEvT0_T1_T2_T3_T4_T6_E12temp_storage+12];
	add.f32 	%f293, %f327, %f292;
	ld.shared.f32 	%f294, [_ZZN3cub18CUB_300001_SM_10006detail6reduce28DeviceReduceSingleTileKernelINS2_10policy_hubIfyN4cuda3std3__44plusIfEEE10Policy1000EN6thrust24THRUST_300001_SM_1000_NS10device_ptrIfEEPfyS9_ffNS7_10__identityEEEvT0_T1_T2_T3_T4_T6_E12temp_storage+16];
	add.f32 	%f295, %f293, %f294;
	ld.shared.f32 	%f296, [_ZZN3cub18CUB_300001_SM_10006detail6reduce28DeviceReduceSingleTileKernelINS2_10policy_hubIfyN4cuda3std3__44plusIfEEE10Policy1000EN6thrust24THRUST_300001_SM_1000_NS10device_ptrIfEEPfyS9_ffNS7_10__identityEEEvT0_T1_T2_T3_T4_T6_E12temp_storage+20];
	add.f32 	%f297, %f295, %f296;
	ld.shared.f32 	%f298, [_ZZN3cub18CUB_300001_SM_10006detail6reduce28DeviceReduceSingleTileKernelINS2_10policy_hubIfyN4cuda3std3__44plusIfEEE10Policy1000EN6thrust24THRUST_300001_SM_1000_NS10device_ptrIfEEPfyS9_ffNS7_10__identityEEEvT0_T1_T2_T3_T4_T6_E12temp_storage+24];
	add.f32 	%f299, %f297, %f298;
	ld.shared.f32 	%f300, [_ZZN3cub18CUB_300001_SM_10006detail6reduce28DeviceReduceSingleTileKernelINS2_10policy_hubIfyN4cuda3std3__44plusIfEEE10Policy1000EN6thrust24THRUST_300001_SM_1000_NS10device_ptrIfEEPfyS9_ffNS7_10__identityEEEvT0_T1_T2_T3_T4_T6_E12temp_storage+28];
	add.f32 	%f301, %f299, %f300;
	ld.shared.f32 	%f302, [_ZZN3cub18CUB_300001_SM_10006detail6reduce28DeviceReduceSingleTileKernelINS2_10policy_hubIfyN4cuda3std3__44plusIfEEE10Policy1000EN6thrust24THRUST_300001_SM_1000_NS10device_ptrIfEEPfyS9_ffNS7_10__identityEEEvT0_T1_T2_T3_T4_T6_E12temp_storage+32];
	add.f32 	%f303, %f301, %f302;
	ld.shared.f32 	%f304, [_ZZN3cub18CUB_300001_SM_10006detail6reduce28DeviceReduceSingleTileKernelINS2_10policy_hubIfyN4cuda3std3__44plusIfEEE10Policy1000EN6thrust24THRUST_300001_SM_1000_NS10device_ptrIfEEPfyS9_ffNS7_10__identityEEEvT0_T1_T2_T3_T4_T6_E12temp_storage+36];
	add.f32 	%f327, %f303, %f304;
	bra.uni 	$L__BB7_49;
$L__BB7_24:
	// begin inline asm
	mov.u32 %r87, %laneid;
	// end inline asm
	and.b32  	%r113, %r2, 992;
	add.s32 	%r114, %r113, 32;
	setp.gt.u32 	%p35, %r114, %r1;
	not.b32 	%r115, %r113;
	add.s32 	%r116, %r1, %r115;
	selp.b32 	%r111, %r116, 31, %p35;
	mov.b32 	%r89, %f315;
	mov.b32 	%r90, 1;
	mov.b32 	%r112, -1;
	// begin inline asm
	shfl.sync.down.b32 %r88, %r89, %r90, %r111, %r112;
	// end inline asm
	setp.lt.s32 	%p36, %r87, %r111;
	mov.b32 	%f245, %r88;
	add.f32 	%f246, %f315, %f245;
	selp.f32 	%f247, %f246, %f315, %p36;
	mov.b32 	%r94, %f247;
	mov.b32 	%r95, 2;
	// begin inline asm
	shfl.sync.down.b32 %r93, %r94, %r95, %r111, %r112;
	// end inline asm
	add.s32 	%r117, %r87, 2;
	setp.gt.s32 	%p37, %r117, %r111;
	mov.b32 	%f248, %r93;
	add.f32 	%f249, %f247, %f248;
	selp.f32 	%f250, %f247, %f249, %p37;
	mov.b32 	%r99, %f250;
	mov.b32 	%r100, 4;
	// begin inline asm
	shfl.sync.down.b32 %r98, %r99, %r100, %r111, %r112;
	// end inline asm
	add.s32 	%r118, %r87, 4;
	setp.gt.s32 	%p38, %r118, %r111;
	mov.b32 	%f251, %r98;
	add.f32 	%f252, %f250, %f251;
	selp.f32 	%f253, %f250, %f252, %p38;
	mov.b32 	%r104, %f253;
	mov.b32 	%r105, 8;
	// begin inline asm
	shfl.sync.down.b32 %r103, %r104, %r105, %r111, %r112;
	// end inline asm
	add.s32 	%r119, %r87, 8;
	setp.gt.s32 	%p39, %r119, %r111;
	mov.b32 	%f254, %r103;
	add.f32 	%f255, %f253, %f254;
	selp.f32 	%f256, %f253, %f255, %p39;
	mov.b32 	%r109, %f256;
	mov.b32 	%r110, 16;
	// begin inline asm
	shfl.sync.down.b32 %r108, %r109, %r110, %r111, %r112;
	// end inline asm
	add.s32 	%r120, %r87, 16;
	setp.gt.s32 	%p40, %r120, %r111;
	mov.b32 	%f257, %r108;
	add.f32 	%f258, %f256, %f257;
	selp.f32 	%f327, %f256, %f258, %p40;
	setp.ne.s32 	%p41, %r87, 0;
	@%p41 bra 	$L__BB7_26;
	shr.u32 	%r121, %r2, 3;
	and.b32  	%r122, %r121, 124;
	mov.u32 	%r123, _ZZN3cub18CUB_300001_SM_10006detail6reduce28DeviceReduceSingleTileKernelINS2_10policy_hubIfyN4cuda3std3__44plusIfEEE10Policy1000EN6thrust24THRUST_300001_SM_1000_NS10device_ptrIfEEPfyS9_ffNS7_10__identityEEEvT0_T1_T2_T3_T4_T6_E12temp_storage;
	add.s32 	%r124, %r123, %r122;
	st.shared.f32 	[%r124+8], %f327;
$L__BB7_26:
	bar.sync 	0;
	setp.ne.s32 	%p42, %r2, 0;
	@%p42 bra 	$L__BB7_49;
	setp.gt.u64 	%p43, %rd19, 32;
	ld.shared.f32 	%f259, [_ZZN3cub18CUB_300001_SM_10006detail6reduce28DeviceReduceSingleTileKernelINS2_10policy_hubIfyN4cuda3std3__44plusIfEEE10Policy1000EN6thrust24THRUST_300001_SM_1000_NS10device_ptrIfEEPfyS9_ffNS7_10__identityEEEvT0_T1_T2_T3_T4_T6_E12temp_storage+12];
	add.f32 	%f260, %f327, %f259;
	selp.f32 	%f261, %f260, %f327, %p43;
	setp.gt.u64 	%p44, %rd19, 64;
	ld.shared.f32 	%f262, [_ZZN3cub18CUB_300001_SM_10006detail6reduce28DeviceReduceSingleTileKernelINS2_10policy_hubIfyN4cuda3std3__44plusIfEEE10Policy1000EN6thrust24THRUST_300001_SM_1000_NS10device_ptrIfEEPfyS9_ffNS7_10__identityEEEvT0_T1_T2_T3_T4_T6_E12temp_storage+16];
	add.f32 	%f263, %f262, %f261;
	selp.f32 	%f264, %f263, %f261, %p44;
	setp.gt.u64 	%p45, %rd19, 96;
	ld.shared.f32 	%f265, [_ZZN3cub18CUB_300001_SM_10006detail6reduce28DeviceReduceSingleTileKernelINS2_10policy_hubIfyN4cuda3std3__44plusIfEEE10Policy1000EN6thrust24THRUST_300001_SM_1000_NS10device_ptrIfEEPfyS9_ffNS7_10__identityEEEvT0_T1_T2_T3_T4_T6_E12temp_storage+20];
	add.f32 	%f266, %f265, %f264;
	selp.f32 	%f267, %f266, %f264, %p45;
	setp.gt.u64 	%p46, %rd19, 128;
	ld.shared.f32 	%f268, [_ZZN3cub18CUB_300001_SM_10006detail6reduce28DeviceReduceSingleTileKernelINS2_10policy_hubIfyN4cuda3std3__44plusIfEEE10Policy1000EN6thrust24THRUST_300001_SM_1000_NS10device_ptrIfEEPfyS9_ffNS7_10__identityEEEvT0_T1_T2_T3_T4_T6_E12temp_storage+24];
	add.f32 	%f269, %f268, %f267;
	selp.f32 	%f270, %f269, %f267, %p46;
	setp.gt.u64 	%p47, %rd19, 160;
	ld.shared.f32 	%f271, [_ZZN3cub18CUB_300001_SM_10006detail6reduce28DeviceReduceSingleTileKernelINS2_10policy_hubIfyN4cuda3std3__44plusIfEEE10Policy1000EN6thrust24THRUST_300001_SM_1000_NS10device_ptrIfEEPfyS9_ffNS7_10__identityEEEvT0_T1_T2_T3_T4_T6_E12temp_storage+28];
	add.f32 	%f272, %f271, %f270;
	selp.f32 	%f273, %f272, %f270, %p47;
	setp.gt.u64 	%p48, %rd19, 192;
	ld.shared.f32 	%f274, [_ZZN3cub18CUB_300001_SM_10006detail6reduce28DeviceReduceSingleTileKernelINS2_10policy_hubIfyN4cuda3std3__44plusIfEEE10Policy1000EN6thrust24THRUST_300001_SM_1000_NS10device_ptrIfEEPfyS9_ffNS7_10__identityEEEvT0_T1_T2_T3_T4_T6_E12temp_storage+32];
	add.f32 	%f275, %f274, %f273;
	selp.f32 	%f276, %f275, %f273, %p48;
	setp.gt.u64 	%p49, %rd19, 224;
	ld.shared.f32 	%f277, [_ZZN3cub18CUB_300001_SM_10006detail6reduce28DeviceReduceSingleTileKernelINS2_10policy_hubIfyN4cuda3std3__44plusIfEEE10Policy1000EN6thrust24THRUST_300001_SM_1000_NS10device_ptrIfEEPfyS9_ffNS7_10__identityEEEvT0_T1_T2_T3_T4_T6_E12temp_storage+36];
	add.f32 	%f278, %f277, %f276;
	selp.f32 	%f327, %f278, %f276, %p49;
	bra.uni 	$L__BB7_49;
$L__BB7_28:
	mov.u32 	%r24, %tid.x;
	cvt.u64.u32 	%rd6, %r24;
	mul.wide.u32 	%rd22, %r24, 4;
	add.s64 	%rd7, %rd2, %rd22;
	ld.global.f32 	%f43, [%rd7];
	ld.global.f32 	%f44, [%rd7+1024];
	ld.global.f32 	%f45, [%rd7+2048];
	ld.global.f32 	%f46, [%rd7+3072];
	ld.global.f32 	%f47, [%rd7+4096];
	ld.global.f32 	%f48, [%rd7+5120];
	ld.global.f32 	%f49, [%rd7+6144];
	ld.global.f32 	%f50, [%rd7+7168];
	ld.global.f32 	%f51, [%rd7+8192];
	ld.global.f32 	%f52, [%rd7+9216];
	ld.global.f32 	%f53, [%rd7+10240];
	ld.global.f32 	%f54, [%rd7+11264];
	ld.global.f32 	%f55, [%rd7+12288];
	ld.global.f32 	%f56, [%rd7+13312];
	ld.global.f32 	%f57, [%rd7+14336];
	ld.global.f32 	%f58, [%rd7+15360];
	add.f32 	%f59, %f43, %f44;
	add.f32 	%f60, %f45, %f46;
	add.f32 	%f61, %f47, %f48;
	add.f32 	%f62, %f49, %f50;
	add.f32 	%f63, %f51, %f52;
	add.f32 	%f64, %f53, %f54;
	add.f32 	%f65, %f55, %f56;
	add.f32 	%f66, %f57, %f58;
	add.f32 	%f67, %f59, %f60;
	add.f32 	%f68, %f61, %f62;
	add.f32 	%f69, %f63, %f64;
	add.f32 	%f70, %f65, %f66;
	add.f32 	%f71, %f67, %f68;
	add.f32 	%f72, %f69, %f70;
	add.f32 	%f326, %f71, %f72;
	add.s64 	%rd8, %rd19, -4096;
	setp.lt.u64 	%p3, %rd8, 4096;
	mov.b64 	%rd53, 4096;
	@%p3 bra 	$L__BB7_32;
	mov.b64 	%rd53, 4096;
$L__BB7_30:
	shl.b64 	%rd24, %rd53, 2;
	add.s64 	%rd25, %rd7, %rd24;
	ld.global.f32 	%f73, [%rd25];
	ld.global.f32 	%f74, [%rd25+1024];
	ld.global.f32 	%f75, [%rd25+2048];
	ld.global.f32 	%f76, [%rd25+3072];
	ld.global.f32 	%f77, [%rd25+4096];
	ld.global.f32 	%f78, [%rd25+5120];
	ld.global.f32 	%f79, [%rd25+6144];
	ld.global.f32 	%f80, [%rd25+7168];
	ld.global.f32 	%f81, [%rd25+8192];
	ld.global.f32 	%f82, [%rd25+9216];
	ld.global.f32 	%f83, [%rd25+10240];
	ld.global.f32 	%f84, [%rd25+11264];
	ld.global.f32 	%f85, [%rd25+12288];
	ld.global.f32 	%f86, [%rd25+13312];
	ld.global.f32 	%f87, [%rd25+14336];
	ld.global.f32 	%f88, [%rd25+15360];
	add.f32 	%f89, %f326, %f73;
	add.f32 	%f90, %f74, %f75;
	add.f32 	%f91, %f76, %f77;
	add.f32 	%f92, %f78, %f79;
	add.f32 	%f93, %f80, %f81;
	add.f32 	%f94, %f82, %f83;
	add.f32 	%f95, %f84, %f85;
	add.f32 	%f96, %f86, %f87;
	add.f32 	%f97, %f89, %f90;
	add.f32 	%f98, %f91, %f92;
	add.f32 	%f99, %f93, %f94;
	add.f32 	%f100, %f95, %f96;
	add.f32 	%f101, %f97, %f98;
	add.f32 	%f102, %f99, %f100;
	add.f32 	%f103, %f101, %f102;
	add.f32 	%f326, %f103, %f88;
	sub.s64 	%rd26, %rd19, %rd53;
	setp.lt.u64 	%p4, %rd26, 4096;
	@%p4 bra 	$L__BB7_45;
	add.s64 	%rd53, %rd53, 4096;
	setp.le.u64 	%p5, %rd53, %rd8;
	@%p5 bra 	$L__BB7_30;
$L__BB7_32:
	setp.le.u64 	%p6, %rd19, %rd53;
	cvt.u32.u64 	%r42, %rd53;
	cvt.u32.u64 	%r43, %rd19;
	sub.s32 	%r44, %r43, %r42;
	setp.ge.s32 	%p7, %r24, %r44;
	or.pred  	%p8, %p6, %p7;
	@%p8 bra 	$L__BB7_45;
	not.b32 	%r47, %r24;
	add.s32 	%r48, %r47, %r43;
	sub.s32 	%r50, %r48, %r42;
	shr.u32 	%r51, %r50, 8;
	add.s32 	%r25, %r51, 1;
	and.b32  	%r26, %r25, 15;
	setp.lt.u32 	%p9, %r50, 3840;
	mov.u32 	%r167, %r24;
	@%p9 bra 	$L__BB7_36;
	and.b32  	%r52, %r25, 33554416;
	neg.s32 	%r165, %r52;
	add.s64 	%rd27, %rd53, %rd6;
	shl.b64 	%rd28, %rd27, 2;
	add.s64 	%rd29, %rd28, %rd2;
	add.s64 	%rd54, %rd29, 8192;
	mov.u32 	%r167, %r24;
$L__BB7_35:
	.pragma "nounroll";
	ld.global.f32 	%f105, [%rd54+-8192];
	add.f32 	%f106, %f326, %f105;
	ld.global.f32 	%f107, [%rd54+-7168];
	add.f32 	%f108, %f106, %f107;
	ld.global.f32 	%f109, [%rd54+-6144];
	add.f32 	%f110, %f108, %f109;
	ld.global.f32 	%f111, [%rd54+-5120];
	add.f32 	%f112, %f110, %f111;
	ld.global.f32 	%f113, [%rd54+-4096];
	add.f32 	%f114, %f112, %f113;
	ld.global.f32 	%f115, [%rd54+-3072];
	add.f32 	%f116, %f114, %f115;
	ld.global.f32 	%f117, [%rd54+-2048];
	add.f32 	%f118, %f116, %f117;
	ld.global.f32 	%f119, [%rd54+-1024];
	add.f32 	%f120, %f118, %f119;
	ld.global.f32 	%f121, [%rd54];
	add.f32 	%f122, %f120, %f121;
	ld.global.f32 	%f123, [%rd54+1024];
	add.f32 	%f124, %f122, %f123;
	ld.global.f32 	%f125, [%rd54+2048];
	add.f32 	%f126, %f124, %f125;
	ld.global.f32 	%f127, [%rd54+3072];
	add.f32 	%f128, %f126, %f127;
	ld.global.f32 	%f129, [%rd54+4096];
	add.f32 	%f130, %f128, %f129;
	ld.global.f32 	%f131, [%rd54+5120];
	add.f32 	%f132, %f130, %f131;
	ld.global.f32 	%f133, [%rd54+6144];
	add.f32 	%f134, %f132, %f133;
	ld.global.f32 	%f135, [%rd54+7168];
	add.f32 	%f326, %f134, %f135;
	add.s32 	%r167, %r167, 4096;
	add.s32 	%r165, %r165, 16;
	add.s64 	%rd54, %rd54, 16384;
	setp.ne.s32 	%p10, %r165, 0;
	@%p10 bra 	$L__BB7_35;
$L__BB7_36:
	setp.eq.s32 	%p11, %r26, 0;
	@%p11 bra 	$L__BB7_45;
	and.b32  	%r33, %r25, 7;
	setp.lt.u32 	%p12, %r26, 8;
	@%p12 bra 	$L__BB7_39;
	cvt.u64.u32 	%rd30, %r167;
	add.s64 	%rd31, %rd53, %rd30;
	shl.b64 	%rd32, %rd31, 2;
	add.s64 	%rd33, %rd2, %rd32;
	ld.global.f32 	%f137, [%rd33];
	add.f32 	%f138, %f326, %f137;
	ld.global.f32 	%f139, [%rd33+1024];
	add.f32 	%f140, %f138, %f139;
	ld.global.f32 	%f141, [%rd33+2048];
	add.f32 	%f142, %f140, %f141;
	ld.global.f32 	%f143, [%rd33+3072];
	add.f32 	%f144, %f142, %f143;
	ld.global.f32 	%f145, [%rd33+4096];
	add.f32 	%f146, %f144, %f145;
	ld.global.f32 	%f147, [%rd33+5120];
	add.f32 	%f148, %f146, %f147;
	ld.global.f32 	%f149, [%rd33+6144];
	add.f32 	%f150, %f148, %f149;
	ld.global.f32 	%f151, [%rd33+7168];
	add.f32 	%f326, %f150, %f151;
	add.s32 	%r167, %r167, 2048;
$L__BB7_39:
	setp.eq.s32 	%p13, %r33, 0;
	@%p13 bra 	$L__BB7_45;
	and.b32  	%r36, %r25, 3;
	setp.lt.u32 	%p14, %r33, 4;
	@%p14 bra 	$L__BB7_42;
	cvt.u64.u32 	%rd34, %r167;
	add.s64 	%rd35, %rd53, %rd34;
	shl.b64 	%rd36, %rd35, 2;
	add.s64 	%rd37, %rd2, %rd36;
	ld.global.f32 	%f153, [%rd37];
	add.f32 	%f154, %f326, %f153;
	ld.global.f32 	%f155, [%rd37+1024];
	add.f32 	%f156, %f154, %f155;
	ld.global.f32 	%f157, [%rd37+2048];
	add.f32 	%f158, %f156, %f157;
	ld.global.f32 	%f159, [%rd37+3072];
	add.f32 	%f326, %f158, %f159;
	add.s32 	%r167, %r167, 1024;
$L__BB7_42:
	setp.eq.s32 	%p15, %r36, 0;
	@%p15 bra 	$L__BB7_45;
	cvt.u64.u32 	%rd38, %r167;
	add.s64 	%rd39, %rd53, %rd38;
	shl.b64 	%rd40, %rd39, 2;
	add.s64 	%rd55, %rd2, %rd40;
	neg.s32 	%r170, %r36;
$L__BB7_44:
	.pragma "nounroll";
	ld.global.f32 	%f160, [%rd55];
	add.f32 	%f326, %f326, %f160;
	add.s64 	%rd55, %rd55, 1024;
	add.s32 	%r170, %r170, 1;
	setp.ne.s32 	%p16, %r170, 0;
	@%p16 bra 	$L__BB7_44;
$L__BB7_45:
	// begin inline asm
	mov.u32 %r53, %laneid;
	// end inline asm
	mov.b32 	%r55, %f326;
	mov.b32 	%r56, 1;
	mov.b32 	%r77, 31;
	mov.b32 	%r78, -1;
	// begin inline asm
	shfl.sync.down.b32 %r54, %r55, %r56, %r77, %r78;
	// end inline asm
	setp.gt.s32 	%p17, %r53, 30;
	mov.b32 	%f161, %r54;
	add.f32 	%f162, %f326, %f161;
	selp.f32 	%f163, %f326, %f162, %p17;
	mov.b32 	%r60, %f163;
	mov.b32 	%r61, 2;
	// begin inline asm
	shfl.sync.down.b32 %r59, %r60, %r61, %r77, %r78;
	// end inline asm
	setp.gt.s32 	%p18, %r53, 29;
	mov.b32 	%f164, %r59;
	add.f32 	%f165, %f163, %f164;
	selp.f32 	%f166, %f163, %f165, %p18;
	mov.b32 	%r65, %f166;
	mov.b32 	%r66, 4;
	// begin inline asm
	shfl.sync.down.b32 %r64, %r65, %r66, %r77, %r78;
	// end inline asm
	setp.gt.s32 	%p19, %r53, 27;
	mov.b32 	%f167, %r64;
	add.f32 	%f168, %f166, %f167;
	selp.f32 	%f169, %f166, %f168, %p19;
	mov.b32 	%r70, %f169;
	mov.b32 	%r71, 8;
	// begin inline asm
	shfl.sync.down.b32 %r69, %r70, %r71, %r77, %r78;
	// end inline asm
	setp.gt.s32 	%p20, %r53, 23;
	mov.b32 	%f170, %r69;
	add.f32 	%f171, %f169, %f170;
	selp.f32 	%f172, %f169, %f171, %p20;
	mov.b32 	%r75, %f172;
	mov.b32 	%r76, 16;
	// begin inline asm
	shfl.sync.down.b32 %r74, %r75, %r76, %r77, %r78;
	// end inline asm
	setp.gt.s32 	%p21, %r53, 15;
	mov.b32 	%f173, %r74;
	add.f32 	%f38, %f172, %f173;
	selp.f32 	%f327, %f172, %f38, %p21;
	setp.ne.s32 	%p22, %r53, 0;
	@%p22 bra 	$L__BB7_47;
	shr.u32 	%r79, %r24, 3;
	and.b32  	%r80, %r79, 124;
	mov.u32 	%r81, _ZZN3cub18CUB_300001_SM_10006detail6reduce28DeviceReduceSingleTileKernelINS2_10policy_hubIfyN4cuda3std3__44plusIfEEE10Policy1000EN6thrust24THRUST_300001_SM_1000_NS10device_ptrIfEEPfyS9_ffNS7_10__identityEEEvT0_T1_T2_T3_T4_T6_E12temp_storage;
	add.s32 	%r82, %r81, %r80;
	st.shared.f32 	[%r82+8], %f38;
$L__BB7_47:
	bar.sync 	0;
	setp.ne.s32 	%p23, %r24, 0;
	@%p23 bra 	$L__BB7_49;
	ld.shared.f32 	%f174, [_ZZN3cub18CUB_300001_SM_10006detail6reduce28DeviceReduceSingleTileKernelINS2_10policy_hubIfyN4cuda3std3__44plusIfEEE10Policy1000EN6thrust24THRUST_300001_SM_1000_NS10device_ptrIfEEPfyS9_ffNS7_10__identityEEEvT0_T1_T2_T3_T4_T6_E12temp_storage+12];
	add.f32 	%f175, %f327, %f174;
	ld.shared.f32 	%f176, [_ZZN3cub18CUB_300001_SM_10006detail6reduce28DeviceReduceSingleTileKernelINS2_10policy_hubIfyN4cuda3std3__44plusIfEEE10Policy1000EN6thrust24THRUST_300001_SM_1000_NS10device_ptrIfEEPfyS9_ffNS7_10__identityEEEvT0_T1_T2_T3_T4_T6_E12temp_storage+16];
	add.f32 	%f177, %f175, %f176;
	ld.shared.f32 	%f178, [_ZZN3cub18CUB_300001_SM_10006detail6reduce28DeviceReduceSingleTileKernelINS2_10policy_hubIfyN4cuda3std3__44plusIfEEE10Policy1000EN6thrust24THRUST_300001_SM_1000_NS10device_ptrIfEEPfyS9_ffNS7_10__identityEEEvT0_T1_T2_T3_T4_T6_E12temp_storage+20];
	add.f32 	%f179, %f177, %f178;
	ld.shared.f32 	%f180, [_ZZN3cub18CUB_300001_SM_10006detail6reduce28DeviceReduceSingleTileKernelINS2_10policy_hubIfyN4cuda3std3__44plusIfEEE10Policy1000EN6thrust24THRUST_300001_SM_1000_NS10device_ptrIfEEPfyS9_ffNS7_10__identityEEEvT0_T1_T2_T3_T4_T6_E12temp_storage+24];
	add.f32 	%f181, %f179, %f180;
	ld.shared.f32 	%f182, [_ZZN3cub18CUB_300001_SM_10006detail6reduce28DeviceReduceSingleTileKernelINS2_10policy_hubIfyN4cuda3std3__44plusIfEEE10Policy1000EN6thrust24THRUST_300001_SM_1000_NS10device_ptrIfEEPfyS9_ffNS7_10__identityEEEvT0_T1_T2_T3_T4_T6_E12temp_storage+28];
	add.f32 	%f183, %f181, %f182;
	ld.shared.f32 	%f184, [_ZZN3cub18CUB_300001_SM_10006detail6reduce28DeviceReduceSingleTileKernelINS2_10policy_hubIfyN4cuda3std3__44plusIfEEE10Policy1000EN6thrust24THRUST_300001_SM_1000_NS10device_ptrIfEEPfyS9_ffNS7_10__identityEEEvT0_T1_T2_T3_T4_T6_E12temp_storage+32];
	add.f32 	%f185, %f183, %f184;
	ld.shared.f32 	%f186, [_ZZN3cub18CUB_300001_SM_10006detail6reduce28DeviceReduceSingleTileKernelINS2_10policy_hubIfyN4cuda3std3__44plusIfEEE10Policy1000EN6thrust24THRUST_300001_SM_1000_NS10device_ptrIfEEPfyS9_ffNS7_10__identityEEEvT0_T1_T2_T3_T4_T6_E12temp_storage+36];
	add.f32 	%f327, %f185, %f186;
$L__BB7_49:
	mov.u32 	%r155, %tid.x;
	setp.ne.s32 	%p57, %r155, 0;
	@%p57 bra 	$L__BB7_51;
	add.f32 	%f305, %f42, %f327;
	st.global.f32 	[%rd1], %f305;
$L__BB7_51:
	ret;

}
	// .globl	_ZN3cub18CUB_300001_SM_10006detail6reduce18DeviceReduceKernelINS2_10policy_hubIfyN4cuda3std3__44plusIfEEE10Policy1000EN6thrust24THRUST_300001_SM_1000_NS10device_ptrIfEEyS9_fNS7_10__identityEEEvT0_PT3_T1_NS0_13GridEvenShareISK_EET2_T4_
.visible .entry _ZN3cub18CUB_300001_SM_10006detail6reduce18DeviceReduceKernelINS2_10policy_hubIfyN4cuda3std3__44plusIfEEE10Policy1000EN6thrust24THRUST_300001_SM_1000_NS10device_ptrIfEEyS9_fNS7_10__identityEEEvT0_PT3_T1_NS0_13GridEvenShareISK_EET2_T4_(
	.param .align 8 .b8 _ZN3cub18CUB_300001_SM_10006detail6reduce18DeviceReduceKernelINS2_10policy_hubIfyN4cuda3std3__44plusIfEEE10Policy1000EN6thrust24THRUST_300001_SM_1000_NS10device_ptrIfEEyS9_fNS7_10__identityEEEvT0_PT3_T1_NS0_13GridEvenShareISK_EET2_T4__param_0[8],
	.param .u64 .ptr .align 1 _ZN3cub18CUB_300001_SM_10006detail6reduce18DeviceReduceKernelINS2_10policy_hubIfyN4cuda3std3__44plusIfEEE10Policy1000EN6thrust24THRUST_300001_SM_1000_NS10device_ptrIfEEyS9_fNS7_10__identityEEEvT0_PT3_T1_NS0_13GridEvenShareISK_EET2_T4__param_1,
	.param .u64 _ZN3cub18CUB_300001_SM_10006detail6reduce18DeviceReduceKernelINS2_10policy_hubIfyN4cuda3std3__44plusIfEEE10Policy1000EN6thrust24THRUST_300001_SM_1000_NS10device_ptrIfEEyS9_fNS7_10__identityEEEvT0_PT3_T1_NS0_13GridEvenShareISK_EET2_T4__param_2,
	.param .align 8 .b8 _ZN3cub18CUB_300001_SM_10006detail6reduce18DeviceReduceKernelINS2_10policy_hubIfyN4cuda3std3__44plusIfEEE10Policy1000EN6thrust24THRUST_300001_SM_1000_NS10device_ptrIfEEyS9_fNS7_10__identityEEEvT0_PT3_T1_NS0_13GridEvenShareISK_EET2_T4__param_3[72],
	.param .align 1 .b8 _ZN3cub18CUB_300001_SM_10006detail6reduce18DeviceReduceKernelINS2_10policy_hubIfyN4cuda3std3__44plusIfEEE10Policy1000EN6thrust24THRUST_300001_SM_1000_NS10device_ptrIfEEyS9_fNS7_10__identityEEEvT0_PT3_T1_NS0_13GridEvenShareISK_EET2_T4__param_4[1],
	.param .align 1 .b8 _ZN3cub18CUB_300001_SM_10006detail6reduce18DeviceReduceKernelINS2_10policy_hubIfyN4cuda3std3__44plusIfEEE10Policy1000EN6thrust24THRUST_300001_SM_1000_NS10device_ptrIfEEyS9_fNS7_10__identityEEEvT0_PT3_T1_NS0_13GridEvenShareISK_EET2_T4__param_5[1]
)
.maxntid 256
{
	.reg .pred 	%p<57>;
	.reg .b16 	%rs<4>;
	.reg .b32 	%r<206>;
	.reg .b32 	%f<324>;
	.reg .b64 	%rd<78>;
	// demoted variable
	.shared .align 4 .b8 _ZZN3cub18CUB_300001_SM_10006detail6reduce18DeviceReduceKernelINS2_10policy_hubIfyN4cuda3std3__44plusIfEEE10Policy1000EN6thrust24THRUST_300001_SM_1000_NS10device_ptrIfEEyS9_fNS7_10__identityEEEvT0_PT3_T1_NS0_13GridEvenShareISK_EET2_T4_E12temp_storage[44];
	ld.param.u64 	%rd1, [_ZN3cub18CUB_300001_SM_10006detail6reduce18DeviceReduceKernelINS2_10policy_hubIfyN4cuda3std3__44plusIfEEE10Policy1000EN6thrust24THRUST_300001_SM_1000_NS10device_ptrIfEEyS9_fNS7_10__identityEEEvT0_PT3_T1_NS0_13GridEvenShareISK_EET2_T4__param_3+32];
	ld.param.u32 	%r1, [_ZN3cub18CUB_300001_SM_10006detail6reduce18DeviceReduceKernelINS2_10policy_hubIfyN4cuda3std3__44plusIfEEE10Policy1000EN6thrust24THRUST_300001_SM_1000_NS10device_ptrIfEEyS9_fNS7_10__identityEEEvT0_PT3_T1_NS0_13GridEvenShareISK_EET2_T4__param_3+40];
	ld.param.u64 	%rd25, [_ZN3cub18CUB_300001_SM_10006detail6reduce18DeviceReduceKernelINS2_10policy_hubIfyN4cuda3std3__44plusIfEEE10Policy1000EN6thrust24THRUST_300001_SM_1000_NS10device_ptrIfEEyS9_fNS7_10__identityEEEvT0_PT3_T1_NS0_13GridEvenShareISK_EET2_T4__param_0];
	cvta.to.global.u64 	%rd2, %rd25;
	mov.u32 	%r2, %ctaid.x;
	shl.b32 	%r50, %r1, 12;
	cvt.s64.s32 	%rd3, %r50;
	shl.b32 	%r51, %r2, 12;
	cvt.u64.u32 	%rd4, %r51;
	sub.s64 	%rd5, %rd1, %rd4;
	setp.gt.u64 	%p1, %rd5, 4095;
	@%p1 bra 	$L__BB8_25;
	cvt.u32.u64 	%r112, %rd4;
	cvt.u32.u64 	%r3, %rd1;
	sub.s32 	%r4, %r3, %r112;
	mov.u32 	%r5, %tid.x;
	setp.ge.s32 	%p23, %r5, %r4;
	mov.f32 	%f312, 0f00000000;
	mov.u32 	%r193, %r5;
	@%p23 bra 	$L__BB8_3;
	add.s32 	%r114, %r112, %r5;
	mul.wide.u32 	%rd51, %r114, 4;
	add.s64 	%rd52, %rd2, %rd51;
	ld.global.f32 	%f312, [%rd52];
	add.s32 	%r193, %r5, 256;
$L__BB8_3:
	setp.ge.s32 	%p24, %r193, %r4;
	@%p24 bra 	$L__BB8_16;
	not.b32 	%r116, %r193;
	add.s32 	%r117, %r116, %r3;
	sub.s32 	%r118, %r117, %r112;
	shr.u32 	%r119, %r118, 8;
	add.s32 	%r8, %r119, 1;
	and.b32  	%r9, %r8, 15;
	setp.lt.u32 	%p25, %r118, 3840;
	@%p25 bra 	$L__BB8_7;
	and.b32  	%r120, %r8, 33554416;
	neg.s32 	%r191, %r120;
	mul.wide.u32 	%rd53, %r2, 16384;
	mul.wide.u32 	%rd54, %r193, 4;
	or.b64  	%rd55, %rd53, %rd54;
	add.s64 	%rd56, %rd55, %rd2;
	add.s64 	%rd72, %rd56, 8192;
$L__BB8_6:
	.pragma "nounroll";
	ld.global.f32 	%f187, [%rd72+-8192];
	add.f32 	%f188, %f312, %f187;
	ld.global.f32 	%f189, [%rd72+-7168];
	add.f32 	%f190, %f188, %f189;
	ld.global.f32 	%f191, [%rd72+-6144];
	add.f32 	%f192, %f190, %f191;
	ld.global.f32 	%f193, [%rd72+-5120];
	add.f32 	%f194, %f192, %f193;
	ld.global.f32 	%f195, [%rd72+-4096];
	add.f32 	%f196, %f194, %f195;
	ld.global.f32 	%f197, [%rd72+-3072];
	add.f32 	%f198, %f196, %f197;
	ld.global.f32 	%f199, [%rd72+-2048];
	add.f32 	%f200, %f198, %f199;
	ld.global.f32 	%f201, [%rd72+-1024];
	add.f32 	%f202, %f200, %f201;
	ld.global.f32 	%f203, [%rd72];
	add.f32 	%f204, %f202, %f203;
	ld.global.f32 	%f205, [%rd72+1024];
	add.f32 	%f206, %f204, %f205;
	ld.global.f32 	%f207, [%rd72+2048];
	add.f32 	%f208, %f206, %f207;
	ld.global.f32 	%f209, [%rd72+3072];
	add.f32 	%f210, %f208, %f209;
	ld.global.f32 	%f211, [%rd72+4096];
	add.f32 	%f212, %f210, %f211;
	ld.global.f32 	%f213, [%rd72+5120];
	add.f32 	%f214, %f212, %f213;
	ld.global.f32 	%f215, [%rd72+6144];
	add.f32 	%f216, %f214, %f215;
	ld.global.f32 	%f217, [%rd72+7168];
	add.f32 	%f312, %f216, %f217;
	add.s32 	%r193, %r193, 4096;
	add.s32 	%r191, %r191, 16;
	add.s64 	%rd72, %rd72, 16384;
	setp.ne.s32 	%p26, %r191, 0;
	@%p26 bra 	$L__BB8_6;
$L__BB8_7:
	setp.eq.s32 	%p27, %r9, 0;
	@%p27 bra 	$L__BB8_16;
	and.b32  	%r16, %r8, 7;
	setp.lt.u32 	%p28, %r9, 8;
	@%p28 bra 	$L__BB8_10;
	cvt.s64.s32 	%rd57, %r193;
	add.s64 	%rd58, %rd57, %rd4;
	shl.b64 	%rd59, %rd58, 2;
	add.s64 	%rd60, %rd2, %rd59;
	ld.global.f32 	%f219, [%rd60];
	add.f32 	%f220, %f312, %f219;
	ld.global.f32 	%f221, [%rd60+1024];
	add.f32 	%f222, %f220, %f221;
	ld.global.f32 	%f223, [%rd60+2048];
	add.f32 	%f224, %f222, %f223;
	ld.global.f32 	%f225, [%rd60+3072];
	add.f32 	%f226, %f224, %f225;
	ld.global.f32 	%f227, [%rd60+4096];
	add.f32 	%f228, %f226, %f227;
	ld.global.f32 	%f229, [%rd60+5120];
	add.f32 	%f230, %f228, %f229;
	ld.global.f32 	%f231, [%rd60+6144];
	add.f32 	%f232, %f230, %f231;
	ld.global.f32 	%f233, [%rd60+7168];
	add.f32 	%f312, %f232, %f233;
	add.s32 	%r193, %r193, 2048;
$L__BB8_10:
	setp.eq.s32 	%p29, %r16, 0;
	@%p29 bra 	$L__BB8_16;
	and.b32  	%r19, %r8, 3;
	setp.lt.u32 	%p30, %r16, 4;
	@%p30 bra 	$L__BB8_13;
	cvt.s64.s32 	%rd61, %r193;
	add.s64 	%rd62, %rd61, %rd4;
	shl.b64 	%rd63, %rd62, 2;
	add.s64 	%rd64, %rd2, %rd63;
	ld.global.f32 	%f235, [%rd64];
	add.f32 	%f236, %f312, %f235;
	ld.global.f32 	%f237, [%rd64+1024];
	add.f32 	%f238, %f236, %f237;
	ld.global.f32 	%f239, [%rd64+2048];
	add.f32 	%f240, %f238, %f239;
	ld.global.f32 	%f241, [%rd64+3072];
	add.f32 	%f312, %f240, %f241;
	add.s32 	%r193, %r193, 1024;
$L__BB8_13:
	setp.eq.s32 	%p31, %r19, 0;
	@%p31 bra 	$L__BB8_16;
	mul.wide.u32 	%rd65, %r2, 16384;
	add.s64 	%rd9, %rd2, %rd65;
	neg.s32 	%r196, %r19;
$L__BB8_15:
	.pragma "nounroll";
	mul.wide.s32 	%rd66, %r193, 4;
	add.s64 	%rd67, %rd9, %rd66;
	ld.global.f32 	%f242, [%rd67];
	add.f32 	%f312, %f312, %f242;
	add.s32 	%r193, %r193, 256;
	add.s32 	%r196, %r196, 1;
	setp.ne.s32 	%p32, %r196, 0;
	@%p32 bra 	$L__BB8_15;
$L__BB8_16:
	setp.lt.s32 	%p33, %r4, 256;
	@%p33 bra 	$L__BB8_21;
	// begin inline asm
	mov.u32 %r159, %laneid;
	// end inline asm
	mov.b32 	%r161, %f312;
	mov.b32 	%r162, 1;
	mov.b32 	%r183, 31;
	mov.b32 	%r184, -1;
	// begin inline asm
	shfl.sync.down.b32 %r160, %r161, %r162, %r183, %r184;
	// end inline asm
	setp.gt.s32 	%p49, %r159, 30;
	mov.b32 	%f277, %r160;
	add.f32 	%f278, %f312, %f277;
	selp.f32 	%f279, %f312, %f278, %p49;
	mov.b32 	%r166, %f279;
	mov.b32 	%r167, 2;
	// begin inline asm
	shfl.sync.down.b32 %r165, %r166, %r167, %r183, %r184;
	// end inline asm
	setp.gt.s32 	%p50, %r159, 29;
	mov.b32 	%f280, %r165;
	add.f32 	%f281, %f279, %f280;
	selp.f32 	%f282, %f279, %f281, %p50;
	mov.b32 	%r171, %f282;
	mov.b32 	%r172, 4;
	// begin inline asm
	shfl.sync.down.b32 %r170, %r171, %r172, %r183, %r184;
	// end inline asm
	setp.gt.s32 	%p51, %r159, 27;
	mov.b32 	%f283, %r170;
	add.f32 	%f284, %f282, %f283;
	selp.f32 	%f285, %f282, %f284, %p51;
	mov.b32 	%r176, %f285;
	mov.b32 	%r177, 8;
	// begin inline asm
	shfl.sync.down.b32 %r175, %r176, %r177, %r183, %r184;
	// end inline asm
	setp.gt.s32 	%p52, %r159, 23;
	mov.b32 	%f286, %r175;
	add.f32 	%f287, %f285, %f286;
	selp.f32 	%f288, %f285, %f287, %p52;
	mov.b32 	%r181, %f288;
	mov.b32 	%r182, 16;
	// begin inline asm
	shfl.sync.down.b32 %r180, %r181, %r182, %r183, %r184;
	// end inline asm
	setp.gt.s32 	%p53, %r159, 15;
	mov.b32 	%f289, %r180;
	add.f32 	%f16, %f288, %f289;
	selp.f32 	%f323, %f288, %f16, %p53;
	setp.ne.s32 	%p54, %r159, 0;
	@%p54 bra 	$L__BB8_19;
	shr.u32 	%r185, %r5, 3;
	and.b32  	%r186, %r185, 124;
	mov.u32 	%r187, _ZZN3cub18CUB_300001_SM_10006detail6reduce18DeviceReduceKernelINS2_10policy_hubIfyN4cuda3std3__44plusIfEEE10Policy1000EN6thrust24THRUST_300001_SM_1000_NS10device_ptrIfEEyS9_fNS7_10__identityEEEvT0_PT3_T1_NS0_13GridEvenShareISK_EET2_T4_E12temp_storage;
	add.s32 	%r188, %r187, %r186;
	st.shared.f32 	[%r188+8], %f16;
$L__BB8_19:
	bar.sync 	0;
	setp.ne.s32 	%p55, %r5, 0;
	@%p55 bra 	$L__BB8_46;
	ld.shared.f32 	%f290, [_ZZN3cub18CUB_300001_SM_10006detail6reduce18DeviceReduceKernelINS2_10policy_hubIfyN4cuda3std3__44plusIfEEE10Policy1000EN6thrust24THRUST_300001_SM_1000_NS10device_ptrIfEEyS9_fNS7_10__identityEEEvT0_PT3_T1_NS0_13GridEvenShareISK_EET2_T4_E12temp_storage+12];
	add.f32 	%f291, %f323, %f290;
	ld.shared.f32 	%f292, [_ZZN3cub18CUB_300001_SM_10006detail6reduce18DeviceReduceKernelINS2_10policy_hubIfyN4cuda3std3__44plusIfEEE10Policy1000EN6thrust24THRUST_300001_SM_1000_NS10device_ptrIfEEyS9_fNS7_10__identityEEEvT0_PT3_T1_NS0_13GridEvenShareISK_EET2_T4_E12temp_storage+16];
	add.f32 	%f293, %f291, %f292;
	ld.shared.f32 	%f294, [_ZZN3cub18CUB_300001_SM_10006detail6reduce18DeviceReduceKernelINS2_10policy_hubIfyN4cuda3std3__44plusIfEEE10Policy1000EN6thrust24THRUST_300001_SM_1000_NS10device_ptrIfEEyS9_fNS7_10__identityEEEvT0_PT3_T1_NS0_13GridEvenShareISK_EET2_T4_E12temp_storage+20];
	add.f32 	%f295, %f293, %f294;
	ld.shared.f32 	%f296, [_ZZN3cub18CUB_300001_SM_10006detail6reduce18DeviceReduceKernelINS2_10policy_hubIfyN4cuda3std3__44plusIfEEE10Policy1000EN6thrust24THRUST_300001_SM_1000_NS10device_ptrIfEEyS9_fNS7_10__identityEEEvT0_PT3_T1_NS0_13GridEvenShareISK_EET2_T4_E12temp_storage+24];
	add.f32 	%f297, %f295, %f296;
	ld.shared.f32 	%f298, [_ZZN3cub18CUB_300001_SM_10006detail6reduce18DeviceReduceKernelINS2_10policy_hubIfyN4cuda3std3__44plusIfEEE10Policy1000EN6thrust24THRUST_300001_SM_1000_NS10device_ptrIfEEyS9_fNS7_10__identityEEEvT0_PT3_T1_NS0_13GridEvenShareISK_EET2_T4_E12temp_storage+28];
	add.f32 	%f299, %f297, %f298;
	ld.shared.f32 	%f300, [_ZZN3cub18CUB_300001_SM_10006detail6reduce18DeviceReduceKernelINS2_10policy_hubIfyN4cuda3std3__44plusIfEEE10Policy1000EN6thrust24THRUST_300001_SM_1000_NS10device_ptrIfEEyS9_fNS7_10__identityEEEvT0_PT3_T1_NS0_13GridEvenShareISK_EET2_T4_E12temp_storage+32];
	add.f32 	%f301, %f299, %f300;
	ld.shared.f32 	%f302, [_ZZN3cub18CUB_300001_SM_10006detail6reduce18DeviceReduceKernelINS2_10policy_hubIfyN4cuda3std3__44plusIfEEE10Policy1000EN6thrust24THRUST_300001_SM_1000_NS10device_ptrIfEEyS9_fNS7_10__identityEEEvT0_PT3_T1_NS0_13GridEvenShareISK_EET2_T4_E12temp_storage+36];
	add.f32 	%f323, %f301, %f302;
	bra.uni 	$L__BB8_46;
$L__BB8_21:
	// begin inline asm
	mov.u32 %r121, %laneid;
	// end inline asm
	and.b32  	%r147, %r5, 992;
	add.s32 	%r148, %r147, 32;
	setp.gt.s32 	%p34, %r148, %r4;
	not.b32 	%r149, %r147;
	add.s32 	%r150, %r4, %r149;
	selp.b32 	%r145, %r150, 31, %p34;
	mov.b32 	%r123, %f312;
	mov.b32 	%r124, 1;
	mov.b32 	%r146, -1;
	// begin inline asm
	shfl.sync.down.b32 %r122, %r123, %r124, %r145, %r146;
	// end inline asm
	setp.lt.s32 	%p35, %r121, %r145;
	mov.b32 	%f243, %r122;
	add.f32 	%f244, %f312, %f243;
	selp.f32 	%f245, %f244, %f312, %p35;
	mov.b32 	%r128, %f245;
	mov.b32 	%r129, 2;
	// begin inline asm
	shfl.sync.down.b32 %r127, %r128, %r129, %r145, %r146;
	// end inline asm
	add.s32 	%r151, %r121, 2;
	setp.gt.s32 	%p36, %r151, %r145;
	mov.b32 	%f246, %r127;
	add.f32 	%f247, %f245, %f246;
	selp.f32 	%f248, %f245, %f247, %p36;
	mov.b32 	%r133, %f248;
	mov.b32 	%r134, 4;
	// begin inline asm
	shfl.sync.down.b32 %r132, %r133, %r134, %r145, %r146;
	// end inline asm
	add.s32 	%r152, %r121, 4;
	setp.gt.s32 	%p37, %r152, %r145;
	mov.b32 	%f249, %r132;
	add.f32 	%f250, %f248, %f249;
	selp.f32 	%f251, %f248, %f250, %p37;
	mov.b32 	%r138, %f251;
	mov.b32 	%r139, 8;
	// begin inline asm
	shfl.sync.down.b32 %r137, %r138, %r139, %r145, %r146;
	// end inline asm
	add.s32 	%r153, %r121, 8;
	setp.gt.s32 	%p38, %r153, %r145;
	mov.b32 	%f252, %r137;
	add.f32 	%f253, %f251, %f252;
	selp.f32 	%f254, %f251, %f253, %p38;
	mov.b32 	%r143, %f254;
	mov.b32 	%r144, 16;
	// begin inline asm
	shfl.sync.down.b32 %r142, %r143, %r144, %r145, %r146;
	// end inline asm
	add.s32 	%r154, %r121, 16;
	setp.gt.s32 	%p39, %r154, %r145;
	mov.b32 	%f255, %r142;
	add.f32 	%f256, %f254, %f255;
	selp.f32 	%f323, %f254, %f256, %p39;
	setp.ne.s32 	%p40, %r121, 0;
	@%p40 bra 	$L__BB8_23;
	shr.u32 	%r155, %r5, 3;
	and.b32  	%r156, %r155, 124;
	mov.u32 	%r157, _ZZN3cub18CUB_300001_SM_10006detail6reduce18DeviceReduceKernelINS2_10policy_hubIfyN4cuda3std3__44plusIfEEE10Policy1000EN6thrust24THRUST_300001_SM_1000_NS10device_ptrIfEEyS9_fNS7_10__identityEEEvT0_PT3_T1_NS0_13GridEvenShareISK_EET2_T4_E12temp_storage;
	add.s32 	%r158, %r157, %r156;
	st.shared.f32 	[%r158+8], %f323;
$L__BB8_23:
	bar.sync 	0;
	setp.ne.s32 	%p41, %r5, 0;
	@%p41 bra 	$L__BB8_46;
	setp.gt.s32 	%p42, %r4, 32;
	ld.shared.f32 	%f257, [_ZZN3cub18CUB_300001_SM_10006detail6reduce18DeviceReduceKernelINS2_10policy_hubIfyN4cuda3std3__44plusIfEEE10Policy1000EN6thrust24THRUST_300001_SM_1000_NS10device_ptrIfEEyS9_fNS7_10__identityEEEvT0_PT3_T1_NS0_13GridEvenShareISK_EET2_T4_E12temp_storage+12];
	add.f32 	%f258, %f323, %f257;
	selp.f32 	%f259, %f258, %f323, %p42;
	setp.gt.s32 	%p43, %r4, 64;
	ld.shared.f32 	%f260, [_ZZN3cub18CUB_300001_SM_10006detail6reduce18DeviceReduceKernelINS2_10policy_hubIfyN4cuda3std3__44plusIfEEE10Policy1000EN6thrust24THRUST_300001_SM_1000_NS10device_ptrIfEEyS9_fNS7_10__identityEEEvT0_PT3_T1_NS0_13GridEvenShareISK_EET2_T4_E12temp_storage+16];
	add.f32 	%f261, %f260, %f259;
	selp.f32 	%f262, %f261, %f259, %p43;
	setp.gt.s32 	%p44, %r4, 96;
	ld.shared.f32 	%f263, [_ZZN3cub18CUB_300001_SM_10006detail6reduce18DeviceReduceKernelINS2_10policy_hubIfyN4cuda3std3__44plusIfEEE10Policy1000EN6thrust24THRUST_300001_SM_1000_NS10device_ptrIfEEyS9_fNS7_10__identityEEEvT0_PT3_T1_NS0_13GridEvenShareISK_EET2_T4_E12temp_storage+20];
	add.f32 	%f264, %f263, %f262;
	selp.f32 	%f265, %f264, %f262, %p44;
	setp.gt.s32 	%p45, %r4, 128;
	ld.shared.f32 	%f266, [_ZZN3cub18CUB_300001_SM_10006detail6reduce18DeviceReduceKernelINS2_10policy_hubIfyN4cuda3std3__44plusIfEEE10Policy1000EN6thrust24THRUST_300001_SM_1000_NS10device_ptrIfEEyS9_fNS7_10__identityEEEvT0_PT3_T1_NS0_13GridEvenShareISK_EET2_T4_E12temp_storage+24];
	add.f32 	%f267, %f266, %f265;
	selp.f32 	%f268, %f267, %f265, %p45;
	setp.gt.s32 	%p46, %r4, 160;
	ld.shared.f32 	%f269, [_ZZN3cub18CUB_300001_SM_10006detail6reduce18DeviceReduceKernelINS2_10policy_hubIfyN4cuda3std3__44plusIfEEE10Policy1000EN6thrust24THRUST_300001_SM_1000_NS10device_ptrIfEEyS9_fNS7_10__identityEEEvT0_PT3_T1_NS0_13GridEvenShareISK_EET2_T4_E12temp_storage+28];
	add.f32 	%f270, %f269, %f268;
	selp.f32 	%f271, %f270, %f268, %p46;
	setp.gt.s32 	%p47, %r4, 192;
	ld.shared.f32 	%f272, [_ZZN3cub18CUB_300001_SM_10006detail6reduce18DeviceReduceKernelINS2_10policy_hubIfyN4cuda3std3__44plusIfEEE10Policy1000EN6thrust24THRUST_300001_SM_1000_NS10device_ptrIfEEyS9_fNS7_10__identityEEEvT0_PT3_T1_NS0_13GridEvenShareISK_EET2_T4_E12temp_storage+32];
	add.f32 	%f273, %f272, %f271;
	selp.f32 	%f274, %f273, %f271, %p47;
	setp.gt.s32 	%p48, %r4, 224;
	ld.shared.f32 	%f275, [_ZZN3cub18CUB_300001_SM_10006detail6reduce18DeviceReduceKernelINS2_10policy_hubIfyN4cuda3std3__44plusIfEEE10Policy1000EN6thrust24THRUST_300001_SM_1000_NS10device_ptrIfEEyS9_fNS7_10__identityEEEvT0_PT3_T1_NS0_13GridEvenShareISK_EET2_T4_E12temp_storage+36];
	add.f32 	%f276, %f275, %f274;
	selp.f32 	%f323, %f276, %f274, %p48;
	bra.uni 	$L__BB8_46;
$L__BB8_25:
	cvt.u32.u64 	%r52, %rd4;
	mov.u32 	%r27, %tid.x;
	add.s32 	%r53, %r27, %r52;
	mul.wide.u32 	%rd26, %r53, 4;
	add.s64 	%rd27, %rd2, %rd26;
	ld.global.f32 	%f41, [%rd27];
	ld.global.f32 	%f42, [%rd27+1024];
	ld.global.f32 	%f43, [%rd27+2048];
	ld.global.f32 	%f44, [%rd27+3072];
	ld.global.f32 	%f45, [%rd27+4096];
	ld.global.f32 	%f46, [%rd27+5120];
	ld.global.f32 	%f47, [%rd27+6144];
	ld.global.f32 	%f48, [%rd27+7168];
	ld.global.f32 	%f49, [%rd27+8192];
	ld.global.f32 	%f50, [%rd27+9216];
	ld.global.f32 	%f51, [%rd27+10240];
	ld.global.f32 	%f52, [%rd27+11264];
	ld.global.f32 	%f53, [%rd27+12288];
	ld.global.f32 	%f54, [%rd27+13312];
	ld.global.f32 	%f55, [%rd27+14336];
	ld.global.f32 	%f56, [%rd27+15360];
	add.f32 	%f57, %f41, %f42;
	add.f32 	%f58, %f43, %f44;
	add.f32 	%f59, %f45, %f46;
	add.f32 	%f60, %f47, %f48;
	add.f32 	%f61, %f49, %f50;
	add.f32 	%f62, %f51, %f52;
	add.f32 	%f63, %f53, %f54;
	add.f32 	%f64, %f55, %f56;
	add.f32 	%f65, %f57, %f58;
	add.f32 	%f66, %f59, %f60;
	add.f32 	%f67, %f61, %f62;
	add.f32 	%f68, %f63, %f64;
	add.f32 	%f69, %f65, %f66;
	add.f32 	%f70, %f67, %f68;
	add.f32 	%f322, %f69, %f70;
	setp.lt.u64 	%p2, %rd5, %rd3;
	@%p2 bra 	$L__BB8_42;
	cvt.u32.u64 	%r55, %rd3;
	cvt.u64.u32 	%rd28, %r27;
	add.s64 	%rd74, %rd4, %rd3;
	cvt.u32.u64 	%r28, %rd1;
	not.b32 	%r57, %r27;
	add.s32 	%r58, %r57, %r28;
	sub.s32 	%r59, %r58, %r55;
	sub.s32 	%r198, %r59, %r52;
	add.s64 	%rd29, %rd74, %rd28;
	shl.b64 	%rd30, %rd29, 2;
	add.s64 	%rd31, %rd30, %rd2;
	add.s64 	%rd73, %rd31, 8192;
	mov.b32 	%r199, 0;
	shl.b32 	%r60, %r1, 12;
	mov.u64 	%rd75, %rd4;
$L__BB8_27:
	cvt.s64.s32 	%rd15, %r60;
	add.s64 	%rd75, %rd75, %rd15;
	add.s64 	%rd32, %rd1, -4096;
	setp.gt.u64 	%p3, %rd75, %rd32;
	@%p3 bra 	$L__BB8_29;
	shl.b32 	%r61, %r1, 12;
	cvt.s64.s32 	%rd33, %r61;
	cvt.u64.u32 	%rd34, %r27;
	add.s64 	%rd35, %rd75, %rd34;
	shl.b64 	%rd36, %rd35, 2;
	add.s64 	%rd37, %rd2, %rd36;
	ld.global.f32 	%f71, [%rd37];
	ld.global.f32 	%f72, [%rd37+1024];
	ld.global.f32 	%f73, [%rd37+2048];
	ld.global.f32 	%f74, [%rd37+3072];
	ld.global.f32 	%f75, [%rd37+4096];
	ld.global.f32 	%f76, [%rd37+5120];
	ld.global.f32 	%f77, [%rd37+6144];
	ld.global.f32 	%f78, [%rd37+7168];
	ld.global.f32 	%f79, [%rd37+8192];
	ld.global.f32 	%f80, [%rd37+9216];
	ld.global.f32 	%f81, [%rd37+10240];
	ld.global.f32 	%f82, [%rd37+11264];
	ld.global.f32 	%f83, [%rd37+12288];
	ld.global.f32 	%f84, [%rd37+13312];
	ld.global.f32 	%f85, [%rd37+14336];
	ld.global.f32 	%f86, [%rd37+15360];
	add.f32 	%f87, %f322, %f71;
	add.f32 	%f88, %f72, %f73;
	add.f32 	%f89, %f74, %f75;
	add.f32 	%f90, %f76, %f77;
	add.f32 	%f91, %f78, %f79;
	add.f32 	%f92, %f80, %f81;
	add.f32 	%f93, %f82, %f83;
	add.f32 	%f94, %f84, %f85;
	add.f32 	%f95, %f87, %f88;
	add.f32 	%f96, %f89, %f90;
	add.f32 	%f97, %f91, %f92;
	add.f32 	%f98, %f93, %f94;
	add.f32 	%f99, %f95, %f96;
	add.f32 	%f100, %f97, %f98;
	add.f32 	%f101, %f99, %f100;
	add.f32 	%f322, %f101, %f86;
	sub.s64 	%rd38, %rd1, %rd75;
	setp.lt.u64 	%p4, %rd38, %rd33;
	add.s32 	%r199, %r199, 1;
	add.s64 	%rd74, %rd74, %rd33;
	sub.s32 	%r198, %r198, %r61;
	mul.wide.s32 	%rd39, %r61, 4;
	add.s64 	%rd73, %rd73, %rd39;
	@%p4 bra 	$L__BB8_42;
	bra.uni 	$L__BB8_27;
$L__BB8_29:
	setp.le.u64 	%p5, %rd1, %rd75;
	cvt.u32.u64 	%r62, %rd75;
	cvt.u32.u64 	%r63, %rd1;
	sub.s32 	%r64, %r63, %r62;
	setp.ge.s32 	%p6, %r27, %r64;
	or.pred  	%p7, %p5, %p6;
	@%p7 bra 	$L__BB8_42;
	cvt.u32.u64 	%r66, %rd15;
	cvt.u32.u64 	%r67, %rd4;
	not.b32 	%r68, %r27;
	add.s32 	%r69, %r68, %r28;
	add.s32 	%r70, %r66, %r67;
	sub.s32 	%r71, %r69, %r70;
	mul.lo.s32 	%r72, %r1, %r199;
	shl.b32 	%r73, %r72, 12;
	sub.s32 	%r74, %r71, %r73;
	shr.u32 	%r75, %r74, 8;
	add.s32 	%r34, %r75, 1;
	and.b32  	%r35, %r34, 15;
	setp.lt.u32 	%p8, %r74, 3840;
	mov.u32 	%r202, %r27;
	@%p8 bra 	$L__BB8_33;
	shr.u32 	%r76, %r198, 8;
	add.s32 	%r77, %r76, 1;
	and.b32  	%r78, %r77, 33554416;
	neg.s32 	%r200, %r78;
	mov.u32 	%r202, %r27;
$L__BB8_32:
	.pragma "nounroll";
	ld.global.f32 	%f103, [%rd73+-8192];
	add.f32 	%f104, %f322, %f103;
	ld.global.f32 	%f105, [%rd73+-7168];
	add.f32 	%f106, %f104, %f105;
	ld.global.f32 	%f107, [%rd73+-6144];
	add.f32 	%f108, %f106, %f107;
	ld.global.f32 	%f109, [%rd73+-5120];
	add.f32 	%f110, %f108, %f109;
	ld.global.f32 	%f111, [%rd73+-4096];
	add.f32 	%f112, %f110, %f111;
	ld.global.f32 	%f113, [%rd73+-3072];
	add.f32 	%f114, %f112, %f113;
	ld.global.f32 	%f115, [%rd73+-2048];
	add.f32 	%f116, %f114, %f115;
	ld.global.f32 	%f117, [%rd73+-1024];
	add.f32 	%f118, %f116, %f117;
	ld.global.f32 	%f119, [%rd73];
	add.f32 	%f120, %f118, %f119;
	ld.global.f32 	%f121, [%rd73+1024];
	add.f32 	%f122, %f120, %f121;
	ld.global.f32 	%f123, [%rd73+2048];
	add.f32 	%f124, %f122, %f123;
	ld.global.f32 	%f125, [%rd73+3072];
	add.f32 	%f126, %f124, %f125;
	ld.global.f32 	%f127, [%rd73+4096];
	add.f32 	%f128, %f126, %f127;
	ld.global.f32 	%f129, [%rd73+5120];
	add.f32 	%f130, %f128, %f129;
	ld.global.f32 	%f131, [%rd73+6144];
	add.f32 	%f132, %f130, %f131;
	ld.global.f32 	%f133, [%rd73+7168];
	add.f32 	%f322, %f132, %f133;
	add.s32 	%r202, %r202, 4096;
	add.s32 	%r200, %r200, 16;
	add.s64 	%rd73, %rd73, 16384;
	setp.ne.s32 	%p9, %r200, 0;
	@%p9 bra 	$L__BB8_32;
$L__BB8_33:
	setp.eq.s32 	%p10, %r35, 0;
	@%p10 bra 	$L__BB8_42;
	and.b32  	%r42, %r34, 7;
	setp.lt.u32 	%p11, %r35, 8;
	@%p11 bra 	$L__BB8_36;
	cvt.u64.u32 	%rd40, %r202;
	add.s64 	%rd41, %rd75, %rd40;
	shl.b64 	%rd42, %rd41, 2;
	add.s64 	%rd43, %rd2, %rd42;
	ld.global.f32 	%f135, [%rd43];
	add.f32 	%f136, %f322, %f135;
	ld.global.f32 	%f137, [%rd43+1024];
	add.f32 	%f138, %f136, %f137;
	ld.global.f32 	%f139, [%rd43+2048];
	add.f32 	%f140, %f138, %f139;
	ld.global.f32 	%f141, [%rd43+3072];
	add.f32 	%f142, %f140, %f141;
	ld.global.f32 	%f143, [%rd43+4096];
	add.f32 	%f144, %f142, %f143;
	ld.global.f32 	%f145, [%rd43+5120];
	add.f32 	%f146, %f144, %f145;
	ld.global.f32 	%f147, [%rd43+6144];
	add.f32 	%f148, %f146, %f147;
	ld.global.f32 	%f149, [%rd43+7168];
	add.f32 	%f322, %f148, %f149;
	add.s32 	%r202, %r202, 2048;
$L__BB8_36:
	setp.eq.s32 	%p12, %r42, 0;
	@%p12 bra 	$L__BB8_42;
	setp.lt.u32 	%p13, %r42, 4;
	@%p13 bra 	$L__BB8_39;
	cvt.u64.u32 	%rd44, %r202;
	add.s64 	%rd45, %rd75, %rd44;
	shl.b64 	%rd46, %rd45, 2;
	add.s64 	%rd47, %rd2, %rd46;
	ld.global.f32 	%f151, [%rd47];
	add.f32 	%f152, %f322, %f151;
	ld.global.f32 	%f153, [%rd47+1024];
	add.f32 	%f154, %f152, %f153;
	ld.global.f32 	%f155, [%rd47+2048];
	add.f32 	%f156, %f154, %f155;
	ld.global.f32 	%f157, [%rd47+3072];
	add.f32 	%f322, %f156, %f157;
	add.s32 	%r202, %r202, 1024;
$L__BB8_39:
	and.b32  	%r79, %r34, 3;
	setp.eq.s32 	%p14, %r79, 0;
	@%p14 bra 	$L__BB8_42;
	cvt.u64.u32 	%rd48, %r202;
	add.s64 	%rd49, %rd48, %rd74;
	shl.b64 	%rd50, %rd49, 2;
	add.s64 	%rd77, %rd2, %rd50;
	cvt.u16.u32 	%rs1, %r198;
	shr.u16 	%rs2, %rs1, 8;
	add.s16 	%rs3, %rs2, 1;
	cvt.u32.u16 	%r80, %rs3;
	and.b32  	%r81, %r80, 3;
	neg.s32 	%r205, %r81;
$L__BB8_41:
	.pragma "nounroll";
	ld.global.f32 	%f158, [%rd77];
	add.f32 	%f322, %f322, %f158;
	add.s64 	%rd77, %rd77, 1024;
	add.s32 	%r205, %r205, 1;
	setp.ne.s32 	%p15, %r205, 0;
	@%p15 bra 	$L__BB8_41;
$L__BB8_42:
	// begin inline asm
	mov.u32 %r82, %laneid;
	// end inline asm
	mov.b32 	%r84, %f322;
	mov.b32 	%r85, 1;
	mov.b32 	%r106, 31;
	mov.b32 	%r107, -1;
	// begin inline asm
	shfl.sync.down.b32 %r83, %r84, %r85, %r106, %r107;
	// end inline asm
	setp.gt.s32 	%p16, %r82, 30;
	mov.b32 	%f159, %r83;
	add.f32 	%f160, %f322, %f159;
	selp.f32 	%f161, %f322, %f160, %p16;
	mov.b32 	%r89, %f161;
	mov.b32 	%r90, 2;
	// begin inline asm
	shfl.sync.down.b32 %r88, %r89, %r90, %r106, %r107;
	// end inline asm
	setp.gt.s32 	%p17, %r82, 29;
	mov.b32 	%f162, %r88;
	add.f32 	%f163, %f161, %f162;
	selp.f32 	%f164, %f161, %f163, %p17;
	mov.b32 	%r94, %f164;
	mov.b32 	%r95, 4;
	// begin inline asm
	shfl.sync.down.b32 %r93, %r94, %r95, %r106, %r107;
	// end inline asm
	setp.gt.s32 	%p18, %r82, 27;
	mov.b32 	%f165, %r93;
	add.f32 	%f166, %f164, %f165;
	selp.f32 	%f167, %f164, %f166, %p18;
	mov.b32 	%r99, %f167;
	mov.b32 	%r100, 8;
	// begin inline asm
	shfl.sync.down.b32 %r98, %r99, %r100, %r106, %r107;
	// end inline asm
	setp.gt.s32 	%p19, %r82, 23;
	mov.b32 	%f168, %r98;
	add.f32 	%f169, %f167, %f168;
	selp.f32 	%f170, %f167, %f169, %p19;
	mov.b32 	%r104, %f170;
	mov.b32 	%r105, 16;
	// begin inline asm
	shfl.sync.down.b32 %r103, %r104, %r105, %r106, %r107;
	// end inline asm
	setp.gt.s32 	%p20, %r82, 15;
	mov.b32 	%f171, %r103;
	add.f32 	%f37, %f170, %f171;
	selp.f32 	%f323, %f170, %f37, %p20;
	setp.ne.s32 	%p21, %r82, 0;
	@%p21 bra 	$L__BB8_44;
	shr.u32 	%r108, %r27, 3;
	and.b32  	%r109, %r108, 124;
	mov.u32 	%r110, _ZZN3cub18CUB_300001_SM_10006detail6reduce18DeviceReduceKernelINS2_10policy_hubIfyN4cuda3std3__44plusIfEEE10Policy1000EN6thrust24THRUST_300001_SM_1000_NS10device_ptrIfEEyS9_fNS7_10__identityEEEvT0_PT3_T1_NS0_13GridEvenShareISK_EET2_T4_E12temp_storage;
	add.s32 	%r111, %r110, %r109;
	st.shared.f32 	[%r111+8], %f37;
$L__BB8_44:
	bar.sync 	0;
	setp.ne.s32 	%p22, %r27, 0;
	@%p22 bra 	$L__BB8_46;
	ld.shared.f32 	%f172, [_ZZN3cub18CUB_300001_SM_10006detail6reduce18DeviceReduceKernelINS2_10policy_hubIfyN4cuda3std3__44plusIfEEE10Policy1000EN6thrust24THRUST_300001_SM_1000_NS10device_ptrIfEEyS9_fNS7_10__identityEEEvT0_PT3_T1_NS0_13GridEvenShareISK_EET2_T4_E12temp_storage+12];
	add.f32 	%f173, %f323, %f172;
	ld.shared.f32 	%f174, [_ZZN3cub18CUB_300001_SM_10006detail6reduce18DeviceReduceKernelINS2_10policy_hubIfyN4cuda3std3__44plusIfEEE10Policy1000EN6thrust24THRUST_300001_SM_1000_NS10device_ptrIfEEyS9_fNS7_10__identityEEEvT0_PT3_T1_NS0_13GridEvenShareISK_EET2_T4_E12temp_storage+16];
	add.f32 	%f175, %f173, %f174;
	ld.shared.f32 	%f176, [_ZZN3cub18CUB_300001_SM_10006detail6reduce18DeviceReduceKernelINS2_10policy_hubIfyN4cuda3std3__44plusIfEEE10Policy1000EN6thrust24THRUST_300001_SM_1000_NS10device_ptrIfEEyS9_fNS7_10__identityEEEvT0_PT3_T1_NS0_13GridEvenShareISK_EET2_T4_E12temp_storage+20];
	add.f32 	%f177, %f175, %f176;
	ld.shared.f32 	%f178, [_ZZN3cub18CUB_300001_SM_10006detail6reduce18DeviceReduceKernelINS2_10policy_hubIfyN4cuda3std3__44plusIfEEE10Policy1000EN6thrust24THRUST_300001_SM_1000_NS10device_ptrIfEEyS9_fNS7_10__identityEEEvT0_PT3_T1_NS0_13GridEvenShareISK_EET2_T4_E12temp_storage+24];
	add.f32 	%f179, %f177, %f178;
	ld.shared.f32 	%f180, [_ZZN3cub18CUB_300001_SM_10006detail6reduce18DeviceReduceKernelINS2_10policy_hubIfyN4cuda3std3__44plusIfEEE10Policy1000EN6thrust24THRUST_300001_SM_1000_NS10device_ptrIfEEyS9_fNS7_10__identityEEEvT0_PT3_T1_NS0_13GridEvenShareISK_EET2_T4_E12temp_storage+28];
	add.f32 	%f181, %f179, %f180;
	ld.shared.f32 	%f182, [_ZZN3cub18CUB_300001_SM_10006detail6reduce18DeviceReduceKernelINS2_10policy_hubIfyN4cuda3std3__44plusIfEEE10Policy1000EN6thrust24THRUST_300001_SM_1000_NS10device_ptrIfEEyS9_fNS7_10__identityEEEvT0_PT3_T1_NS0_13GridEvenShareISK_EET2_T4_E12temp_storage+32];
	add.f32 	%f183, %f181, %f182;
	ld.shared.f32 	%f184, [_ZZN3cub18CUB_300001_SM_10006detail6reduce18DeviceReduceKernelINS2_10policy_hubIfyN4cuda3std3__44plusIfEEE10Policy1000EN6thrust24THRUST_300001_SM_1000_NS10device_ptrIfEEyS9_fNS7_10__identityEEEvT0_PT3_T1_NS0_13GridEvenShareISK_EET2_T4_E12temp_storage+36];
	add.f32 	%f323, %f183, %f184;
$L__BB8_46:
	mov.u32 	%r189, %tid.x;
	setp.ne.s32 	%p56, %r189, 0;
	@%p56 bra 	$L__BB8_48;
	ld.param.u64 	%rd71, [_ZN3cub18CUB_300001_SM_10006detail6reduce18DeviceReduceKernelINS2_10policy_hubIfyN4cuda3std3__44plusIfEEE10Policy1000EN6thrust24THRUST_300001_SM_1000_NS10device_ptrIfEEyS9_fNS7_10__identityEEEvT0_PT3_T1_NS0_13GridEvenShareISK_EET2_T4__param_1];
	cvta.to.global.u64 	%rd68, %rd71;
	mul.wide.u32 	%rd69, %r2, 4;
	add.s64 	%rd70, %rd68, %rd69;
	st.global.f32 	[%rd70], %f323;
$L__BB8_48:
	ret;

}
	// .globl	_ZN3cub18CUB_300001_SM_10006detail6reduce28DeviceReduceSingleTileKernelINS2_10policy_hubIfyN4cuda3std3__44plusIfEEE10Policy1000EPfSC_iS9_ffNS7_10__identityEEEvT0_T1_T2_T3_T4_T6_
.visible .entry _ZN3cub18CUB_300001_SM_10006detail6reduce28DeviceReduceSingleTileKernelINS2_10policy_hubIfyN4cuda3std3__44plusIfEEE10Policy1000EPfSC_iS9_ffNS7_10__identityEEEvT0_T1_T2_T3_T4_T6_(
	.param .u64 .ptr .align 1 _ZN3cub18CUB_300001_SM_10006detail6reduce28DeviceReduceSingleTileKernelINS2_10policy_hubIfyN4cuda3std3__44plusIfEEE10Policy1000EPfSC_iS9_ffNS7_10__identityEEEvT0_T1_T2_T3_T4_T6__param_0,
	.param .u64 .ptr .align 1 _ZN3cub18CUB_300001_SM_10006detail6reduce28DeviceReduceSingleTileKernelINS2_10policy_hubIfyN4cuda3std3__44plusIfEEE10Policy1000EPfSC_iS9_ffNS7_10__identityEEEvT0_T1_T2_T3_T4_T6__param_1,
	.param .u32 _ZN3cub18CUB_300001_SM_10006detail6reduce28DeviceReduceSingleTileKernelINS2_10policy_hubIfyN4cuda3std3__44plusIfEEE10Policy1000EPfSC_iS9_ffNS7_10__identityEEEvT0_T1_T2_T3_T4_T6__param_2,
	.param .align 1 .b8 _ZN3cub18CUB_300001_SM_10006detail6reduce28DeviceReduceSingleTileKernelINS2_10policy_hubIfyN4cuda3std3__44plusIfEEE10Policy1000EPfSC_iS9_ffNS7_10__identityEEEvT0_T1_T2_T3_T4_T6__param_3[1],
	.param .f32 _ZN3cub18CUB_300001_SM_10006detail6reduce28DeviceReduceSingleTileKernelINS2_10policy_hubIfyN4cuda3std3__44plusIfEEE10Policy1000EPfSC_iS9_ffNS7_10__identityEEEvT0_T1_T2_T3_T4_T6__param_4,
	.param .align 1 .b8 _ZN3cub18CUB_300001_SM_10006detail6reduce28DeviceReduceSingleTileKernelINS2_10policy_hubIfyN4cuda3std3__44plusIfEEE10Policy1000EPfSC_iS9_ffNS7_10__identityEEEvT0_T1_T2_T3_T4_T6__param_5[1]
)
.maxntid 256
.minnctapersm 1
{
	.reg .pred 	%p<97>;
	.reg .b32 	%r<407>;
	.reg .b32 	%f<419>;
	.reg .b64 	%rd<125>;
	// demoted variable
	.shared .align 4 .b8 _ZZN3cub18CUB_300001_SM_10006detail6reduce28DeviceReduceSingleTileKernelINS2_10policy_hubIfyN4cuda3std3__44plusIfEEE10Policy1000EPfSC_iS9_ffNS7_10__identityEEEvT0_T1_T2_T3_T4_T6_E12temp_storage[44];
	ld.param.u64 	%rd16, [_ZN3cub18CUB_300001_SM_10006detail6reduce28DeviceReduceSingleTileKernelINS2_10policy_hubIfyN4cuda3std3__44plusIfEEE10Policy1000EPfSC_iS9_ffNS7_10__identityEEEvT0_T1_T2_T3_T4_T6__param_0];
	ld.param.u64 	%rd17, [_ZN3cub18CUB_300001_SM_10006detail6reduce28DeviceReduceSingleTileKernelINS2_10policy_hubIfyN4cuda3std3__44plusIfEEE10Policy1000EPfSC_iS9_ffNS7_10__identityEEEvT0_T1_T2_T3_T4_T6__param_1];
	ld.param.u32 	%r67, [_ZN3cub18CUB_300001_SM_10006detail6reduce28DeviceReduceSingleTileKernelINS2_10policy_hubIfyN4cuda3std3__44plusIfEEE10Policy1000EPfSC_iS9_ffNS7_10__identityEEEvT0_T1_T2_T3_T4_T6__param_2];
	ld.param.f32 	%f58, [_ZN3cub18CUB_300001_SM_10006detail6reduce28DeviceReduceSingleTileKernelINS2_10policy_hubIfyN4cuda3std3__44plusIfEEE10Policy1000EPfSC_iS9_ffNS7_10__identityEEEvT0_T1_T2_T3_T4_T6__param_4];
	cvta.to.global.u64 	%rd1, %rd17;
	setp.ne.s32 	%p1, %r67, 0;
	@%p1 bra 	$L__BB9_3;
	mov.u32 	%r380, %tid.x;
	setp.ne.s32 	%p96, %r380, 0;
	@%p96 bra 	$L__BB9_74;
	st.global.f32 	[%rd1], %f58;
	bra.uni 	$L__BB9_74;
$L__BB9_3:
	and.b64  	%rd18, %rd16, 15;
	setp.ne.s64 	%p2, %rd18, 0;
	@%p2 bra 	$L__BB9_38;
	setp.gt.s32 	%p49, %r67, 4095;
	@%p49 bra 	$L__BB9_22;
	mov.u32 	%r1, %tid.x;
	setp.ge.s32 	%p66, %r1, %r67;
	mov.f32 	%f397, 0f00000000;
	mov.u32 	%r384, %r1;
	@%p66 bra 	$L__BB9_7;
	mul.wide.u32 	%rd113, %r1, 4;
	add.s64 	%rd112, %rd16, %rd113;
	// begin inline asm
	ld.global.nc.u32 %r300, [%rd112];
	// end inline asm
	mov.b32 	%f397, %r300;
	add.s32 	%r384, %r1, 256;
$L__BB9_7:
	setp.ge.s32 	%p67, %r384, %r67;
	@%p67 bra 	$L__BB9_13;
	not.b32 	%r301, %r384;
	add.s32 	%r4, %r67, %r301;
	and.b32  	%r302, %r4, 768;
	setp.eq.s32 	%p68, %r302, 768;
	@%p68 bra 	$L__BB9_11;
	mul.wide.u32 	%rd114, %r384, 4;
	add.s64 	%rd121, %rd16, %rd114;
	shr.u32 	%r303, %r4, 8;
	add.s32 	%r304, %r303, 1;
	and.b32  	%r305, %r304, 3;
	neg.s32 	%r382, %r305;
$L__BB9_10:
	.pragma "nounroll";
	// begin inline asm
	ld.global.nc.u32 %r306, [%rd121];
	// end inline asm
	mov.b32 	%f323, %r306;
	add.f32 	%f397, %f397, %f323;
	add.s32 	%r384, %r384, 256;
	add.s64 	%rd121, %rd121, 1024;
	add.s32 	%r382, %r382, 1;
	setp.ne.s32 	%p69, %r382, 0;
	@%p69 bra 	$L__BB9_10;
$L__BB9_11:
	setp.lt.u32 	%p70, %r4, 768;
	@%p70 bra 	$L__BB9_13;
$L__BB9_12:
	mul.wide.s32 	%rd120, %r384, 4;
	add.s64 	%rd116, %rd16, %rd120;
	// begin inline asm
	ld.global.nc.u32 %r307, [%rd116];
	// end inline asm
	mov.b32 	%f324, %r307;
	add.f32 	%f325, %f397, %f324;
	add.s64 	%rd117, %rd116, 1024;
	// begin inline asm
	ld.global.nc.u32 %r308, [%rd117];
	// end inline asm
	mov.b32 	%f326, %r308;
	add.f32 	%f327, %f325, %f326;
	add.s64 	%rd118, %rd116, 2048;
	// begin inline asm
	ld.global.nc.u32 %r309, [%rd118];
	// end inline asm
	mov.b32 	%f328, %r309;
	add.f32 	%f329, %f327, %f328;
	add.s64 	%rd119, %rd116, 3072;
	// begin inline asm
	ld.global.nc.u32 %r310, [%rd119];
	// end inline asm
	mov.b32 	%f330, %r310;
	add.f32 	%f397, %f329, %f330;
	add.s32 	%r384, %r384, 1024;
	setp.lt.s32 	%p71, %r384, %r67;
	@%p71 bra 	$L__BB9_12;
$L__BB9_13:
	setp.lt.s32 	%p72, %r67, 256;
	@%p72 bra 	$L__BB9_18;
	// begin inline asm
	mov.u32 %r349, %laneid;
	// end inline asm
	mov.b32 	%r351, %f397;
	mov.b32 	%r352, 1;
	mov.b32 	%r373, 31;
	mov.b32 	%r374, -1;
	// begin inline asm
	shfl.sync.down.b32 %r350, %r351, %r352, %r373, %r374;
	// end inline asm
	setp.gt.s32 	%p88, %r349, 30;
	mov.b32 	%f365, %r350;
	add.f32 	%f366, %f397, %f365;
	selp.f32 	%f367, %f397, %f366, %p88;
	mov.b32 	%r356, %f367;
	mov.b32 	%r357, 2;
	// begin inline asm
	shfl.sync.down.b32 %r355, %r356, %r357, %r373, %r374;
	// end inline asm
	setp.gt.s32 	%p89, %r349, 29;
	mov.b32 	%f368, %r355;
	add.f32 	%f369, %f367, %f368;
	selp.f32 	%f370, %f367, %f369, %p89;
	mov.b32 	%r361, %f370;
	mov.b32 	%r362, 4;
	// begin inline asm
	shfl.sync.down.b32 %r360, %r361, %r362, %r373, %r374;
	// end inline asm
	setp.gt.s32 	%p90, %r349, 27;
	mov.b32 	%f371, %r360;
	add.f32 	%f372, %f370, %f371;
	selp.f32 	%f373, %f370, %f372, %p90;
	mov.b32 	%r366, %f373;
	mov.b32 	%r367, 8;
	// begin inline asm
	shfl.sync.down.b32 %r365, %r366, %r367, %r373, %r374;
	// end inline asm
	setp.gt.s32 	%p91, %r349, 23;
	mov.b32 	%f374, %r365;
	add.f32 	%f375, %f373, %f374;
	selp.f32 	%f376, %f373, %f375, %p91;
	mov.b32 	%r371, %f376;
	mov.b32 	%r372, 16;
	// begin inline asm
	shfl.sync.down.b32 %r370, %r371, %r372, %r373, %r374;
	// end inline asm
	setp.gt.s32 	%p92, %r349, 15;
	mov.b32 	%f377, %r370;
	add.f32 	%f10, %f376, %f377;
	selp.f32 	%f418, %f376, %f10, %p92;
	setp.ne.s32 	%p93, %r349, 0;
	@%p93 bra 	$L__BB9_16;
	shr.u32 	%r375, %r1, 3;
	and.b32  	%r376, %r375, 124;
	mov.u32 	%r377, _ZZN3cub18CUB_300001_SM_10006detail6reduce28DeviceReduceSingleTileKernelINS2_10policy_hubIfyN4cuda3std3__44plusIfEEE10Policy1000EPfSC_iS9_ffNS7_10__identityEEEvT0_T1_T2_T3_T4_T6_E12temp_storage;
	add.s32 	%r378, %r377, %r376;
	st.shared.f32 	[%r378+8], %f10;
$L__BB9_16:
	bar.sync 	0;
	setp.ne.s32 	%p94, %r1, 0;
	@%p94 bra 	$L__BB9_72;
	ld.shared.f32 	%f378, [_ZZN3cub18CUB_300001_SM_10006detail6reduce28DeviceReduceSingleTileKernelINS2_10policy_hubIfyN4cuda3std3__44plusIfEEE10Policy1000EPfSC_iS9_ffNS7_10__identityEEEvT0_T1_T2_T3_T4_T6_E12temp_storage+12];
	add.f32 	%f379, %f418, %f378;
	ld.shared.f32 	%f380, [_ZZN3cub18CUB_300001_SM_10006detail6reduce28DeviceReduceSingleTileKernelINS2_10policy_hubIfyN4cuda3std3__44plusIfEEE10Policy1000EPfSC_iS9_ffNS7_10__identityEEEvT0_T1_T2_T3_T4_T6_E12temp_storage+16];
	add.f32 	%f381, %f379, %f380;
	ld.shared.f32 	%f382, [_ZZN3cub18CUB_300001_SM_10006detail6reduce28DeviceReduceSingleTileKernelINS2_10policy_hubIfyN4cuda3std3__44plusIfEEE10Policy1000EPfSC_iS9_ffNS7_10__identityEEEvT0_T1_T2_T3_T4_T6_E12temp_storage+20];
	add.f32 	%f383, %f381, %f382;
	ld.shared.f32 	%f384, [_ZZN3cub18CUB_300001_SM_10006detail6reduce28DeviceReduceSingleTileKernelINS2_10policy_hubIfyN4cuda3std3__44plusIfEEE10Policy1000EPfSC_iS9_ffNS7_10__identityEEEvT0_T1_T2_T3_T4_T6_E12temp_storage+24];
	add.f32 	%f385, %f383, %f384;
	ld.shared.f32 	%f386, [_ZZN3cub18CUB_300001_SM_10006detail6reduce28DeviceReduceSingleTileKernelINS2_10policy_hubIfyN4cuda3std3__44plusIfEEE10Policy1000EPfSC_iS9_ffNS7_10__identityEEEvT0_T1_T2_T3_T4_T6_E12temp_storage+28];
	add.f32 	%f387, %f385, %f386;
	ld.shared.f32 	%f388, [_ZZN3cub18CUB_300001_SM_10006detail6reduce28DeviceReduceSingleTileKernelINS2_10policy_hubIfyN4cuda3std3__44plusIfEEE10Policy1000EPfSC_iS9_ffNS7_10__identityEEEvT0_T1_T2_T3_T4_T6_E12temp_storage+32];
	add.f32 	%f389, %f387, %f388;
	ld.shared.f32 	%f390, [_ZZN3cub18CUB_300001_SM_10006detail6reduce28DeviceReduceSingleTileKernelINS2_10policy_hubIfyN4cuda3std3__44plusIfEEE10Policy1000EPfSC_iS9_ffNS7_10__identityEEEvT0_T1_T2_T3_T4_T6_E12temp_storage+36];
	add.f32 	%f418, %f389, %f390;
	bra.uni 	$L__BB9_72;
$L__BB9_18:
	// begin inline asm
	mov.u32 %r311, %laneid;
	// end inline asm
	and.b32  	%r337, %r1, 992;
	add.s32 	%r338, %r337, 32;
	setp.gt.s32 	%p73, %r338, %r67;
	not.b32 	%r339, %r337;
	add.s32 	%r340, %r67, %r339;
	selp.b32 	%r335, %r340, 31, %p73;
	mov.b32 	%r313, %f397;
	mov.b32 	%r314, 1;
	mov.b32 	%r336, -1;
	// begin inline asm
	shfl.sync.down.b32 %r312, %r313, %r314, %r335, %r336;
	// end inline asm
	setp.lt.s32 	%p74, %r311, %r335;
	mov.b32 	%f331, %r312;
	add.f32 	%f332, %f397, %f331;
	selp.f32 	%f333, %f332, %f397, %p74;
	mov.b32 	%r318, %f333;
	mov.b32 	%r319, 2;
	// begin inline asm
	shfl.sync.down.b32 %r317, %r318, %r319, %r335, %r336;
	// end inline asm
	add.s32 	%r341, %r311, 2;
	setp.gt.s32 	%p75, %r341, %r335;
	mov.b32 	%f334, %r317;
	add.f32 	%f335, %f333, %f334;
	selp.f32 	%f336, %f333, %f335, %p75;
	mov.b32 	%r323, %f336;
	mov.b32 	%r324, 4;
	// begin inline asm
	shfl.sync.down.b32 %r322, %r323, %r324, %r335, %r336;
	// end inline asm
	add.s32 	%r342, %r311, 4;
	setp.gt.s32 	%p76, %r342, %r335;
	mov.b32 	%f337, %r322;
	add.f32 	%f338, %f336, %f337;
	selp.f32 	%f339, %f336, %f338, %p76;
	mov.b32 	%r328, %f339;
	mov.b32 	%r329, 8;
	// begin inline asm
	shfl.sync.down.b32 %r327, %r328, %r329, %r335, %r336;
	// end inline asm
	add.s32 	%r343, %r311, 8;
	setp.gt.s32 	%p77, %r343, %r335;
	mov.b32 	%f340, %r327;
	add.f32 	%f341, %f339, %f340;
	selp.f32 	%f342, %f339, %f341, %p77;
	mov.b32 	%r333, %f342;
	mov.b32 	%r334, 16;
	// begin inline asm
	shfl.sync.down.b32 %r332, %r333, %r334, %r335, %r336;
	// end inline asm
	add.s32 	%r344, %r311, 16;
	setp.gt.s32 	%p78, %r344, %r335;
	mov.b32 	%f343, %r332;
	add.f32 	%f344, %f342, %f343;
	selp.f32 	%f418, %f342, %f344, %p78;
	setp.ne.s32 	%p79, %r311, 0;
	@%p79 bra 	$L__BB9_20;
	shr.u32 	%r345, %r1, 3;
	and.b32  	%r346, %r345, 124;
	mov.u32 	%r347, _ZZN3cub18CUB_300001_SM_10006detail6reduce28DeviceReduceSingleTileKernelINS2_10policy_hubIfyN4cuda3std3__44plusIfEEE10Policy1000EPfSC_iS9_ffNS7_10__identityEEEvT0_T1_T2_T3_T4_T6_E12temp_storage;
	add.s32 	%r348, %r347, %r346;
	st.shared.f32 	[%r348+8], %f418;
$L__BB9_20:
	bar.sync 	0;
	setp.ne.s32 	%p80, %r1, 0;
	@%p80 bra 	$L__BB9_72;
	setp.gt.s32 	%p81, %r67, 32;
	ld.shared.f32 	%f345, [_ZZN3cub18CUB_300001_SM_10006detail6reduce28DeviceReduceSingleTileKernelINS2_10policy_hubIfyN4cuda3std3__44plusIfEEE10Policy1000EPfSC_iS9_ffNS7_10__identityEEEvT0_T1_T2_T3_T4_T6_E12temp_storage+12];
	add.f32 	%f346, %f418, %f345;
	selp.f32 	%f347, %f346, %f418, %p81;
	setp.gt.s32 	%p82, %r67, 64;
	ld.shared.f32 	%f348, [_ZZN3cub18CUB_300001_SM_10006detail6reduce28DeviceReduceSingleTileKernelINS2_10policy_hubIfyN4cuda3std3__44plusIfEEE10Policy1000EPfSC_iS9_ffNS7_10__identityEEEvT0_T1_T2_T3_T4_T6_E12temp_storage+16];
	add.f32 	%f349, %f348, %f347;
	selp.f32 	%f350, %f349, %f347, %p82;
	setp.gt.s32 	%p83, %r67, 96;
	ld.shared.f32 	%f351, [_ZZN3cub18CUB_300001_SM_10006detail6reduce28DeviceReduceSingleTileKernelINS2_10policy_hubIfyN4cuda3std3__44plusIfEEE10Policy1000EPfSC_iS9_ffNS7_10__identityEEEvT0_T1_T2_T3_T4_T6_E12temp_storage+20];
	add.f32 	%f352, %f351, %f350;
	selp.f32 	%f353, %f352, %f350, %p83;
	setp.gt.s32 	%p84, %r67, 128;
	ld.shared.f32 	%f354, [_ZZN3cub18CUB_300001_SM_10006detail6reduce28DeviceReduceSingleTileKernelINS2_10policy_hubIfyN4cuda3std3__44plusIfEEE10Policy1000EPfSC_iS9_ffNS7_10__identityEEEvT0_T1_T2_T3_T4_T6_E12temp_storage+24];
	add.f32 	%f355, %f354, %f353;
	selp.f32 	%f356, %f355, %f353, %p84;
	setp.gt.s32 	%p85, %r67, 160;
	ld.shared.f32 	%f357, [_ZZN3cub18CUB_300001_SM_10006detail6reduce28DeviceReduceSingleTileKernelINS2_10policy_hubIfyN4cuda3std3__44plusIfEEE10Policy1000EPfSC_iS9_ffNS7_10__identityEEEvT0_T1_T2_T3_T4_T6_E12temp_storage+28];
	add.f32 	%f358, %f357, %f356;
	selp.f32 	%f359, %f358, %f356, %p85;
	setp.gt.s32 	%p86, %r67, 192;
	ld.shared.f32 	%f360, [_ZZN3cub18CUB_300001_SM_10006detail6reduce28DeviceReduceSingleTileKernelINS2_10policy_hubIfyN4cuda3std3__44plusIfEEE10Policy1000EPfSC_iS9_ffNS7_10__identityEEEvT0_T1_T2_T3_T4_T6_E12temp_storage+32];
	add.f32 	%f361, %f360, %f359;
	selp.f32 	%f362, %f361, %f359, %p86;
	setp.gt.s32 	%p87, %r67, 224;
	ld.shared.f32 	%f363, [_ZZN3cub18CUB_300001_SM_10006detail6reduce28DeviceReduceSingleTileKernelINS2_10policy_hubIfyN4cuda3std3__44plusIfEEE10Policy1000EPfSC_iS9_ffNS7_10__identityEEEvT0_T1_T2_T3_T4_T6_E12temp_storage+36];
	add.f32 	%f364, %f363, %f362;
	selp.f32 	%f418, %f364, %f362, %p87;
	bra.uni 	$L__BB9_72;
$L__BB9_22:
	mov.u32 	%r13, %tid.x;
	shl.b32 	%r224, %r13, 2;
	mul.wide.u32 	%rd86, %r224, 4;
	add.s64 	%rd76, %rd16, %rd86;
	// begin inline asm
	ld.global.nc.v2.u64 {%rd74, %rd75}, [%rd76];
	// end inline asm
	mov.b64 	{%r225, %r226}, %rd75;
	mov.b64 	{%r227, %r228}, %rd74;
	mov.b32 	%f225, %r228;
	mov.b32 	%f226, %r227;
	mov.b32 	%f227, %r226;
	mov.b32 	%f228, %r225;
	add.s64 	%rd79, %rd76, 4096;
	// begin inline asm
	ld.global.nc.v2.u64 {%rd77, %rd78}, [%rd79];
	// end inline asm
	mov.b64 	{%r229, %r230}, %rd78;
	mov.b64 	{%r231, %r232}, %rd77;
	mov.b32 	%f229, %r232;
	mov.b32 	%f230, %r231;
	mov.b32 	%f231, %r230;
	mov.b32 	%f232, %r229;
	add.s64 	%rd82, %rd76, 8192;
	// begin inline asm
	ld.global.nc.v2.u64 {%rd80, %rd81}, [%rd82];
	// end inline asm
	mov.b64 	{%r233, %r234}, %rd81;
	mov.b64 	{%r235, %r236}, %rd80;
	mov.b32 	%f233, %r236;
	mov.b32 	%f234, %r235;
	mov.b32 	%f235, %r234;
	mov.b32 	%f236, %r233;
	add.s64 	%rd85, %rd76, 12288;
	// begin inline asm
	ld.global.nc.v2.u64 {%rd83, %rd84}, [%rd85];
	// end inline asm
	mov.b64 	{%r237, %r238}, %rd84;
	mov.b64 	{%r239, %r240}, %rd83;
	mov.b32 	%f237, %r240;
	mov.b32 	%f238, %r239;
	mov.b32 	%f239, %r238;
	mov.b32 	%f240, %r237;
	add.f32 	%f241, %f226, %f225;
	add.f32 	%f242, %f228, %f227;
	add.f32 	%f243, %f230, %f229;
	add.f32 	%f244, %f232, %f231;
	add.f32 	%f245, %f234, %f233;
	add.f32 	%f246, %f236, %f235;
	add.f32 	%f247, %f238, %f237;
	add.f32 	%f248, %f240, %f239;
	add.f32 	%f249, %f241, %f242;
	add.f32 	%f250, %f243, %f244;
	add.f32 	%f251, %f245, %f246;
	add.f32 	%f252, %f247, %f248;
	add.f32 	%f253, %f249, %f250;
	add.f32 	%f254, %f251, %f252;
	add.f32 	%f404, %f253, %f254;
	setp.lt.u32 	%p50, %r67, 8192;
	mov.b32 	%r387, 4096;
	@%p50 bra 	$L__BB9_26;
	add.s32 	%r14, %r67, -4096;
	mov.b32 	%r387, 4096;
$L__BB9_24:
	mul.wide.s32 	%rd99, %r387, 4;
	add.s64 	%rd89, %rd76, %rd99;
	// begin inline asm
	ld.global.nc.v2.u64 {%rd87, %rd88}, [%rd89];
	// end inline asm
	mov.b64 	{%r242, %r243}, %rd88;
	mov.b64 	{%r244, %r245}, %rd87;
	mov.b32 	%f255, %r245;
	mov.b32 	%f256, %r244;
	mov.b32 	%f257, %r243;
	mov.b32 	%f258, %r242;
	add.s64 	%rd92, %rd89, 4096;
	// begin inline asm
	ld.global.nc.v2.u64 {%rd90, %rd91}, [%rd92];
	// end inline asm
	mov.b64 	{%r246, %r247}, %rd91;
	mov.b64 	{%r248, %r249}, %rd90;
	mov.b32 	%f259, %r249;
	mov.b32 	%f260, %r248;
	mov.b32 	%f261, %r247;
	mov.b32 	%f262, %r246;
	add.s64 	%rd95, %rd89, 8192;
	// begin inline asm
	ld.global.nc.v2.u64 {%rd93, %rd94}, [%rd95];
	// end inline asm
	mov.b64 	{%r250, %r251}, %rd94;
	mov.b64 	{%r252, %r253}, %rd93;
	mov.b32 	%f263, %r253;
	mov.b32 	%f264, %r252;
	mov.b32 	%f265, %r251;
	mov.b32 	%f266, %r250;
	add.s64 	%rd98, %rd89, 12288;
	// begin inline asm
	ld.global.nc.v2.u64 {%rd96, %rd97}, [%rd98];
	// end inline asm
	mov.b64 	{%r254, %r255}, %rd97;
	mov.b64 	{%r256, %r257}, %rd96;
	mov.b32 	%f267, %r257;
	mov.b32 	%f268, %r256;
	mov.b32 	%f269, %r255;
	mov.b32 	%f270, %r254;
	add.f32 	%f271, %f404, %f256;
	add.f32 	%f272, %f255, %f258;
	add.f32 	%f273, %f257, %f260;
	add.f32 	%f274, %f259, %f262;
	add.f32 	%f275, %f261, %f264;
	add.f32 	%f276, %f263, %f266;
	add.f32 	%f277, %f265, %f268;
	add.f32 	%f278, %f267, %f270;
	add.f32 	%f279, %f271, %f272;
	add.f32 	%f280, %f273, %f274;
	add.f32 	%f281, %f275, %f276;
	add.f32 	%f282, %f277, %f278;
	add.f32 	%f283, %f279, %f280;
	add.f32 	%f284, %f281, %f282;
	add.f32 	%f285, %f283, %f284;
	add.f32 	%f404, %f285, %f269;
	sub.s32 	%r258, %r67, %r387;
	setp.lt.s32 	%p51, %r258, 4096;
	@%p51 bra 	$L__BB9_34;
	add.s32 	%r387, %r387, 4096;
	setp.le.s32 	%p52, %r387, %r14;
	@%p52 bra 	$L__BB9_24;
$L__BB9_26:
	setp.le.s32 	%p53, %r67, %r387;
	@%p53 bra 	$L__BB9_34;
	sub.s32 	%r18, %r67, %r387;
	setp.ge.s32 	%p54, %r13, %r18;
	@%p54 bra 	$L__BB9_34;
	not.b32 	%r259, %r13;
	add.s32 	%r260, %r67, %r259;
	sub.s32 	%r19, %r260, %r387;
	and.b32  	%r261, %r19, 768;
	setp.eq.s32 	%p55, %r261, 768;
	mov.u32 	%r391, %r13;
	@%p55 bra 	$L__BB9_31;
	add.s32 	%r389, %r13, %r387;
	shr.u32 	%r262, %r19, 8;
	add.s32 	%r263, %r262, 1;
	and.b32  	%r264, %r263, 3;
	neg.s32 	%r388, %r264;
	mov.u32 	%r391, %r13;
$L__BB9_30:
	.pragma "nounroll";
	mul.wide.u32 	%rd101, %r389, 4;
	add.s64 	%rd100, %rd16, %rd101;
	// begin inline asm
	ld.global.nc.u32 %r265, [%rd100];
	// end inline asm
	mov.b32 	%f287, %r265;
	add.f32 	%f404, %f404, %f287;
	add.s32 	%r391, %r391, 256;
	add.s32 	%r389, %r389, 256;
	add.s32 	%r388, %r388, 1;
	setp.ne.s32 	%p56, %r388, 0;
	@%p56 bra 	$L__BB9_30;
$L__BB9_31:
	setp.lt.u32 	%p57, %r19, 768;
	@%p57 bra 	$L__BB9_34;
	cvt.u64.u32 	%rd102, %r391;
	cvt.u64.u32 	%rd103, %r387;
	add.s64 	%rd104, %rd102, %rd103;
	shl.b64 	%rd105, %rd104, 2;
	add.s64 	%rd106, %rd105, %rd16;
	add.s64 	%rd122, %rd106, 2048;
	add.s32 	%r392, %r391, %r387;
$L__BB9_33:
	mul.wide.u32 	%rd111, %r392, 4;
	add.s64 	%rd107, %rd16, %rd111;
	// begin inline asm
	ld.global.nc.u32 %r266, [%rd107];
	// end inline asm
	mov.b32 	%f288, %r266;
	add.f32 	%f289, %f404, %f288;
	add.s64 	%rd108, %rd122, -1024;
	// begin inline asm
	ld.global.nc.u32 %r267, [%rd108];
	// end inline asm
	mov.b32 	%f290, %r267;
	add.f32 	%f291, %f289, %f290;
	// begin inline asm
	ld.global.nc.u32 %r268, [%rd122];
	// end inline asm
	mov.b32 	%f292, %r268;
	add.f32 	%f293, %f291, %f292;
	add.s64 	%rd110, %rd122, 1024;
	// begin inline asm
	ld.global.nc.u32 %r269, [%rd110];
	// end inline asm
	mov.b32 	%f294, %r269;
	add.f32 	%f404, %f293, %f294;
	add.s32 	%r391, %r391, 1024;
	add.s64 	%rd122, %rd122, 4096;
	add.s32 	%r392, %r392, 1024;
	setp.lt.s32 	%p58, %r391, %r18;
	@%p58 bra 	$L__BB9_33;
$L__BB9_34:
	// begin inline asm
	mov.u32 %r270, %laneid;
	// end inline asm
	mov.b32 	%r272, %f404;
	mov.b32 	%r273, 1;
	mov.b32 	%r294, 31;
	mov.b32 	%r295, -1;
	// begin inline asm
	shfl.sync.down.b32 %r271, %r272, %r273, %r294, %r295;
	// end inline asm
	setp.gt.s32 	%p59, %r270, 30;
	mov.b32 	%f295, %r271;
	add.f32 	%f296, %f404, %f295;
	selp.f32 	%f297, %f404, %f296, %p59;
	mov.b32 	%r277, %f297;
	mov.b32 	%r278, 2;
	// begin inline asm
	shfl.sync.down.b32 %r276, %r277, %r278, %r294, %r295;
	// end inline asm
	setp.gt.s32 	%p60, %r270, 29;
	mov.b32 	%f298, %r276;
	add.f32 	%f299, %f297, %f298;
	selp.f32 	%f300, %f297, %f299, %p60;
	mov.b32 	%r282, %f300;
	mov.b32 	%r283, 4;
	// begin inline asm
	shfl.sync.down.b32 %r281, %r282, %r283, %r294, %r295;
	// end inline asm
	setp.gt.s32 	%p61, %r270, 27;
	mov.b32 	%f301, %r281;
	add.f32 	%f302, %f300, %f301;
	selp.f32 	%f303, %f300, %f302, %p61;
	mov.b32 	%r287, %f303;
	mov.b32 	%r288, 8;
	// begin inline asm
	shfl.sync.down.b32 %r286, %r287, %r288, %r294, %r295;
	// end inline asm
	setp.gt.s32 	%p62, %r270, 23;
	mov.b32 	%f304, %r286;
	add.f32 	%f305, %f303, %f304;
	selp.f32 	%f306, %f303, %f305, %p62;
	mov.b32 	%r292, %f306;
	mov.b32 	%r293, 16;
	// begin inline asm
	shfl.sync.down.b32 %r291, %r292, %r293, %r294, %r295;
	// end inline asm
	setp.gt.s32 	%p63, %r270, 15;
	mov.b32 	%f307, %r291;
	add.f32 	%f26, %f306, %f307;
	selp.f32 	%f418, %f306, %f26, %p63;
	setp.ne.s32 	%p64, %r270, 0;
	@%p64 bra 	$L__BB9_36;
	shr.u32 	%r296, %r13, 3;
	and.b32  	%r297, %r296, 124;
	mov.u32 	%r298, _ZZN3cub18CUB_300001_SM_10006detail6reduce28DeviceReduceSingleTileKernelINS2_10policy_hubIfyN4cuda3std3__44plusIfEEE10Policy1000EPfSC_iS9_ffNS7_10__identityEEEvT0_T1_T2_T3_T4_T6_E12temp_storage;
	add.s32 	%r299, %r298, %r297;
	st.shared.f32 	[%r299+8], %f26;
$L__BB9_36:
	bar.sync 	0;
	setp.ne.s32 	%p65, %r13, 0;
	@%p65 bra 	$L__BB9_72;
	ld.shared.f32 	%f308, [_ZZN3cub18CUB_300001_SM_10006detail6reduce28DeviceReduceSingleTileKernelINS2_10policy_hubIfyN4cuda3std3__44plusIfEEE10Policy1000EPfSC_iS9_ffNS7_10__identityEEEvT0_T1_T2_T3_T4_T6_E12temp_storage+12];
	add.f32 	%f309, %f418, %f308;
	ld.shared.f32 	%f310, [_ZZN3cub18CUB_300001_SM_10006detail6reduce28DeviceReduceSingleTileKernelINS2_10policy_hubIfyN4cuda3std3__44plusIfEEE10Policy1000EPfSC_iS9_ffNS7_10__identityEEEvT0_T1_T2_T3_T4_T6_E12temp_storage+16];
	add.f32 	%f311, %f309, %f310;
	ld.shared.f32 	%f312, [_ZZN3cub18CUB_300001_SM_10006detail6reduce28DeviceReduceSingleTileKernelINS2_10policy_hubIfyN4cuda3std3__44plusIfEEE10Policy1000EPfSC_iS9_ffNS7_10__identityEEEvT0_T1_T2_T3_T4_T6_E12temp_storage+20];
	add.f32 	%f313, %f311, %f312;
	ld.shared.f32 	%f314, [_ZZN3cub18CUB_300001_SM_10006detail6reduce28DeviceReduceSingleTileKernelINS2_10policy_hubIfyN4cuda3std3__44plusIfEEE10Policy1000EPfSC_iS9_ffNS7_10__identityEEEvT0_T1_T2_T3_T4_T6_E12temp_storage+24];
	add.f32 	%f315, %f313, %f314;
	ld.shared.f32 	%f316, [_ZZN3cub18CUB_300001_SM_10006detail6reduce28DeviceReduceSingleTileKernelINS2_10policy_hubIfyN4cuda3std3__44plusIfEEE10Policy1000EPfSC_iS9_ffNS7_10__identityEEEvT0_T1_T2_T3_T4_T6_E12temp_storage+28];
	add.f32 	%f317, %f315, %f316;
	ld.shared.f32 	%f318, [_ZZN3cub18CUB_300001_SM_10006detail6reduce28DeviceReduceSingleTileKernelINS2_10policy_hubIfyN4cuda3std3__44plusIfEEE10Policy1000EPfSC_iS9_ffNS7_10__identityEEEvT0_T1_T2_T3_T4_T6_E12temp_storage+32];
	add.f32 	%f319, %f317, %f318;
	ld.shared.f32 	%f320, [_ZZN3cub18CUB_300001_SM_10006detail6reduce28DeviceReduceSingleTileKernelINS2_10policy_hubIfyN4cuda3std3__44plusIfEEE10Policy1000EPfSC_iS9_ffNS7_10__identityEEEvT0_T1_T2_T3_T4_T6_E12temp_storage+36];
	add.f32 	%f418, %f319, %f320;
	bra.uni 	$L__BB9_72;
$L__BB9_38:
	setp.gt.s32 	%p3, %r67, 4095;
	@%p3 bra 	$L__BB9_56;
	mov.u32 	%r34, %tid.x;
	setp.ge.s32 	%p20, %r34, %r67;
	mov.f32 	%f410, 0f00000000;
	mov.u32 	%r397, %r34;
	@%p20 bra 	$L__BB9_41;
	mul.wide.u32 	%rd66, %r34, 4;
	add.s64 	%rd65, %rd16, %rd66;
	// begin inline asm
	ld.global.nc.u32 %r144, [%rd65];
	// end inline asm
	mov.b32 	%f410, %r144;
	add.s32 	%r397, %r34, 256;
$L__BB9_41:
	setp.ge.s32 	%p21, %r397, %r67;
	@%p21 bra 	$L__BB9_47;
	not.b32 	%r145, %r397;
	add.s32 	%r37, %r67, %r145;
	and.b32  	%r146, %r37, 768;
	setp.eq.s32 	%p22, %r146, 768;
	@%p22 bra 	$L__BB9_45;
	mul.wide.u32 	%rd67, %r397, 4;
	add.s64 	%rd123, %rd16, %rd67;
	shr.u32 	%r147, %r37, 8;
	add.s32 	%r148, %r147, 1;
	and.b32  	%r149, %r148, 3;
	neg.s32 	%r395, %r149;
$L__BB9_44:
	.pragma "nounroll";
	// begin inline asm
	ld.global.nc.u32 %r150, [%rd123];
	// end inline asm
	mov.b32 	%f157, %r150;
	add.f32 	%f410, %f410, %f157;
	add.s32 	%r397, %r397, 256;
	add.s64 	%rd123, %rd123, 1024;
	add.s32 	%r395, %r395, 1;
	setp.ne.s32 	%p23, %r395, 0;
	@%p23 bra 	$L__BB9_44;
$L__BB9_45:
	setp.lt.u32 	%p24, %r37, 768;
	@%p24 bra 	$L__BB9_47;
$L__BB9_46:
	mul.wide.s32 	%rd73, %r397, 4;
	add.s64 	%rd69, %rd16, %rd73;
	// begin inline asm
	ld.global.nc.u32 %r151, [%rd69];
	// end inline asm
	mov.b32 	%f158, %r151;
	add.f32 	%f159, %f410, %f158;
	add.s64 	%rd70, %rd69, 1024;
	// begin inline asm
	ld.global.nc.u32 %r152, [%rd70];
	// end inline asm
	mov.b32 	%f160, %r152;
	add.f32 	%f161, %f159, %f160;
	add.s64 	%rd71, %rd69, 2048;
	// begin inline asm
	ld.global.nc.u32 %r153, [%rd71];
	// end inline asm
	mov.b32 	%f162, %r153;
	add.f32 	%f163, %f161, %f162;
	add.s64 	%rd72, %rd69, 3072;
	// begin inline asm
	ld.global.nc.u32 %r154, [%rd72];
	// end inline asm
	mov.b32 	%f164, %r154;
	add.f32 	%f410, %f163, %f164;
	add.s32 	%r397, %r397, 1024;
	setp.lt.s32 	%p25, %r397, %r67;
	@%p25 bra 	$L__BB9_46;
$L__BB9_47:
	setp.lt.s32 	%p26, %r67, 256;
	@%p26 bra 	$L__BB9_52;
	// begin inline asm
	mov.u32 %r193, %laneid;
	// end inline asm
	mov.b32 	%r195, %f410;
	mov.b32 	%r196, 1;
	mov.b32 	%r217, 31;
	mov.b32 	%r218, -1;
	// begin inline asm
	shfl.sync.down.b32 %r194, %r195, %r196, %r217, %r218;
	// end inline asm
	setp.gt.s32 	%p42, %r193, 30;
	mov.b32 	%f199, %r194;
	add.f32 	%f200, %f410, %f199;
	selp.f32 	%f201, %f410, %f200, %p42;
	mov.b32 	%r200, %f201;
	mov.b32 	%r201, 2;
	// begin inline asm
	shfl.sync.down.b32 %r199, %r200, %r201, %r217, %r218;
	// end inline asm
	setp.gt.s32 	%p43, %r193, 29;
	mov.b32 	%f202, %r199;
	add.f32 	%f203, %f201, %f202;
	selp.f32 	%f204, %f201, %f203, %p43;
	mov.b32 	%r205, %f204;
	mov.b32 	%r206, 4;
	// begin inline asm
	shfl.sync.down.b32 %r204, %r205, %r206, %r217, %r218;
	// end inline asm
	setp.gt.s32 	%p44, %r193, 27;
	mov.b32 	%f205, %r204;
	add.f32 	%f206, %f204, %f205;
	selp.f32 	%f207, %f204, %f206, %p44;
	mov.b32 	%r210, %f207;
	mov.b32 	%r211, 8;
	// begin inline asm
	shfl.sync.down.b32 %r209, %r210, %r211, %r217, %r218;
	// end inline asm
	setp.gt.s32 	%p45, %r193, 23;
	mov.b32 	%f208, %r209;
	add.f32 	%f209, %f207, %f208;
	selp.f32 	%f210, %f207, %f209, %p45;
	mov.b32 	%r215, %f210;
	mov.b32 	%r216, 16;
	// begin inline asm
	shfl.sync.down.b32 %r214, %r215, %r216, %r217, %r218;
	// end inline asm
	setp.gt.s32 	%p46, %r193, 15;
	mov.b32 	%f211, %r214;
	add.f32 	%f38, %f210, %f211;
	selp.f32 	%f418, %f210, %f38, %p46;
	setp.ne.s32 	%p47, %r193, 0;
	@%p47 bra 	$L__BB9_50;
	shr.u32 	%r219, %r34, 3;
	and.b32  	%r220, %r219, 124;
	mov.u32 	%r221, _ZZN3cub18CUB_300001_SM_10006detail6reduce28DeviceReduceSingleTileKernelINS2_10policy_hubIfyN4cuda3std3__44plusIfEEE10Policy1000EPfSC_iS9_ffNS7_10__identityEEEvT0_T1_T2_T3_T4_T6_E12temp_storage;
	add.s32 	%r222, %r221, %r220;
	st.shared.f32 	[%r222+8], %f38;
$L__BB9_50:
	bar.sync 	0;
	setp.ne.s32 	%p48, %r34, 0;
	@%p48 bra 	$L__BB9_72;
	ld.shared.f32 	%f212, [_ZZN3cub18CUB_300001_SM_10006detail6reduce28DeviceReduceSingleTileKernelINS2_10policy_hubIfyN4cuda3std3__44plusIfEEE10Policy1000EPfSC_iS9_ffNS7_10__identityEEEvT0_T1_T2_T3_T4_T6_E12temp_storage+12];
	add.f32 	%f213, %f418, %f212;
	ld.shared.f32 	%f214, [_ZZN3cub18CUB_300001_SM_10006detail6reduce28DeviceReduceSingleTileKernelINS2_10policy_hubIfyN4cuda3std3__44plusIfEEE10Policy1000EPfSC_iS9_ffNS7_10__identityEEEvT0_T1_T2_T3_T4_T6_E12temp_storage+16];
	add.f32 	%f215, %f213, %f214;
	ld.shared.f32 	%f216, [_ZZN3cub18CUB_300001_SM_10006detail6reduce28DeviceReduceSingleTileKernelINS2_10policy_hubIfyN4cuda3std3__44plusIfEEE10Policy1000EPfSC_iS9_ffNS7_10__identityEEEvT0_T1_T2_T3_T4_T6_E12temp_storage+20];
	add.f32 	%f217, %f215, %f216;
	ld.shared.f32 	%f218, [_ZZN3cub18CUB_300001_SM_10006detail6reduce28DeviceReduceSingleTileKernelINS2_10policy_hubIfyN4cuda3std3__44plusIfEEE10Policy1000EPfSC_iS9_ffNS7_10__identityEEEvT0_T1_T2_T3_T4_T6_E12temp_storage+24];
	add.f32 	%f219, %f217, %f218;
	ld.shared.f32 	%f220, [_ZZN3cub18CUB_300001_SM_10006detail6reduce28DeviceReduceSingleTileKernelINS2_10policy_hubIfyN4cuda3std3__44plusIfEEE10Policy1000EPfSC_iS9_ffNS7_10__identityEEEvT0_T1_T2_T3_T4_T6_E12temp_storage+28];
	add.f32 	%f221, %f219, %f220;
	ld.shared.f32 	%f222, [_ZZN3cub18CUB_300001_SM_10006detail6reduce28DeviceReduceSingleTileKernelINS2_10policy_hubIfyN4cuda3std3__44plusIfEEE10Policy1000EPfSC_iS9_ffNS7_10__identityEEEvT0_T1_T2_T3_T4_T6_E12temp_storage+32];
	add.f32 	%f223, %f221, %f222;
	ld.shared.f32 	%f224, [_ZZN3cub18CUB_300001_SM_10006detail6reduce28DeviceReduceSingleTileKernelINS2_10policy_hubIfyN4cuda3std3__44plusIfEEE10Policy1000EPfSC_iS9_ffNS7_10__identityEEEvT0_T1_T2_T3_T4_T6_E12temp_storage+36];
	add.f32 	%f418, %f223, %f224;
	bra.uni 	$L__BB9_72;
$L__BB9_52:
	// begin inline asm
	mov.u32 %r155, %laneid;
	// end inline asm
	and.b32  	%r181, %r34, 992;
	add.s32 	%r182, %r181, 32;
	setp.gt.s32 	%p27, %r182, %r67;
	not.b32 	%r183, %r181;
	add.s32 	%r184, %r67, %r183;
	selp.b32 	%r179, %r184, 31, %p27;
	mov.b32 	%r157, %f410;
	mov.b32 	%r158, 1;
	mov.b32 	%r180, -1;
	// begin inline asm
	shfl.sync.down.b32 %r156, %r157, %r158, %r179, %r180;
	// end inline asm
	setp.lt.s32 	%p28, %r155, %r179;
	mov.b32 	%f165, %r156;
	add.f32 	%f166, %f410, %f165;
	selp.f32 	%f167, %f166, %f410, %p28;
	mov.b32 	%r162, %f167;
	mov.b32 	%r163, 2;
	// begin inline asm
	shfl.sync.down.b32 %r161, %r162, %r163, %r179, %r180;
	// end inline asm
	add.s32 	%r185, %r155, 2;
	setp.gt.s32 	%p29, %r185, %r179;
	mov.b32 	%f168, %r161;
	add.f32 	%f169, %f167, %f168;
	selp.f32 	%f170, %f167, %f169, %p29;
	mov.b32 	%r167, %f170;
	mov.b32 	%r168, 4;
	// begin inline asm
	shfl.sync.down.b32 %r166, %r167, %r168, %r179, %r180;
	// end inline asm
	add.s32 	%r186, %r155, 4;
	setp.gt.s32 	%p30, %r186, %r179;
	mov.b32 	%f171, %r166;
	add.f32 	%f172, %f170, %f171;
	selp.f32 	%f173, %f170, %f172, %p30;
	mov.b32 	%r172, %f173;
	mov.b32 	%r173, 8;
	// begin inline asm
	shfl.sync.down.b32 %r171, %r172, %r173, %r179, %r180;
	// end inline asm
	add.s32 	%r187, %r155, 8;
	setp.gt.s32 	%p31, %r187, %r179;
	mov.b32 	%f174, %r171;
	add.f32 	%f175, %f173, %f174;
	selp.f32 	%f176, %f173, %f175, %p31;
	mov.b32 	%r177, %f176;
	mov.b32 	%r178, 16;
	// begin inline asm
	shfl.sync.down.b32 %r176, %r177, %r178, %r179, %r180;
	// end inline asm
	add.s32 	%r188, %r155, 16;
	setp.gt.s32 	%p32, %r188, %r179;
	mov.b32 	%f177, %r176;
	add.f32 	%f178, %f176, %f177;
	selp.f32 	%f418, %f176, %f178, %p32;
	setp.ne.s32 	%p33, %r155, 0;
	@%p33 bra 	$L__BB9_54;
	shr.u32 	%r189, %r34, 3;
	and.b32  	%r190, %r189, 124;
	mov.u32 	%r191, _ZZN3cub18CUB_300001_SM_10006detail6reduce28DeviceReduceSingleTileKernelINS2_10policy_hubIfyN4cuda3std3__44plusIfEEE10Policy1000EPfSC_iS9_ffNS7_10__identityEEEvT0_T1_T2_T3_T4_T6_E12temp_storage;
	add.s32 	%r192, %r191, %r190;
	st.shared.f32 	[%r192+8], %f418;
$L__BB9_54:
	bar.sync 	0;
	setp.ne.s32 	%p34, %r34, 0;
	@%p34 bra 	$L__BB9_72;
	setp.gt.s32 	%p35, %r67, 32;
	ld.shared.f32 	%f179, [_ZZN3cub18CUB_300001_SM_10006detail6reduce28DeviceReduceSingleTileKernelINS2_10policy_hubIfyN4cuda3std3__44plusIfEEE10Policy1000EPfSC_iS9_ffNS7_10__identityEEEvT0_T1_T2_T3_T4_T6_E12temp_storage+12];
	add.f32 	%f180, %f418, %f179;
	selp.f32 	%f181, %f180, %f418, %p35;
	setp.gt.s32 	%p36, %r67, 64;
	ld.shared.f32 	%f182, [_ZZN3cub18CUB_300001_SM_10006detail6reduce28DeviceReduceSingleTileKernelINS2_10policy_hubIfyN4cuda3std3__44plusIfEEE10Policy1000EPfSC_iS9_ffNS7_10__identityEEEvT0_T1_T2_T3_T4_T6_E12temp_storage+16];
	add.f32 	%f183, %f182, %f181;
	selp.f32 	%f184, %f183, %f181, %p36;
	setp.gt.s32 	%p37, %r67, 96;
	ld.shared.f32 	%f185, [_ZZN3cub18CUB_300001_SM_10006detail6reduce28DeviceReduceSingleTileKernelINS2_10policy_hubIfyN4cuda3std3__44plusIfEEE10Policy1000EPfSC_iS9_ffNS7_10__identityEEEvT0_T1_T2_T3_T4_T6_E12temp_storage+20];
	add.f32 	%f186, %f185, %f184;
	selp.f32 	%f187, %f186, %f184, %p37;
	setp.gt.s32 	%p38, %r67, 128;
	ld.shared.f32 	%f188, [_ZZN3cub18CUB_300001_SM_10006detail6reduce28DeviceReduceSingleTileKernelINS2_10policy_hubIfyN4cuda3std3__44plusIfEEE10Policy1000EPfSC_iS9_ffNS7_10__identityEEEvT0_T1_T2_T3_T4_T6_E12temp_storage+24];
	add.f32 	%f189, %f188, %f187;
	selp.f32 	%f190, %f189, %f187, %p38;
	setp.gt.s32 	%p39, %r67, 160;
	ld.shared.f32 	%f191, [_ZZN3cub18CUB_300001_SM_10006detail6reduce28DeviceReduceSingleTileKernelINS2_10policy_hubIfyN4cuda3std3__44plusIfEEE10Policy1000EPfSC_iS9_ffNS7_10__identityEEEvT0_T1_T2_T3_T4_T6_E12temp_storage+28];
	add.f32 	%f192, %f191, %f190;
	selp.f32 	%f193, %f192, %f190, %p39;
	setp.gt.s32 	%p40, %r67, 192;
	ld.shared.f32 	%f194, [_ZZN3cub18CUB_300001_SM_10006detail6reduce28DeviceReduceSingleTileKernelINS2_10policy_hubIfyN4cuda3std3__44plusIfEEE10Policy1000EPfSC_iS9_ffNS7_10__identityEEEvT0_T1_T2_T3_T4_T6_E12temp_storage+32];
	add.f32 	%f195, %f194, %f193;
	selp.f32 	%f196, %f195, %f193, %p40;
	setp.gt.s32 	%p41, %r67, 224;
	ld.shared.f32 	%f197, [_ZZN3cub18CUB_300001_SM_10006detail6reduce28DeviceReduceSingleTileKernelINS2_10policy_hubIfyN4cuda3std3__44plusIfEEE10Policy1000EPfSC_iS9_ffNS7_10__identityEEEvT0_T1_T2_T3_T4_T6_E12temp_storage+36];
	add.f32 	%f198, %f197, %f196;
	selp.f32 	%f418, %f198, %f196, %p41;
	bra.uni 	$L__BB9_72;
$L__BB9_56:
	mov.u32 	%r46, %tid.x;
	mul.wide.u32 	%rd35, %r46, 4;
	add.s64 	%rd19, %rd16, %rd35;
	// begin inline asm
	ld.global.nc.u32 %r68, [%rd19];
	// end inline asm
	mov.b32 	%f59, %r68;
	add.s64 	%rd20, %rd19, 1024;
	// begin inline asm
	ld.global.nc.u32 %r69, [%rd20];
	// end inline asm
	mov.b32 	%f60, %r69;
	add.s64 	%rd21, %rd19, 2048;
	// begin inline asm
	ld.global.nc.u32 %r70, [%rd21];
	// end inline asm
	mov.b32 	%f61, %r70;
	add.s64 	%rd22, %rd19, 3072;
	// begin inline asm
	ld.global.nc.u32 %r71, [%rd22];
	// end inline asm
	mov.b32 	%f62, %r71;
	add.s64 	%rd23, %rd19, 4096;
	// begin inline asm
	ld.global.nc.u32 %r72, [%rd23];
	// end inline asm
	mov.b32 	%f63, %r72;
	add.s64 	%rd24, %rd19, 5120;
	// begin inline asm
	ld.global.nc.u32 %r73, [%rd24];
	// end inline asm
	mov.b32 	%f64, %r73;
	add.s64 	%rd25, %rd19, 6144;
	// begin inline asm
	ld.global.nc.u32 %r74, [%rd25];
	// end inline asm
	mov.b32 	%f65, %r74;
	add.s64 	%rd26, %rd19, 7168;
	// begin inline asm
	ld.global.nc.u32 %r75, [%rd26];
	// end inline asm
	mov.b32 	%f66, %r75;
	add.s64 	%rd27, %rd19, 8192;
	// begin inline asm
	ld.global.nc.u32 %r76, [%rd27];
	// end inline asm
	mov.b32 	%f67, %r76;
	add.s64 	%rd28, %rd19, 9216;
	// begin inline asm
	ld.global.nc.u32 %r77, [%rd28];
	// end inline asm
	mov.b32 	%f68, %r77;
	add.s64 	%rd29, %rd19, 10240;
	// begin inline asm
	ld.global.nc.u32 %r78, [%rd29];
	// end inline asm
	mov.b32 	%f69, %r78;
	add.s64 	%rd30, %rd19, 11264;
	// begin inline asm
	ld.global.nc.u32 %r79, [%rd30];
	// end inline asm
	mov.b32 	%f70, %r79;
	add.s64 	%rd31, %rd19, 12288;
	// begin inline asm
	ld.global.nc.u32 %r80, [%rd31];
	// end inline asm
	mov.b32 	%f71, %r80;
	add.s64 	%rd32, %rd19, 13312;
	// begin inline asm
	ld.global.nc.u32 %r81, [%rd32];
	// end inline asm
	mov.b32 	%f72, %r81;
	add.s64 	%rd33, %rd19, 14336;
	// begin inline asm
	ld.global.nc.u32 %r82, [%rd33];
	// end inline asm
	mov.b32 	%f73, %r82;
	add.s64 	%rd34, %rd19, 15360;
	// begin inline asm
	ld.global.nc.u32 %r83, [%rd34];
	// end inline asm
	mov.b32 	%f74, %r83;
	add.f32 	%f75, %f59, %f60;
	add.f32 	%f76, %f61, %f62;
	add.f32 	%f77, %f63, %f64;
	add.f32 	%f78, %f65, %f66;
	add.f32 	%f79, %f67, %f68;
	add.f32 	%f80, %f69, %f70;
	add.f32 	%f81, %f71, %f72;
	add.f32 	%f82, %f73, %f74;
	add.f32 	%f83, %f75, %f76;
	add.f32 	%f84, %f77, %f78;
	add.f32 	%f85, %f79, %f80;
	add.f32 	%f86, %f81, %f82;
	add.f32 	%f87, %f83, %f84;
	add.f32 	%f88, %f85, %f86;
	add.f32 	%f417, %f87, %f88;
	setp.lt.u32 	%p4, %r67, 8192;
	mov.b32 	%r400, 4096;
	@%p4 bra 	$L__BB9_60;
	add.s32 	%r47, %r67, -4096;
	mov.b32 	%r400, 4096;
$L__BB9_58:
	mul.wide.s32 	%rd52, %r400, 4;
	add.s64 	%rd36, %rd19, %rd52;
	// begin inline asm
	ld.global.nc.u32 %r86, [%rd36];
	// end inline asm
	mov.b32 	%f89, %r86;
	add.s64 	%rd37, %rd36, 1024;
	// begin inline asm
	ld.global.nc.u32 %r87, [%rd37];
	// end inline asm
	mov.b32 	%f90, %r87;
	add.s64 	%rd38, %rd36, 2048;
	// begin inline asm
	ld.global.nc.u32 %r88, [%rd38];
	// end inline asm
	mov.b32 	%f91, %r88;
	add.s64 	%rd39, %rd36, 3072;
	// begin inline asm
	ld.global.nc.u32 %r89, [%rd39];
	// end inline asm
	mov.b32 	%f92, %r89;
	add.s64 	%rd40, %rd36, 4096;
	// begin inline asm
	ld.global.nc.u32 %r90, [%rd40];
	// end inline asm
	mov.b32 	%f93, %r90;
	add.s64 	%rd41, %rd36, 5120;
	// begin inline asm
	ld.global.nc.u32 %r91, [%rd41];
	// end inline asm
	mov.b32 	%f94, %r91;
	add.s64 	%rd42, %rd36, 6144;
	// begin inline asm
	ld.global.nc.u32 %r92, [%rd42];
	// end inline asm
	mov.b32 	%f95, %r92;
	add.s64 	%rd43, %rd36, 7168;
	// begin inline asm
	ld.global.nc.u32 %r93, [%rd43];
	// end inline asm
	mov.b32 	%f96, %r93;
	add.s64 	%rd44, %rd36, 8192;
	// begin inline asm
	ld.global.nc.u32 %r94, [%rd44];
	// end inline asm
	mov.b32 	%f97, %r94;
	add.s64 	%rd45, %rd36, 9216;
	// begin inline asm
	ld.global.nc.u32 %r95, [%rd45];
	// end inline asm
	mov.b32 	%f98, %r95;
	add.s64 	%rd46, %rd36, 10240;
	// begin inline asm
	ld.global.nc.u32 %r96, [%rd46];
	// end inline asm
	mov.b32 	%f99, %r96;
	add.s64 	%rd47, %rd36, 11264;
	// begin inline asm
	ld.global.nc.u32 %r97, [%rd47];
	// end inline asm
	mov.b32 	%f100, %r97;
	add.s64 	%rd48, %rd36, 12288;
	// begin inline asm
	ld.global.nc.u32 %r98, [%rd48];
	// end inline asm
	mov.b32 	%f101, %r98;
	add.s64 	%rd49, %rd36, 13312;
	// begin inline asm
	ld.global.nc.u32 %r99, [%rd49];
	// end inline asm
	mov.b32 	%f102, %r99;
	add.s64 	%rd50, %rd36, 14336;
	// begin inline asm
	ld.global.nc.u32 %r100, [%rd50];
	// end inline asm
	mov.b32 	%f103, %r100;
	add.s64 	%rd51, %rd36, 15360;
	// begin inline asm
	ld.global.nc.u32 %r101, [%rd51];
	// end inline asm
	mov.b32 	%f104, %r101;
	add.f32 	%f105, %f417, %f89;
	add.f32 	%f106, %f90, %f91;
	add.f32 	%f107, %f92, %f93;
	add.f32 	%f108, %f94, %f95;
	add.f32 	%f109, %f96, %f97;
	add.f32 	%f110, %f98, %f99;
	add.f32 	%f111, %f100, %f101;
	add.f32 	%f112, %f102, %f103;
	add.f32 	%f113, %f105, %f106;
	add.f32 	%f114, %f107, %f108;
	add.f32 	%f115, %f109, %f110;
	add.f32 	%f116, %f111, %f112;
	add.f32 	%f117, %f113, %f114;
	add.f32 	%f118, %f115, %f116;
	add.f32 	%f119, %f117, %f118;
	add.f32 	%f417, %f119, %f104;
	sub.s32 	%r102, %r67, %r400;
	setp.lt.s32 	%p5, %r102, 4096;
	@%p5 bra 	$L__BB9_68;
	add.s32 	%r400, %r400, 4096;
	setp.le.s32 	%p6, %r400, %r47;
	@%p6 bra 	$L__BB9_58;
$L__BB9_60:
	setp.le.s32 	%p7, %r67, %r400;
	@%p7 bra 	$L__BB9_68;
	sub.s32 	%r51, %r67, %r400;
	setp.ge.s32 	%p8, %r46, %r51;
	@%p8 bra 	$L__BB9_68;
	not.b32 	%r103, %r46;
	add.s32 	%r104, %r67, %r103;
	sub.s32 	%r52, %r104, %r400;
	and.b32  	%r105, %r52, 768;
	setp.eq.s32 	%p9, %r105, 768;
	mov.u32 	%r404, %r46;
	@%p9 bra 	$L__BB9_65;
	add.s32 	%r402, %r46, %r400;
	shr.u32 	%r106, %r52, 8;
	add.s32 	%r107, %r106, 1;
	and.b32  	%r108, %r107, 3;
	neg.s32 	%r401, %r108;
	mov.u32 	%r404, %r46;
$L__BB9_64:
	.pragma "nounroll";
	mul.wide.u32 	%rd54, %r402, 4;
	add.s64 	%rd53, %rd16, %rd54;
	// begin inline asm
	ld.global.nc.u32 %r109, [%rd53];
	// end inline asm
	mov.b32 	%f121, %r109;
	add.f32 	%f417, %f417, %f121;
	add.s32 	%r404, %r404, 256;
	add.s32 	%r402, %r402, 256;
	add.s32 	%r401, %r401, 1;
	setp.ne.s32 	%p10, %r401, 0;
	@%p10 bra 	$L__BB9_64;
$L__BB9_65:
	setp.lt.u32 	%p11, %r52, 768;
	@%p11 bra 	$L__BB9_68;
	cvt.u64.u32 	%rd55, %r404;
	cvt.u64.u32 	%rd56, %r400;
	add.s64 	%rd57, %rd55, %rd56;
	shl.b64 	%rd58, %rd57, 2;
	add.s64 	%rd59, %rd58, %rd16;
	add.s64 	%rd124, %rd59, 2048;
	add.s32 	%r405, %r404, %r400;
$L__BB9_67:
	mul.wide.u32 	%rd64, %r405, 4;
	add.s64 	%rd60, %rd16, %rd64;
	// begin inline asm
	ld.global.nc.u32 %r110, [%rd60];
	// end inline asm
	mov.b32 	%f122, %r110;
	add.f32 	%f123, %f417, %f122;
	add.s64 	%rd61, %rd124, -1024;
	// begin inline asm
	ld.global.nc.u32 %r111, [%rd61];
	// end inline asm
	mov.b32 	%f124, %r111;
	add.f32 	%f125, %f123, %f124;
	// begin inline asm
	ld.global.nc.u32 %r112, [%rd124];
	// end inline asm
	mov.b32 	%f126, %r112;
	add.f32 	%f127, %f125, %f126;
	add.s64 	%rd63, %rd124, 1024;
	// begin inline asm
	ld.global.nc.u32 %r113, [%rd63];
	// end inline asm
	mov.b32 	%f128, %r113;
	add.f32 	%f417, %f127, %f128;
	add.s32 	%r404, %r404, 1024;
	add.s64 	%rd124, %rd124, 4096;
	add.s32 	%r405, %r405, 1024;
	setp.lt.s32 	%p12, %r404, %r51;
	@%p12 bra 	$L__BB9_67;
$L__BB9_68:
	// begin inline asm
	mov.u32 %r114, %laneid;
	// end inline asm
	mov.b32 	%r116, %f417;
	mov.b32 	%r117, 1;
	mov.b32 	%r138, 31;
	mov.b32 	%r139, -1;
	// begin inline asm
	shfl.sync.down.b32 %r115, %r116, %r117, %r138, %r139;
	// end inline asm
	setp.gt.s32 	%p13, %r114, 30;
	mov.b32 	%f129, %r115;
	add.f32 	%f130, %f417, %f129;
	selp.f32 	%f131, %f417, %f130, %p13;
	mov.b32 	%r121, %f131;
	mov.b32 	%r122, 2;
	// begin inline asm
	shfl.sync.down.b32 %r120, %r121, %r122, %r138, %r139;
	// end inline asm
	setp.gt.s32 	%p14, %r114, 29;
	mov.b32 	%f132, %r120;
	add.f32 	%f133, %f131, %f132;
	selp.f32 	%f134, %f131, %f133, %p14;
	mov.b32 	%r126, %f134;
	mov.b32 	%r127, 4;
	// begin inline asm
	shfl.sync.down.b32 %r125, %r126, %r127, %r138, %r139;
	// end inline asm
	setp.gt.s32 	%p15, %r114, 27;
	mov.b32 	%f135, %r125;
	add.f32 	%f136, %f134, %f135;
	selp.f32 	%f137, %f134, %f136, %p15;
	mov.b32 	%r131, %f137;
	mov.b32 	%r132, 8;
	// begin inline asm
	shfl.sync.down.b32 %r130, %r131, %r132, %r138, %r139;
	// end inline asm
	setp.gt.s32 	%p16, %r114, 23;
	mov.b32 	%f138, %r130;
	add.f32 	%f139, %f137, %f138;
	selp.f32 	%f140, %f137, %f139, %p16;
	mov.b32 	%r136, %f140;
	mov.b32 	%r137, 16;
	// begin inline asm
	shfl.sync.down.b32 %r135, %r136, %r137, %r138, %r139;
	// end inline asm
	setp.gt.s32 	%p17, %r114, 15;
	mov.b32 	%f141, %r135;
	add.f32 	%f54, %f140, %f141;
	selp.f32 	%f418, %f140, %f54, %p17;
	setp.ne.s32 	%p18, %r114, 0;
	@%p18 bra 	$L__BB9_70;
	shr.u32 	%r140, %r46, 3;
	and.b32  	%r141, %r140, 124;
	mov.u32 	%r142, _ZZN3cub18CUB_300001_SM_10006detail6reduce28DeviceReduceSingleTileKernelINS2_10policy_hubIfyN4cuda3std3__44plusIfEEE10Policy1000EPfSC_iS9_ffNS7_10__identityEEEvT0_T1_T2_T3_T4_T6_E12temp_storage;
	add.s32 	%r143, %r142, %r141;
	st.shared.f32 	[%r143+8], %f54;
$L__BB9_70:
	bar.sync 	0;
	setp.ne.s32 	%p19, %r46, 0;
	@%p19 bra 	$L__BB9_72;
	ld.shared.f32 	%f142, [_ZZN3cub18CUB_300001_SM_10006detail6reduce28DeviceReduceSingleTileKernelINS2_10policy_hubIfyN4cuda3std3__44plusIfEEE10Policy1000EPfSC_iS9_ffNS7_10__identityEEEvT0_T1_T2_T3_T4_T6_E12temp_storage+12];
	add.f32 	%f143, %f418, %f142;
	ld.shared.f32 	%f144, [_ZZN3cub18CUB_300001_SM_10006detail6reduce28DeviceReduceSingleTileKernelINS2_10policy_hubIfyN4cuda3std3__44plusIfEEE10Policy1000EPfSC_iS9_ffNS7_10__identityEEEvT0_T1_T2_T3_T4_T6_E12temp_storage+16];
	add.f32 	%f145, %f143, %f144;
	ld.shared.f32 	%f146, [_ZZN3cub18CUB_300001_SM_10006detail6reduce28DeviceReduceSingleTileKernelINS2_10policy_hubIfyN4cuda3std3__44plusIfEEE10Policy1000EPfSC_iS9_ffNS7_10__identityEEEvT0_T1_T2_T3_T4_T6_E12temp_storage+20];
	add.f32 	%f147, %f145, %f146;
	ld.shared.f32 	%f148, [_ZZN3cub18CUB_300001_SM_10006detail6reduce28DeviceReduceSingleTileKernelINS2_10policy_hubIfyN4cuda3std3__44plusIfEEE10Policy1000EPfSC_iS9_ffNS7_10__identityEEEvT0_T1_T2_T3_T4_T6_E12temp_storage+24];
	add.f32 	%f149, %f147, %f148;
	ld.shared.f32 	%f150, [_ZZN3cub18CUB_300001_SM_10006detail6reduce28DeviceReduceSingleTileKernelINS2_10policy_hubIfyN4cuda3std3__44plusIfEEE10Policy1000EPfSC_iS9_ffNS7_10__identityEEEvT0_T1_T2_T3_T4_T6_E12temp_storage+28];
	add.f32 	%f151, %f149, %f150;
	ld.shared.f32 	%f152, [_ZZN3cub18CUB_300001_SM_10006detail6reduce28DeviceReduceSingleTileKernelINS2_10policy_hubIfyN4cuda3std3__44plusIfEEE10Policy1000EPfSC_iS9_ffNS7_10__identityEEEvT0_T1_T2_T3_T4_T6_E12temp_storage+32];
	add.f32 	%f153, %f151, %f152;
	ld.shared.f32 	%f154, [_ZZN3cub18CUB_300001_SM_10006detail6reduce28DeviceReduceSingleTileKernelINS2_10policy_hubIfyN4cuda3std3__44plusIfEEE10Policy1000EPfSC_iS9_ffNS7_10__identityEEEvT0_T1_T2_T3_T4_T6_E12temp_storage+36];
	add.f32 	%f418, %f153, %f154;
$L__BB9_72:
	mov.u32 	%r379, %tid.x;
	setp.ne.s32 	%p95, %r379, 0;
	@%p95 bra 	$L__BB9_74;
	add.f32 	%f391, %f58, %f418;
	st.global.f32 	[%rd1], %f391;
$L__BB9_74:
	ret;

}


// ===== COMPILED SASS (sm_100) =====

	.target	sm_100

	.elftype	@"ET_EXEC"


//--------------------- .note.nv.tkinfo           --------------------------
	.section	.note.nv.tkinfo,"",@"SHT_NOTE"
	.sectionflags	@"SHF_NOTE_NV_TKINFO"
	.tkinfo
        /*0018*/ 	.word	0x00000002
        /*0030*/ 	.string	""
        /*0030*/ 	.string	"ptxas"
        /*0030*/ 	.string	"Cuda compilation tools, release 13.0, V13.0.88"
        /*0030*/ 	.string	"Build cuda_13.0.r13.0/compiler.36424714_0"
        /*0030*/ 	.string	"-arch sm_100 -m 64 "



//--------------------- .note.nv.cuinfo           --------------------------
	.section	.note.nv.cuinfo,"",@"SHT_NOTE"
	.sectionflags	@"SHF_NOTE_NV_CUINFO"
        /*0018*/ 	.short	0x0002
        /*001a*/ 	.short	0x0064
        /*001c*/ 	.short	0x0082
	.zero		2


//--------------------- .nv.info                  --------------------------
	.section	.nv.info,"",@"SHT_CUDA_INFO"
	.align	4


	//----- nvinfo : EIATTR_REGCOUNT
	.align		4
        /*0000*/ 	.byte	0x04, 0x2f
        /*0002*/ 	.short	(.L_44 - .L_43)
	.align		4
.L_43:
        /*0004*/ 	.word	index@(_Z20reduction_Kernel_6_3iPfS_)
        /*0008*/ 	.word	0x0000000c


	//----- nvinfo : EIATTR_FRAME_SIZE
	.align		4
.L_44:
        /*000c*/ 	.byte	0x04, 0x11
        /*000e*/ 	.short	(.L_46 - .L_45)
	.align		4
.L_45:
        /*0010*/ 	.word	index@(_Z20reduction_Kernel_6_3iPfS_)
        /*0014*/ 	.word	0x00000000


	//----- nvinfo : EIATTR_REGCOUNT
	.align		4
.L_46:
        /*0018*/ 	.byte	0x04, 0x2f
        /*001a*/ 	.short	(.L_48 - .L_47)
	.align		4
.L_47:
        /*001c*/ 	.word	index@(_Z20reduction_Kernel_6_4iPfS_)
        /*0020*/ 	.word	0x00000010


	//----- nvinfo : EIATTR_FRAME_SIZE
	.align		4
.L_48:
        /*0024*/ 	.byte	0x04, 0x11
        /*0026*/ 	.short	(.L_50 - .L_49)
	.align		4
.L_49:
        /*0028*/ 	.word	index@(_Z20reduction_Kernel_6_4iPfS_)
        /*002c*/ 	.word	0x00000000


	//----- nvinfo : EIATTR_REGCOUNT
	.align		4
.L_50:
        /*0030*/ 	.byte	0x04, 0x2f
        /*0032*/ 	.short	(.L_52 - .L_51)
	.align		4
.L_51:
        /*0034*/ 	.word	index@(_Z20reduction_Kernel_6_5iPfS_)
        /*0038*/ 	.word	0x0000000d


	//----- nvinfo : EIATTR_FRAME_SIZE
	.align		4
.L_52:
        /*003c*/ 	.byte	0x04, 0x11
        /*003e*/ 	.short	(.L_54 - .L_53)
	.align		4
.L_53:
        /*0040*/ 	.word	index@(_Z20reduction_Kernel_6_5iPfS_)
        /*0044*/ 	.word	0x00000000


	//----- nvinfo : EIATTR_REGCOUNT
	.align		4
.L_54:
        /*0048*/ 	.byte	0x04, 0x2f
        /*004a*/ 	.short	(.L_56 - .L_55)
	.align		4
.L_55:
        /*004c*/ 	.word	index@(_ZN3cub18CUB_300001_SM_10006detail11EmptyKernelIvEEvv)
        /*0050*/ 	.word	0x00000004


	//----- nvinfo : EIATTR_FRAME_SIZE
	.align		4
.L_56:
        /*0054*/ 	.byte	0x04, 0x11
        /*0056*/ 	.short	(.L_58 - .L_57)
	.align		4
.L_57:
        /*0058*/ 	.word	index@(_ZN3cub18CUB_300001_SM_10006detail11EmptyKernelIvEEvv)
        /*005c*/ 	.word	0x00000000


	//----- nvinfo : EIATTR_REGCOUNT
	.align		4
.L_58:
        /*0060*/ 	.byte	0x04, 0x2f
        /*0062*/ 	.short	(.L_60 - .L_59)
	.align		4
.L_59:
        /*0064*/ 	.word	index@(_ZN3cub18CUB_300001_SM_10006detail6reduce28DeviceReduceSingleTileKernelINS2_10policy_hubIfjN4cuda3std3__44plusIfEEE10Policy1000EN6thrust24THRUST_300001_SM_1000_NS10device_ptrIfEEPfjS9_ffNS7_10__identityEEEvT0_T1_T2_T3_T4_T6_)
        /*0068*/ 	.word	0x00000020


	//----- nvinfo : EIATTR_FRAME_SIZE
	.align		4
.L_60:
        /*006c*/ 	.byte	0x04, 0x11
        /*006e*/ 	.short	(.L_62 - .L_61)
	.align		4
.L_61:
        /*0070*/ 	.word	index@(_ZN3cub18CUB_300001_SM_10006detail6reduce28DeviceReduceSingleTileKernelINS2_10policy_hubIfjN4cuda3std3__44plusIfEEE10Policy1000EN6thrust24THRUST_300001_SM_1000_NS10device_ptrIfEEPfjS9_ffNS7_10__identityEEEvT0_T1_T2_T3_T4_T6_)
        /*0074*/ 	.word	0x00000000


	//----- nvinfo : EIATTR_REGCOUNT
	.align		4
.L_62:
        /*0078*/ 	.byte	0x04, 0x2f
        /*007a*/ 	.short	(.L_64 - .L_63)
	.align		4
.L_63:
        /*007c*/ 	.word	index@(_ZN3cub18CUB_300001_SM_10006detail6reduce18DeviceReduceKernelINS2_10policy_hubIfjN4cuda3std3__44plusIfEEE10Policy1000EN6thrust24THRUST_300001_SM_1000_NS10device_ptrIfEEjS9_fNS7_10__identityEEEvT0_PT3_T1_NS0_13GridEvenShareISK_EET2_T4_)
        /*0080*/ 	.word	0x00000020


	//----- nvinfo : EIATTR_FRAME_SIZE
	.align		4
.L_64:
        /*0084*/ 	.byte	0x04, 0x11
        /*0086*/ 	.short	(.L_66 - .L_65)
	.align		4
.L_65:
        /*0088*/ 	.word	index@(_ZN3cub18CUB_300001_SM_10006detail6reduce18DeviceReduceKernelINS2_10policy_hubIfjN4cuda3std3__44plusIfEEE10Policy1000EN6thrust24THRUST_300001_SM_1000_NS10device_ptrIfEEjS9_fNS7_10__identityEEEvT0_PT3_T1_NS0_13GridEvenShareISK_EET2_T4_)
        /*008c*/ 	.word	0x00000000


	//----- nvinfo : EIATTR_REGCOUNT
	.align		4
.L_66:
        /*0090*/ 	.byte	0x04, 0x2f
        /*0092*/ 	.short	(.L_68 - .L_67)
	.align		4
.L_67:
        /*0094*/ 	.word	index@(_ZN3cub18CUB_300001_SM_10006detail6reduce28DeviceReduceSingleTileKernelINS2_10policy_hubIfjN4cuda3std3__44plusIfEEE10Policy1000EPfSC_iS9_ffNS7_10__identityEEEvT0_T1_T2_T3_T4_T6_)
        /*0098*/ 	.word	0x0000001e


	//----- nvinfo : EIATTR_FRAME_SIZE
	.align		4
.L_68:
        /*009c*/ 	.byte	0x04, 0x11
        /*009e*/ 	.short	(.L_70 - .L_69)
	.align		4
.L_69:
        /*00a0*/ 	.word	index@(_ZN3cub18CUB_300001_SM_10006detail6reduce28DeviceReduceSingleTileKernelINS2_10policy_hubIfjN4cuda3std3__44plusIfEEE10Policy1000EPfSC_iS9_ffNS7_10__identityEEEvT0_T1_T2_T3_T4_T6_)
        /*00a4*/ 	.word	0x00000000


	//----- nvinfo : EIATTR_REGCOUNT
	.align		4
.L_70:
        /*00a8*/ 	.byte	0x04, 0x2f
        /*00aa*/ 	.short	(.L_72 - .L_71)
	.align		4
.L_71:
        /*00ac*/ 	.word	index@(_ZN3cub18CUB_300001_SM_10006detail6reduce28DeviceReduceSingleTileKernelINS2_10policy_hubIfyN4cuda3std3__44plusIfEEE10Policy1000EN6thrust24THRUST_300001_SM_1000_NS10device_ptrIfEEPfyS9_ffNS7_10__identityEEEvT0_T1_T2_T3_T4_T6_)
        /*00b0*/ 	.word	0x00000020


	//----- nvinfo : EIATTR_FRAME_SIZE
	.align		4
.L_72:
        /*00b4*/ 	.byte	0x04, 0x11
        /*00b6*/ 	.short	(.L_74 - .L_73)
	.align		4
.L_73:
        /*00b8*/ 	.word	index@(_ZN3cub18CUB_300001_SM_10006detail6reduce28DeviceReduceSingleTileKernelINS2_10policy_hubIfyN4cuda3std3__44plusIfEEE10Policy1000EN6thrust24THRUST_300001_SM_1000_NS10device_ptrIfEEPfyS9_ffNS7_10__identityEEEvT0_T1_T2_T3_T4_T6_)
        /*00bc*/ 	.word	0x00000000


	//----- nvinfo : EIATTR_REGCOUNT
	.align		4
.L_74:
        /*00c0*/ 	.byte	0x04, 0x2f
        /*00c2*/ 	.short	(.L_76 - .L_75)
	.align		4
.L_75:
        /*00c4*/ 	.word	index@(_ZN3cub18CUB_300001_SM_10006detail6reduce18DeviceReduceKernelINS2_10policy_hubIfyN4cuda3std3__44plusIfEEE10Policy1000EN6thrust24THRUST_300001_SM_1000_NS10device_ptrIfEEyS9_fNS7_10__identityEEEvT0_PT3_T1_NS0_13GridEvenShareISK_EET2_T4_)
        /*00c8*/ 	.word	0x0000001e


	//----- nvinfo : EIATTR_FRAME_SIZE
	.align		4
.L_76:
        /*00cc*/ 	.byte	0x04, 0x11
        /*00ce*/ 	.short	(.L_78 - .L_77)
	.align		4
.L_77:
        /*00d0*/ 	.word	index@(_ZN3cub18CUB_300001_SM_10006detail6reduce18DeviceReduceKernelINS2_10policy_hubIfyN4cuda3std3__44plusIfEEE10Policy1000EN6thrust24THRUST_300001_SM_1000_NS10device_ptrIfEEyS9_fNS7_10__identityEEEvT0_PT3_T1_NS0_13GridEvenShareISK_EET2_T4_)
        /*00d4*/ 	.word	0x00000000


	//----- nvinfo : EIATTR_REGCOUNT
	.align		4
.L_78:
        /*00d8*/ 	.byte	0x04, 0x2f
        /*00da*/ 	.short	(.L_80 - .L_79)
	.align		4
.L_79:
        /*00dc*/ 	.word	index@(_ZN3cub18CUB_300001_SM_10006detail6reduce28DeviceReduceSingleTileKernelINS2_10policy_hubIfyN4cuda3std3__44plusIfEEE10Policy1000EPfSC_iS9_ffNS7_10__identityEEEvT0_T1_T2_T3_T4_T6_)
        /*00e0*/ 	.word	0x0000001e


	//----- nvinfo : EIATTR_FRAME_SIZE
	.align		4
.L_80:
        /*00e4*/ 	.byte	0x04, 0x11
        /*00e6*/ 	.short	(.L_82 - .L_81)
	.align		4
.L_81:
        /*00e8*/ 	.word	index@(_ZN3cub18CUB_300001_SM_10006detail6reduce28DeviceReduceSingleTileKernelINS2_10policy_hubIfyN4cuda3std3__44plusIfEEE10Policy1000EPfSC_iS9_ffNS7_10__identityEEEvT0_T1_T2_T3_T4_T6_)
        /*00ec*/ 	.word	0x00000000


	//----- nvinfo : EIATTR_MIN_STACK_SIZE
	.align		4
.L_82:
        /*00f0*/ 	.byte	0x04, 0x12
        /*00f2*/ 	.short	(.L_84 - .L_83)
	.align		4
.L_83:
        /*00f4*/ 	.word	index@(_ZN3cub18CUB_300001_SM_10006detail6reduce28DeviceReduceSingleTileKernelINS2_10policy_hubIfyN4cuda3std3__44plusIfEEE10Policy1000EPfSC_iS9_ffNS7_10__identityEEEvT0_T1_T2_T3_T4_T6_)
        /*00f8*/ 	.word	0x00000000


	//----- nvinfo : EIATTR_MIN_STACK_SIZE
	.align		4
.L_84:
        /*00fc*/ 	.byte	0x04, 0x12
        /*00fe*/ 	.short	(.L_86 - .L_85)
	.align		4
.L_85:
        /*0100*/ 	.word	index@(_ZN3cub18CUB_300001_SM_10006detail6reduce18DeviceReduceKernelINS2_10policy_hubIfyN4cuda3std3__44plusIfEEE10Policy1000EN6thrust24THRUST_300001_SM_1000_NS10device_ptrIfEEyS9_fNS7_10__identityEEEvT0_PT3_T1_NS0_13GridEvenShareISK_EET2_T4_)
        /*0104*/ 	.word	0x00000000


	//----- nvinfo : EIATTR_MIN_STACK_SIZE
	.align		4
.L_86:
        /*0108*/ 	.byte	0x04, 0x12
        /*010a*/ 	.short	(.L_88 - .L_87)
	.align		4
.L_87:
        /*010c*/ 	.word	index@(_ZN3cub18CUB_300001_SM_10006detail6reduce28DeviceReduceSingleTileKernelINS2_10policy_hubIfyN4cuda3std3__44plusIfEEE10Policy1000EN6thrust24THRUST_300001_SM_1000_NS10device_ptrIfEEPfyS9_ffNS7_10__identityEEEvT0_T1_T2_T3_T4_T6_)
        /*0110*/ 	.word	0x00000000


	//----- nvinfo : EIATTR_MIN_STACK_SIZE
	.align		4
.L_88:
        /*0114*/ 	.byte	0x04, 0x12
        /*0116*/ 	.short	(.L_90 - .L_89)
	.align		4
.L_89:
        /*0118*/ 	.word	index@(_ZN3cub18CUB_300001_SM_10006detail6reduce28DeviceReduceSingleTileKernelINS2_10policy_hubIfjN4cuda3std3__44plusIfEEE10Policy1000EPfSC_iS9_ffNS7_10__identityEEEvT0_T1_T2_T3_T4_T6_)
        /*011c*/ 	.word	0x00000000


	//----- nvinfo : EIATTR_MIN_STACK_SIZE
	.align		4
.L_90:
        /*0120*/ 	.byte	0x04, 0x12
        /*0122*/ 	.short	(.L_92 - .L_91)
	.align		4
.L_91:
        /*0124*/ 	.word	index@(_ZN3cub18CUB_300001_SM_10006detail6reduce18DeviceReduceKernelINS2_10policy_hubIfjN4cuda3std3__44plusIfEEE10Policy1000EN6thrust24THRUST_300001_SM_1000_NS10device_ptrIfEEjS9_fNS7_10__identityEEEvT0_PT3_T1_NS0_13GridEvenShareISK_EET2_T4_)
        /*0128*/ 	.word	0x00000000


	//----- nvinfo : EIATTR_MIN_STACK_SIZE
	.align		4
.L_92:
        /*012c*/ 	.byte	0x04, 0x12
        /*012e*/ 	.short	(.L_94 - .L_93)
	.align		4
.L_93:
        /*0130*/ 	.word	index@(_ZN3cub18CUB_300001_SM_10006detail6reduce28DeviceReduceSingleTileKernelINS2_10policy_hubIfjN4cuda3std3__44plusIfEEE10Policy1000EN6thrust24THRUST_300001_SM_1000_NS10device_ptrIfEEPfjS9_ffNS7_10__identityEEEvT0_T1_T2_T3_T4_T6_)
        /*0134*/ 	.word	0x00000000


	//----- nvinfo : EIATTR_MIN_STACK_SIZE
	.align		4
.L_94:
        /*0138*/ 	.byte	0x04, 0x12
        /*013a*/ 	.short	(.L_96 - .L_95)
	.align		4
.L_95:
        /*013c*/ 	.word	index@(_ZN3cub18CUB_300001_SM_10006detail11EmptyKernelIvEEvv)
        /*0140*/ 	.word	0x00000000


	//----- nvinfo : EIATTR_MIN_STACK_SIZE
	.align		4
.L_96:
        /*0144*/ 	.byte	0x04, 0x12
        /*0146*/ 	.short	(.L_98 - .L_97)
	.align		4
.L_97:
        /*0148*/ 	.word	index@(_Z20reduction_Kernel_6_5iPfS_)
        /*014c*/ 	.word	0x00000000


	//----- nvinfo : EIATTR_MIN_STACK_SIZE
	.align		4
.L_98:
        /*0150*/ 	.byte	0x04, 0x12
        /*0152*/ 	.short	(.L_100 - .L_99)
	.align		4
.L_99:
        /*0154*/ 	.word	index@(_Z20reduction_Kernel_6_4iPfS_)
        /*0158*/ 	.word	0x00000000


	//----- nvinfo : EIATTR_MIN_STACK_SIZE
	.align		4
.L_100:
        /*015c*/ 	.byte	0x04, 0x12
        /*015e*/ 	.short	(.L_102 - .L_101)
	.align		4
.L_101:
        /*0160*/ 	.word	index@(_Z20reduction_Kernel_6_3iPfS_)
        /*0164*/ 	.word	0x00000000
.L_102:


//--------------------- .nv.compat                --------------------------
	.section	.nv.compat,"",@"SHT_CUDA_COMPAT_INFO"
	.align	4
        /*0000*/ 	.byte	0x02, 0x09, 0x00, 0x00, 0x02, 0x02, 0x01, 0x00, 0x02, 0x05, 0x05, 0x00, 0x03, 0x07, 0x01, 0x01
        /*0010*/ 	.byte	0x02, 0x03, 0x00, 0x00, 0x02, 0x06, 0x01, 0x00, 0x04, 0x0b, 0x08, 0x00, 0x09, 0x00, 0x00, 0x00
        /*0020*/ 	.byte	0x00, 0x00, 0x00, 0x00


//--------------------- .nv.info._ZN3cub18CUB_300001_SM_10006detail6reduce28DeviceReduceSingleTileKernelINS2_10policy_hubIfyN4cuda3std3__44plusIfEEE10Policy1000EPfSC_iS9_ffNS7_10__identityEEEvT0_T1_T2_T3_T4_T6_ --------------------------
	.section	.nv.info._ZN3cub18CUB_300001_SM_10006detail6reduce28DeviceReduceSingleTileKernelINS2_10policy_hubIfyN4cuda3std3__44plusIfEEE10Policy1000EPfSC_iS9_ffNS7_10__identityEEEvT0_T1_T2_T3_T4_T6_,"",@"SHT_CUDA_INFO"
	.sectionflags	@""
	.align	4


	//----- nvinfo : EIATTR_CUDA_API_VERSION
	.align		4
        /*0000*/ 	.byte	0x04, 0x37
        /*0002*/ 	.short	(.L_104 - .L_103)
.L_103:
        /*0004*/ 	.word	0x00000082


	//----- nvinfo : EIATTR_KPARAM_INFO
	.align		4
.L_104:
        /*0008*/ 	.byte	0x04, 0x17
        /*000a*/ 	.short	(.L_106 - .L_105)
.L_105:
        /*000c*/ 	.word	0x00000000
        /*0010*/ 	.short	0x0005
        /*0012*/ 	.short	0x001c
        /*0014*/ 	.byte	0x00, 0xf0, 0x05, 0x00


	//----- nvinfo : EIATTR_KPARAM_INFO
	.align		4
.L_106:
        /*0018*/ 	.byte	0x04, 0x17
        /*001a*/ 	.short	(.L_108 - .L_107)
.L_107:
        /*001c*/ 	.word	0x00000000
        /*0020*/ 	.short	0x0004
        /*0022*/ 	.short	0x0018
        /*0024*/ 	.byte	0x00, 0xf0, 0x11, 0x00


	//----- nvinfo : EIATTR_KPARAM_INFO
	.align		4
.L_108:
        /*0028*/ 	.byte	0x04, 0x17
        /*002a*/ 	.short	(.L_110 - .L_109)
.L_109:
        /*002c*/ 	.word	0x00000000
        /*0030*/ 	.short	0x0003
        /*0032*/ 	.short	0x0014
        /*0034*/ 	.byte	0x00, 0xf0, 0x05, 0x00


	//----- nvinfo : EIATTR_KPARAM_INFO
	.align		4
.L_110:
        /*0038*/ 	.byte	0x04, 0x17
        /*003a*/ 	.short	(.L_112 - .L_111)
.L_111:
        /*003c*/ 	.word	0x00000000
        /*0040*/ 	.short	0x0002
        /*0042*/ 	.short	0x0010
        /*0044*/ 	.byte	0x00, 0xf0, 0x11, 0x00


	//----- nvinfo : EIATTR_KPARAM_INFO
	.align		4
.L_112:
        /*0048*/ 	.byte	0x04, 0x17
        /*004a*/ 	.short	(.L_114 - .L_113)
.L_113:
        /*004c*/ 	.word	0x00000000
        /*0050*/ 	.short	0x0001
        /*0052*/ 	.short	0x0008
        /*0054*/ 	.byte	0x00, 0xf5, 0x21, 0x00


	//----- nvinfo : EIATTR_KPARAM_INFO
	.align		4
.L_114:
        /*0058*/ 	.byte	0x04, 0x17
        /*005a*/ 	.short	(.L_116 - .L_115)
.L_115:
        /*005c*/ 	.word	0x00000000
        /*0060*/ 	.short	0x0000
        /*0062*/ 	.short	0x0000
        /*0064*/ 	.byte	0x00, 0xf5, 0x21, 0x00


	//----- nvinfo : EIATTR_SPARSE_MMA_MASK
	.align		4
.L_116:
        /*0068*/ 	.byte	0x03, 0x50
        /*006a*/ 	.short	0x0000


	//----- nvinfo : EIATTR_MAXREG_COUNT
	.align		4
        /*006c*/ 	.byte	0x03, 0x1b
        /*006e*/ 	.short	0x00ff


	//----- nvinfo : EIATTR_NUM_BARRIERS
	.align		4
        /*0070*/ 	.byte	0x02, 0x4c
        /*0072*/ 	.byte	0x01
	.zero		1


	//----- nvinfo : EIATTR_MERCURY_ISA_VERSION
	.align		4
        /*0074*/ 	.byte	0x03, 0x5f
        /*0076*/ 	.short	0x0101


	//----- nvinfo : EIATTR_COOP_GROUP_MASK_REGIDS
	.align		4
        /*0078*/ 	.byte	0x04, 0x29
        /*007a*/ 	.short	(.L_118 - .L_117)


	//   ....[0]....
.L_117:
        /*007c*/ 	.word	0xffffffff


	//   ....[1]....
        /*0080*/ 	.word	0xffffffff


	//   ....[2]....
        /*0084*/ 	.word	0xffffffff


	//   ....[3]....
        /*0088*/ 	.word	0xffffffff


	//   ....[4]....
        /*008c*/ 	.word	0xffffffff


	//   ....[5]....
        /*0090*/ 	.word	0xffffffff


	//   ....[6]....
        /*0094*/ 	.word	0xffffffff


	//   ....[7]....
        /*0098*/ 	.word	0xffffffff


	//   ....[8]....
        /*009c*/ 	.word	0xffffffff


	//   ....[9]....
        /*00a0*/ 	.word	0xffffffff


	//   ....[10]....
        /*00a4*/ 	.word	0xffffffff


	//   ....[11]....
        /*00a8*/ 	.word	0xffffffff


	//   ....[12]....
        /*00ac*/ 	.word	0xffffffff


	//   ....[13]....
        /*00b0*/ 	.word	0xffffffff


	//   ....[14]....
        /*00b4*/ 	.word	0xffffffff


	//   ....[15]....
        /*00b8*/ 	.word	0xffffffff


	//   ....[16]....
        /*00bc*/ 	.word	0xffffffff


	//   ....[17]....
        /*00c0*/ 	.word	0xffffffff


	//   ....[18]....
        /*00c4*/ 	.word	0xffffffff


	//   ....[19]....
        /*00c8*/ 	.word	0xffffffff


	//   ....[20]....
        /*00cc*/ 	.word	0xffffffff


	//   ....[21]....
        /*00d0*/ 	.word	0xffffffff


	//   ....[22]....
        /*00d4*/ 	.word	0xffffffff


	//   ....[23]....
        /*00d8*/ 	.word	0xffffffff


	//   ....[24]....
        /*00dc*/ 	.word	0xffffffff


	//   ....[25]....
        /*00e0*/ 	.word	0xffffffff


	//   ....[26]....
        /*00e4*/ 	.word	0xffffffff


	//   ....[27]....
        /*00e8*/ 	.word	0xffffffff


	//   ....[28]....
        /*00ec*/ 	.word	0xffffffff


	//   ....[29]....
        /*00f0*/ 	.word	0xffffffff


	//----- nvinfo : EIATTR_COOP_GROUP_INSTR_OFFSETS
	.align		4
.L_118:
        /*00f4*/ 	.byte	0x04, 0x28
        /*00f6*/ 	.short	(.L_120 - .L_119)


	//   ....[0]....
.L_119:
        /*00f8*/ 	.word	0x00000980


	//   ....[1]....
        /*00fc*/ 	.word	0x000009e0


	//   ....[2]....
        /*0100*/ 	.word	0x00000a50


	//   ....[3]....
        /*0104*/ 	.word	0x00000aa0


	//   ....[4]....
        /*0108*/ 	.word	0x00000ad0


	//   ....[5]....
        /*010c*/ 	.word	0x00000c90


	//   ....[6]....
        /*0110*/ 	.word	0x00000d20


	//   ....[7]....
        /*0114*/ 	.word	0x00000d60


	//   ....[8]....
        /*0118*/ 	.word	0x00000db0


	//   ....[9]....
        /*011c*/ 	.word	0x00000df0


	//   ....[10]....
        /*0120*/ 	.word	0x00001c00


	//   ....[11]....
        /*0124*/ 	.word	0x00001c80


	//   ....[12]....
        /*0128*/ 	.word	0x00001cd0


	//   ....[13]....
        /*012c*/ 	.word	0x00001d10


	//   ....[14]....
        /*0130*/ 	.word	0x00001d40


	//   ....[15]....
        /*0134*/ 	.word	0x00002700


	//   ....[16]....
        /*0138*/ 	.word	0x00002760


	//   ....[17]....
        /*013c*/ 	.word	0x000027d0


	//   ....[18]....
        /*0140*/ 	.word	0x00002820


	//   ....[19]....
        /*0144*/ 	.word	0x00002850


	//   ....[20]....
        /*0148*/ 	.word	0x00002a10


	//   ....[21]....
        /*014c*/ 	.word	0x00002a90


	//   ....[22]....
        /*0150*/ 	.word	0x00002ad0


	//   ....[23]....
        /*0154*/ 	.word	0x00002b10


	//   ....[24]....
        /*0158*/ 	.word	0x00002b70


	//   ....[25]....
        /*015c*/ 	.word	0x00003b00


	//   ....[26]....
        /*0160*/ 	.word	0x00003b80


	//   ....[27]....
        /*0164*/ 	.word	0x00003bd0


	//   ....[28]....
        /*0168*/ 	.word	0x00003c10


	//   ....[29]....
        /*016c*/ 	.word	0x00003c40


	//----- nvinfo : EIATTR_VRC_CTA_INIT_COUNT
	.align		4
.L_120:
        /*0170*/ 	.byte	0x02, 0x4a
	.zero		1
	.zero		1


	//----- nvinfo : EIATTR_EXIT_INSTR_OFFSETS
	.align		4
        /*0174*/ 	.byte	0x04, 0x1c
        /*0176*/ 	.short	(.L_122 - .L_121)


	//   ....[0]....
.L_121:
        /*0178*/ 	.word	0x00000080


	//   ....[1]....
        /*017c*/ 	.word	0x000000c0


	//   ....[2]....
        /*0180*/ 	.word	0x00003d90


	//   ....[3]....
        /*0184*/ 	.word	0x00003de0


	//----- nvinfo : EIATTR_MAX_THREADS
	.align		4
.L_122:
        /*0188*/ 	.byte	0x04, 0x05
        /*018a*/ 	.short	(.L_124 - .L_123)
.L_123:
        /*018c*/ 	.word	0x00000100
        /*0190*/ 	.word	0x00000001
        /*0194*/ 	.word	0x00000001


	//----- nvinfo : EIATTR_CRS_STACK_SIZE
	.align		4
.L_124:
        /*0198*/ 	.byte	0x04, 0x1e
        /*019a*/ 	.short	(.L_126 - .L_125)
.L_125:
        /*019c*/ 	.word	0x00000000


	//----- nvinfo : EIATTR_CBANK_PARAM_SIZE
	.align		4
.L_126:
        /*01a0*/ 	.byte	0x03, 0x19
        /*01a2*/ 	.short	0x001d


	//----- nvinfo : EIATTR_PARAM_CBANK
	.align		4
        /*01a4*/ 	.byte	0x04, 0x0a
        /*01a6*/ 	.short	(.L_128 - .L_127)
	.align		4
.L_127:
        /*01a8*/ 	.word	index@(.nv.constant0._ZN3cub18CUB_300001_SM_10006detail6reduce28DeviceReduceSingleTileKernelINS2_10policy_hubIfyN4cuda3std3__44plusIfEEE10Policy1000EPfSC_iS9_ffNS7_10__identityEEEvT0_T1_T2_T3_T4_T6_)
        /*01ac*/ 	.short	0x0380
        /*01ae*/ 	.short	0x001d


	//----- nvinfo : EIATTR_SW_WAR
	.align		4
.L_128:
        /*01b0*/ 	.byte	0x04, 0x36
        /*01b2*/ 	.short	(.L_130 - .L_129)
.L_129:
        /*01b4*/ 	.word	0x00000008
.L_130:


//--------------------- .nv.info._ZN3cub18CUB_300001_SM_10006detail6reduce18DeviceReduceKernelINS2_10policy_hubIfyN4cuda3std3__44plusIfEEE10Policy1000EN6thrust24THRUST_300001_SM_1000_NS10device_ptrIfEEyS9_fNS7_10__identityEEEvT0_PT3_T1_NS0_13GridEvenShareISK_EET2_T4_ --------------------------
	.section	.nv.info._ZN3cub18CUB_300001_SM_10006detail6reduce18DeviceReduceKernelINS2_10policy_hubIfyN4cuda3std3__44plusIfEEE10Policy1000EN6thrust24THRUST_300001_SM_1000_NS10device_ptrIfEEyS9_fNS7_10__identityEEEvT0_PT3_T1_NS0_13GridEvenShareISK_EET2_T4_,"",@"SHT_CUDA_INFO"
	.sectionflags	@""
	.align	4


	//----- nvinfo : EIATTR_CUDA_API_VERSION
	.align		4
        /*0000*/ 	.byte	0x04, 0x37
        /*0002*/ 	.short	(.L_132 - .L_131)
.L_131:
        /*0004*/ 	.word	0x00000082


	//----- nvinfo : EIATTR_KPARAM_INFO
	.align		4
.L_132:
        /*0008*/ 	.byte	0x04, 0x17
        /*000a*/ 	.short	(.L_134 - .L_133)
.L_133:
        /*000c*/ 	.word	0x00000000
        /*0010*/ 	.short	0x0005
        /*0012*/ 	.short	0x0061
        /*0014*/ 	.byte	0x00, 0xf0, 0x05, 0x00


	//----- nvinfo : EIATTR_KPARAM_INFO
	.align		4
.L_134:
        /*0018*/ 	.byte	0x04, 0x17
        /*001a*/ 	.short	(.L_136 - .L_135)
.L_135:
        /*001c*/ 	.word	0x00000000
        /*0020*/ 	.short	0x0004
        /*0022*/ 	.short	0x0060
        /*0024*/ 	.byte	0x00, 0xf0, 0x05, 0x00


	//----- nvinfo : EIATTR_KPARAM_INFO
	.align		4
.L_136:
        /*0028*/ 	.byte	0x04, 0x17
        /*002a*/ 	.short	(.L_138 - .L_137)
.L_137:
        /*002c*/ 	.word	0x00000000
        /*0030*/ 	.short	0x0003
        /*0032*/ 	.short	0x0018
        /*0034*/ 	.byte	0x00, 0xf0, 0x21, 0x01


	//----- nvinfo : EIATTR_KPARAM_INFO
	.align		4
.L_138:
        /*0038*/ 	.byte	0x04, 0x17
        /*003a*/ 	.short	(.L_140 - .L_139)
.L_139:
        /*003c*/ 	.word	0x00000000
        /*0040*/ 	.short	0x0002
        /*0042*/ 	.short	0x0010
        /*0044*/ 	.byte	0x00, 0xf0, 0x21, 0x00


	//----- nvinfo : EIATTR_KPARAM_INFO
	.align		4
.L_140:
        /*0048*/ 	.byte	0x04, 0x17
        /*004a*/ 	.short	(.L_142 - .L_141)
.L_141:
        /*004c*/ 	.word	0x00000000
        /*0050*/ 	.short	0x0001
        /*0052*/ 	.short	0x0008
        /*0054*/ 	.byte	0x00, 0xf5, 0x21, 0x00


	//----- nvinfo : EIATTR_KPARAM_INFO
	.align		4
.L_142:
        /*0058*/ 	.byte	0x04, 0x17
        /*005a*/ 	.short	(.L_144 - .L_143)
.L_143:
        /*005c*/ 	.word	0x00000000
        /*0060*/ 	.short	0x0000
        /*0062*/ 	.short	0x0000
        /*0064*/ 	.byte	0x00, 0xf0, 0x21, 0x00


	//----- nvinfo : EIATTR_SPARSE_MMA_MASK
	.align		4
.L_144:
        /*0068*/ 	.byte	0x03, 0x50
        /*006a*/ 	.short	0x0000


	//----- nvinfo : EIATTR_MAXREG_COUNT
	.align		4
        /*006c*/ 	.byte	0x03, 0x1b
        /*006e*/ 	.short	0x00ff


	//----- nvinfo : EIATTR_NUM_BARRIERS
	.align		4
        /*0070*/ 	.byte	0x02, 0x4c
        /*0072*/ 	.byte	0x01
	.zero		1


	//----- nvinfo : EIATTR_MERCURY_ISA_VERSION
	.align		4
        /*0074*/ 	.byte	0x03, 0x5f
        /*0076*/ 	.short	0x0101


	//----- nvinfo : EIATTR_COOP_GROUP_MASK_REGIDS
	.align		4
        /*0078*/ 	.byte	0x04, 0x29
        /*007a*/ 	.short	(.L_146 - .L_145)


	//   ....[0]....
.L_145:
        /*007c*/ 	.word	0xffffffff


	//   ....[1]....
        /*0080*/ 	.word	0xffffffff


	//   ....[2]....
        /*0084*/ 	.word	0xffffffff


	//   ....[3]....
        /*0088*/ 	.word	0xffffffff


	//   ....[4]....
        /*008c*/ 	.word	0xffffffff


	//   ....[5]....
        /*0090*/ 	.word	0xffffffff


	//   ....[6]....
        /*0094*/ 	.word	0xffffffff


	//   ....[7]....
        /*0098*/ 	.word	0xffffffff


	//   ....[8]....
        /*009c*/ 	.word	0xffffffff


	//   ....[9]....
        /*00a0*/ 	.word	0xffffffff


	//   ....[10]....
        /*00a4*/ 	.word	0xffffffff


	//   ....[11]....
        /*00a8*/ 	.word	0xffffffff


	//   ....[12]....
        /*00ac*/ 	.word	0xffffffff


	//   ....[13]....
        /*00b0*/ 	.word	0xffffffff


	//   ....[14]....
        /*00b4*/ 	.word	0xffffffff


	//----- nvinfo : EIATTR_COOP_GROUP_INSTR_OFFSETS
	.align		4
.L_146:
        /*00b8*/ 	.byte	0x04, 0x28
        /*00ba*/ 	.short	(.L_148 - .L_147)


	//   ....[0]....
.L_147:
        /*00bc*/ 	.word	0x000009c0


	//   ....[1]....
        /*00c0*/ 	.word	0x00000a20


	//   ....[2]....
        /*00c4*/ 	.word	0x00000a90


	//   ....[3]....
        /*00c8*/ 	.word	0x00000ae0


	//   ....[4]....
        /*00cc*/ 	.word	0x00000b10


	//   ....[5]....
        /*00d0*/ 	.word	0x00000cd0


	//   ....[6]....
        /*00d4*/ 	.word	0x00000d60


	//   ....[7]....
        /*00d8*/ 	.word	0x00000dd0


	//   ....[8]....
        /*00dc*/ 	.word	0x00000e20


	//   ....[9]....
        /*00e0*/ 	.word	0x00000e50


	//   ....[10]....
        /*00e4*/ 	.word	0x00002030


	//   ....[11]....
        /*00e8*/ 	.word	0x000020c0


	//   ....[12]....
        /*00ec*/ 	.word	0x00002110


	//   ....[13]....
        /*00f0*/ 	.word	0x00002150


	//   ....[14]....
        /*00f4*/ 	.word	0x00002180


	//----- nvinfo : EIATTR_VRC_CTA_INIT_COUNT
	.align		4
.L_148:
        /*00f8*/ 	.byte	0x02, 0x4a
	.zero		1
	.zero		1


	//----- nvinfo : EIATTR_EXIT_INSTR_OFFSETS
	.align		4
        /*00fc*/ 	.byte	0x04, 0x1c
        /*00fe*/ 	.short	(.L_150 - .L_149)


	//   ....[0]....
.L_149:
        /*0100*/ 	.word	0x000022d0


	//   ....[1]....
        /*0104*/ 	.word	0x00002330


	//----- nvinfo : EIATTR_MAX_THREADS
	.align		4
.L_150:
        /*0108*/ 	.byte	0x04, 0x05
        /*010a*/ 	.short	(.L_152 - .L_151)
.L_151:
        /*010c*/ 	.word	0x00000100
        /*0110*/ 	.word	0x00000001
        /*0114*/ 	.word	0x00000001


	//----- nvinfo : EIATTR_CRS_STACK_SIZE
	.align		4
.L_152:
        /*0118*/ 	.byte	0x04, 0x1e
        /*011a*/ 	.short	(.L_154 - .L_153)
.L_153:
        /*011c*/ 	.word	0x00000000


	//----- nvinfo : EIATTR_CBANK_PARAM_SIZE
	.align		4
.L_154:
        /*0120*/ 	.byte	0x03, 0x19
        /*0122*/ 	.short	0x0062


	//----- nvinfo : EIATTR_PARAM_CBANK
	.align		4
        /*0124*/ 	.byte	0x04, 0x0a
        /*0126*/ 	.short	(.L_156 - .L_155)
	.align		4
.L_155:
        /*0128*/ 	.word	index@(.nv.constant0._ZN3cub18CUB_300001_SM_10006detail6reduce18DeviceReduceKernelINS2_10policy_hubIfyN4cuda3std3__44plusIfEEE10Policy1000EN6thrust24THRUST_300001_SM_1000_NS10device_ptrIfEEyS9_fNS7_10__identityEEEvT0_PT3_T1_NS0_13GridEvenShareISK_EET2_T4_)
        /*012c*/ 	.short	0x0380
        /*012e*/ 	.short	0x0062


	//----- nvinfo : EIATTR_SW_WAR
	.align		4
.L_156:
        /*0130*/ 	.byte	0x04, 0x36
        /*0132*/ 	.short	(.L_158 - .L_157)
.L_157:
        /*0134*/ 	.word	0x00000008
.L_158:


//--------------------- .nv.info._ZN3cub18CUB_300001_SM_10006detail6reduce28DeviceReduceSingleTileKernelINS2_10policy_hubIfyN4cuda3std3__44plusIfEEE10Policy1000EN6thrust24THRUST_300001_SM_1000_NS10device_ptrIfEEPfyS9_ffNS7_10__identityEEEvT0_T1_T2_T3_T4_T6_ --------------------------
	.section	.nv.info._ZN3cub18CUB_300001_SM_10006detail6reduce28DeviceReduceSingleTileKernelINS2_10policy_hubIfyN4cuda3std3__44plusIfEEE10Policy1000EN6thrust24THRUST_300001_SM_1000_NS10device_ptrIfEEPfyS9_ffNS7_10__identityEEEvT0_T1_T2_T3_T4_T6_,"",@"SHT_CUDA_INFO"
	.sectionflags	@""
	.align	4


	//----- nvinfo : EIATTR_CUDA_API_VERSION
	.align		4
        /*0000*/ 	.byte	0x04, 0x37
        /*0002*/ 	.short	(.L_160 - .L_159)
.L_159:
        /*0004*/ 	.word	0x00000082


	//----- nvinfo : EIATTR_KPARAM_INFO
	.align		4
.L_160:
        /*0008*/ 	.byte	0x04, 0x17
        /*000a*/ 	.short	(.L_162 - .L_161)
.L_161:
        /*000c*/ 	.word	0x00000000
        /*0010*/ 	.short	0x0005
        /*0012*/ 	.short	0x0020
        /*0014*/ 	.byte	0x00, 0xf0, 0x05, 0x00


	//----- nvinfo : EIATTR_KPARAM_INFO
	.align		4
.L_162:
        /*0018*/ 	.byte	0x04, 0x17
        /*001a*/ 	.short	(.L_164 - .L_163)
.L_163:
        /*001c*/ 	.word	0x00000000
        /*0020*/ 	.short	0x0004
        /*0022*/ 	.short	0x001c
        /*0024*/ 	.byte	0x00, 0xf0, 0x11, 0x00


	//----- nvinfo : EIATTR_KPARAM_INFO
	.align		4
.L_164:
        /*0028*/ 	.byte	0x04, 0x17
        /*002a*/ 	.short	(.L_166 - .L_165)
.L_165:
        /*002c*/ 	.word	0x00000000
        /*0030*/ 	.short	0x0003
        /*0032*/ 	.short	0x0018
        /*0034*/ 	.byte	0x00, 0xf0, 0x05, 0x00


	//----- nvinfo : EIATTR_KPARAM_INFO
	.align		4
.L_166:
        /*0038*/ 	.byte	0x04, 0x17
        /*003a*/ 	.short	(.L_168 - .L_167)
.L_167:
        /*003c*/ 	.word	0x00000000
        /*0040*/ 	.short	0x0002
        /*0042*/ 	.short	0x0010
        /*0044*/ 	.byte	0x00, 0xf0, 0x21, 0x00


	//----- nvinfo : EIATTR_KPARAM_INFO
	.align		4
.L_168:
        /*0048*/ 	.byte	0x04, 0x17
        /*004a*/ 	.short	(.L_170 - .L_169)
.L_169:
        /*004c*/ 	.word	0x00000000
        /*0050*/ 	.short	0x0001
        /*0052*/ 	.short	0x0008
        /*0054*/ 	.byte	0x00, 0xf5, 0x21, 0x00


	//----- nvinfo : EIATTR_KPARAM_INFO
	.align		4
.L_170:
        /*0058*/ 	.byte	0x04, 0x17
        /*005a*/ 	.short	(.L_172 - .L_171)
.L_171:
        /*005c*/ 	.word	0x00000000
        /*0060*/ 	.short	0x0000
        /*0062*/ 	.short	0x0000
        /*0064*/ 	.byte	0x00, 0xf0, 0x21, 0x00


	//----- nvinfo : EIATTR_SPARSE_MMA_MASK
	.align		4
.L_172:
        /*0068*/ 	.byte	0x03, 0x50
        /*006a*/ 	.short	0x0000


	//----- nvinfo : EIATTR_MAXREG_COUNT
	.align		4
        /*006c*/ 	.byte	0x03, 0x1b
        /*006e*/ 	.short	0x00ff


	//----- nvinfo : EIATTR_NUM_BARRIERS
	.align		4
        /*0070*/ 	.byte	0x02, 0x4c
        /*0072*/ 	.byte	0x01
	.zero		1


	//----- nvinfo : EIATTR_MERCURY_ISA_VERSION
	.align		4
        /*0074*/ 	.byte	0x03, 0x5f
        /*0076*/ 	.short	0x0101


	//----- nvinfo : EIATTR_COOP_GROUP_MASK_REGIDS
	.align		4
        /*0078*/ 	.byte	0x04, 0x29
        /*007a*/ 	.short	(.L_174 - .L_173)


	//   ....[0]....
.L_173:
        /*007c*/ 	.word	0xffffffff


	//   ....[1]....
        /*0080*/ 	.word	0xffffffff


	//   ....[2]....
        /*0084*/ 	.word	0xffffffff


	//   ....[3]....
        /*0088*/ 	.word	0xffffffff


	//   ....[4]....
        /*008c*/ 	.word	0xffffffff


	//   ....[5]....
        /*0090*/ 	.word	0xffffffff


	//   ....[6]....
        /*0094*/ 	.word	0xffffffff


	//   ....[7]....
        /*0098*/ 	.word	0xffffffff


	//   ....[8]....
        /*009c*/ 	.word	0xffffffff


	//   ....[9]....
        /*00a0*/ 	.word	0xffffffff


	//   ....[10]....
        /*00a4*/ 	.word	0xffffffff


	//   ....[11]....
        /*00a8*/ 	.word	0xffffffff


	//   ....[12]....
        /*00ac*/ 	.word	0xffffffff


	//   ....[13]....
        /*00b0*/ 	.word	0xffffffff


	//   ....[14]....
        /*00b4*/ 	.word	0xffffffff


	//----- nvinfo : EIATTR_COOP_GROUP_INSTR_OFFSETS
	.align		4
.L_174:
        /*00b8*/ 	.byte	0x04, 0x28
        /*00ba*/ 	.short	(.L_176 - .L_175)


	//   ....[0]....
.L_175:
        /*00bc*/ 	.word	0x00000930


	//   ....[1]....
        /*00c0*/ 	.word	0x00000990


	//   ....[2]....
        /*00c4*/ 	.word	0x00000a00


	//   ....[3]....
        /*00c8*/ 	.word	0x00000a50


	//   ....[4]....
        /*00cc*/ 	.word	0x00000a80


	//   ....[5]....
        /*00d0*/ 	.word	0x00000c40


	//   ....[6]....
        /*00d4*/ 	.word	0x00000cd0


	//   ....[7]....
        /*00d8*/ 	.word	0x00000d20


	//   ....[8]....
        /*00dc*/ 	.word	0x00000d60


	//   ....[9]....
        /*00e0*/ 	.word	0x00000da0


	//   ....[10]....
        /*00e4*/ 	.word	0x00001dc0


	//   ....[11]....
        /*00e8*/ 	.word	0x00001e40


	//   ....[12]....
        /*00ec*/ 	.word	0x00001e90


	//   ....[13]....
        /*00f0*/ 	.word	0x00001ed0


	//   ....[14]....
        /*00f4*/ 	.word	0x00001f00


	//----- nvinfo : EIATTR_VRC_CTA_INIT_COUNT
	.align		4
.L_176:
        /*00f8*/ 	.byte	0x02, 0x4a
	.zero		1
	.zero		1


	//----- nvinfo : EIATTR_EXIT_INSTR_OFFSETS
	.align		4
        /*00fc*/ 	.byte	0x04, 0x1c
        /*00fe*/ 	.short	(.L_178 - .L_177)


	//   ....[0]....
.L_177:
        /*0100*/ 	.word	0x000000a0


	//   ....[1]....
        /*0104*/ 	.word	0x000000e0


	//   ....[2]....
        /*0108*/ 	.word	0x00002040


	//   ....[3]....
        /*010c*/ 	.word	0x00002090


	//----- nvinfo : EIATTR_MAX_THREADS
	.align		4
.L_178:
        /*0110*/ 	.byte	0x04, 0x05
        /*0112*/ 	.short	(.L_180 - .L_179)
.L_179:
        /*0114*/ 	.word	0x00000100
        /*0118*/ 	.word	0x00000001
        /*011c*/ 	.word	0x00000001


	//----- nvinfo : EIATTR_CRS_STACK_SIZE
	.align		4
.L_180:
        /*0120*/ 	.byte	0x04, 0x1e
        /*0122*/ 	.short	(.L_182 - .L_181)
.L_181:
        /*0124*/ 	.word	0x00000000


	//----- nvinfo : EIATTR_CBANK_PARAM_SIZE
	.align		4
.L_182:
        /*0128*/ 	.byte	0x03, 0x19
        /*012a*/ 	.short	0x0021


	//----- nvinfo : EIATTR_PARAM_CBANK
	.align		4
        /*012c*/ 	.byte	0x04, 0x0a
        /*012e*/ 	.short	(.L_184 - .L_183)
	.align		4
.L_183:
        /*0130*/ 	.word	index@(.nv.constant0._ZN3cub18CUB_300001_SM_10006detail6reduce28DeviceReduceSingleTileKernelINS2_10policy_hubIfyN4cuda3std3__44plusIfEEE10Policy1000EN6thrust24THRUST_300001_SM_1000_NS10device_ptrIfEEPfyS9_ffNS7_10__identityEEEvT0_T1_T2_T3_T4_T6_)
        /*0134*/ 	.short	0x0380
        /*0136*/ 	.short	0x0021


	//----- nvinfo : EIATTR_SW_WAR
	.align		4
.L_184:
        /*0138*/ 	.byte	0x04, 0x36
        /*013a*/ 	.short	(.L_186 - .L_185)
.L_185:
        /*013c*/ 	.word	0x00000008
.L_186:


//--------------------- .nv.info._ZN3cub18CUB_300001_SM_10006detail6reduce28DeviceReduceSingleTileKernelINS2_10policy_hubIfjN4cuda3std3__44plusIfEEE10Policy1000EPfSC_iS9_ffNS7_10__identityEEEvT0_T1_T2_T3_T4_T6_ --------------------------
	.section	.nv.info._ZN3cub18CUB_300001_SM_10006detail6reduce28DeviceReduceSingleTileKernelINS2_10policy_hubIfjN4cuda3std3__44plusIfEEE10Policy1000EPfSC_iS9_ffNS7_10__identityEEEvT0_T1_T2_T3_T4_T6_,"",@"SHT_CUDA_INFO"
	.sectionflags	@""
	.align	4


	//----- nvinfo : EIATTR_CUDA_API_VERSION
	.align		4
        /*0000*/ 	.byte	0x04, 0x37
        /*0002*/ 	.short	(.L_188 - .L_187)
.L_187:
        /*0004*/ 	.word	0x00000082


	//----- nvinfo : EIATTR_KPARAM_INFO
	.align		4
.L_188:
        /*0008*/ 	.byte	0x04, 0x17
        /*000a*/ 	.short	(.L_190 - .L_189)
.L_189:
        /*000c*/ 	.word	0x00000000
        /*0010*/ 	.short	0x0005
        /*0012*/ 	.short	0x001c
        /*0014*/ 	.byte	0x00, 0xf0, 0x05, 0x00


	//----- nvinfo : EIATTR_KPARAM_INFO
	.align		4
.L_190:
        /*0018*/ 	.byte	0x04, 0x17
        /*001a*/ 	.short	(.L_192 - .L_191)
.L_191:
        /*001c*/ 	.word	0x00000000
        /*0020*/ 	.short	0x0004
        /*0022*/ 	.short	0x0018
        /*0024*/ 	.byte	0x00, 0xf0, 0x11, 0x00


	//----- nvinfo : EIATTR_KPARAM_INFO
	.align		4
.L_192:
        /*0028*/ 	.byte	0x04, 0x17
        /*002a*/ 	.short	(.L_194 - .L_193)
.L_193:
        /*002c*/ 	.word	0x00000000
        /*0030*/ 	.short	0x0003
        /*0032*/ 	.short	0x0014
        /*0034*/ 	.byte	0x00, 0xf0, 0x05, 0x00


	//----- nvinfo : EIATTR_KPARAM_INFO
	.align		4
.L_194:
        /*0038*/ 	.byte	0x04, 0x17
        /*003a*/ 	.short	(.L_196 - .L_195)
.L_195:
        /*003c*/ 	.word	0x00000000
        /*0040*/ 	.short	0x0002
        /*0042*/ 	.short	0x0010
        /*0044*/ 	.byte	0x00, 0xf0, 0x11, 0x00


	//----- nvinfo : EIATTR_KPARAM_INFO
	.align		4
.L_196:
        /*0048*/ 	.byte	0x04, 0x17
        /*004a*/ 	.short	(.L_198 - .L_197)
.L_197:
        /*004c*/ 	.word	0x00000000
        /*0050*/ 	.short	0x0001
        /*0052*/ 	.short	0x0008
        /*0054*/ 	.byte	0x00, 0xf5, 0x21, 0x00


	//----- nvinfo : EIATTR_KPARAM_INFO
	.align		4
.L_198:
        /*0058*/ 	.byte	0x04, 0x17
        /*005a*/ 	.short	(.L_200 - .L_199)
.L_199:
        /*005c*/ 	.word	0x00000000
        /*0060*/ 	.short	0x0000
        /*0062*/ 	.short	0x0000
        /*0064*/ 	.byte	0x00, 0xf5, 0x21, 0x00


	//----- nvinfo : EIATTR_SPARSE_MMA_MASK
	.align		4
.L_200:
        /*0068*/ 	.byte	0x03, 0x50
        /*006a*/ 	.short	0x0000


	//----- nvinfo : EIATTR_MAXREG_COUNT
	.align		4
        /*006c*/ 	.byte	0x03, 0x1b
        /*006e*/ 	.short	0x0080


	//----- nvinfo : EIATTR_NUM_BARRIERS
	.align		4
        /*0070*/ 	.byte	0x02, 0x4c
        /*0072*/ 	.byte	0x01
	.zero		1


	//----- nvinfo : EIATTR_MERCURY_ISA_VERSION
	.align		4
        /*0074*/ 	.byte	0x03, 0x5f
        /*0076*/ 	.short	0x0101


	//----- nvinfo : EIATTR_UNUSED_LOAD_BYTE_OFFSET
	.align		4
        /*0078*/ 	.byte	0x04, 0x44
        /*007a*/ 	.short	(.L_202 - .L_201)


	//   ....[0]....
.L_201:
        /*007c*/ 	.word	0x00000b70
        /*0080*/ 	.word	0x0000fff0


	//   ....[1]....
        /*0084*/ 	.word	0x00000f80
        /*0088*/ 	.word	0x0000fff0


	//   ....[2]....
        /*008c*/ 	.word	0x00002010
        /*0090*/ 	.word	0x0000fff0


	//   ....[3]....
        /*0094*/ 	.word	0x00002bb0
        /*0098*/ 	.word	0x0000fff0


	//   ....[4]....
        /*009c*/ 	.word	0x00002fc0
        /*00a0*/ 	.word	0x0000fff0


	//   ....[5]....
        /*00a4*/ 	.word	0x00004140
        /*00a8*/ 	.word	0x0000fff0


	//----- nvinfo : EIATTR_COOP_GROUP_MASK_REGIDS
	.align		4
.L_202:
        /*00ac*/ 	.byte	0x04, 0x29
        /*00ae*/ 	.short	(.L_204 - .L_203)


	//   ....[0]....
.L_203:
        /*00b0*/ 	.word	0xffffffff


	//   ....[1]....
        /*00b4*/ 	.word	0xffffffff


	//   ....[2]....
        /*00b8*/ 	.word	0xffffffff


	//   ....[3]....
        /*00bc*/ 	.word	0xffffffff


	//   ....[4]....
        /*00c0*/ 	.word	0xffffffff


	//   ....[5]....
        /*00c4*/ 	.word	0xffffffff


	//   ....[6]....
        /*00c8*/ 	.word	0xffffffff


	//   ....[7]....
        /*00cc*/ 	.word	0xffffffff


	//   ....[8]....
        /*00d0*/ 	.word	0xffffffff


	//   ....[9]....
        /*00d4*/ 	.word	0xffffffff


	//   ....[10]....
        /*00d8*/ 	.word	0xffffffff


	//   ....[11]....
        /*00dc*/ 	.word	0xffffffff


	//   ....[12]....
        /*00e0*/ 	.word	0xffffffff


	//   ....[13]....
        /*00e4*/ 	.word	0xffffffff


	//   ....[14]....
        /*00e8*/ 	.word	0xffffffff


	//   ....[15]....
        /*00ec*/ 	.word	0xffffffff


	//   ....[16]....
        /*00f0*/ 	.word	0xffffffff


	//   ....[17]....
        /*00f4*/ 	.word	0xffffffff


	//   ....[18]....
        /*00f8*/ 	.word	0xffffffff


	//   ....[19]....
        /*00fc*/ 	.word	0xffffffff


	//   ....[20]....
        /*0100*/ 	.word	0xffffffff


	//   ....[21]....
        /*0104*/ 	.word	0xffffffff


	//   ....[22]....
        /*0108*/ 	.word	0xffffffff


	//   ....[23]....
        /*010c*/ 	.word	0xffffffff


	//   ....[24]....
        /*0110*/ 	.word	0xffffffff


	//   ....[25]....
        /*0114*/ 	.word	0xffffffff


	//   ....[26]....
        /*0118*/ 	.word	0xffffffff


	//   ....[27]....
        /*011c*/ 	.word	0xffffffff


	//   ....[28]....
        /*0120*/ 	.word	0xffffffff


	//   ....[29]....
        /*0124*/ 	.word	0xffffffff


	//----- nvinfo : EIATTR_COOP_GROUP_INSTR_OFFSETS
	.align		4
.L_204:
        /*0128*/ 	.byte	0x04, 0x28
        /*012a*/ 	.short	(.L_206 - .L_205)


	//   ....[0]....
.L_205:
        /*012c*/ 	.word	0x00000980


	//   ....[1]....
        /*0130*/ 	.word	0x000009e0


	//   ....[2]....
        /*0134*/ 	.word	0x00000a50


	//   ....[3]....
        /*0138*/ 	.word	0x00000aa0


	//   ....[4]....
        /*013c*/ 	.word	0x00000ad0


	//   ....[5]....
        /*0140*/ 	.word	0x00000d20


	//   ....[6]....
        /*0144*/ 	.word	0x00000db0


	//   ....[7]....
        /*0148*/ 	.word	0x00000df0


	//   ....[8]....
        /*014c*/ 	.word	0x00000e40


	//   ....[9]....
        /*0150*/ 	.word	0x00000e80


	//   ....[10]....
        /*0154*/ 	.word	0x00001e30


	//   ....[11]....
        /*0158*/ 	.word	0x00001eb0


	//   ....[12]....
        /*015c*/ 	.word	0x00001f00


	//   ....[13]....
        /*0160*/ 	.word	0x00001f40


	//   ....[14]....
        /*0164*/ 	.word	0x00001f70


	//   ....[15]....
        /*0168*/ 	.word	0x000029c0


	//   ....[16]....
        /*016c*/ 	.word	0x00002a20


	//   ....[17]....
        /*0170*/ 	.word	0x00002a90


	//   ....[18]....
        /*0174*/ 	.word	0x00002ae0


	//   ....[19]....
        /*0178*/ 	.word	0x00002b10


	//   ....[20]....
        /*017c*/ 	.word	0x00002d60


	//   ....[21]....
        /*0180*/ 	.word	0x00002de0


	//   ....[22]....
        /*0184*/ 	.word	0x00002e20


	//   ....[23]....
        /*0188*/ 	.word	0x00002e60


	//   ....[24]....
        /*018c*/ 	.word	0x00002ec0


	//   ....[25]....
        /*0190*/ 	.word	0x00003f60


	//   ....[26]....
        /*0194*/ 	.word	0x00003fe0


	//   ....[27]....
        /*0198*/ 	.word	0x00004030


	//   ....[28]....
        /*019c*/ 	.word	0x00004070


	//   ....[29]....
        /*01a0*/ 	.word	0x000040a0


	//----- nvinfo : EIATTR_VRC_CTA_INIT_COUNT
	.align		4
.L_206:
        /*01a4*/ 	.byte	0x02, 0x4a
	.zero		1
	.zero		1


	//----- nvinfo : EIATTR_EXIT_INSTR_OFFSETS
	.align		4
        /*01a8*/ 	.byte	0x04, 0x1c
        /*01aa*/ 	.short	(.L_208 - .L_207)


	//   ....[0]....
.L_207:
        /*01ac*/ 	.word	0x00000080


	//   ....[1]....
        /*01b0*/ 	.word	0x000000c0


	//   ....[2]....
        /*01b4*/ 	.word	0x00004280


	//   ....[3]....
        /*01b8*/ 	.word	0x000042d0


	//----- nvinfo : EIATTR_MAX_THREADS
	.align		4
.L_208:
        /*01bc*/ 	.byte	0x04, 0x05
        /*01be*/ 	.short	(.L_210 - .L_209)
.L_209:
        /*01c0*/ 	.word	0x00000200
        /*01c4*/ 	.word	0x00000001
        /*01c8*/ 	.word	0x00000001


	//----- nvinfo : EIATTR_CRS_STACK_SIZE
	.align		4
.L_210:
        /*01cc*/ 	.byte	0x04, 0x1e
        /*01ce*/ 	.short	(.L_212 - .L_211)
.L_211:
        /*01d0*/ 	.word	0x00000000


	//----- nvinfo : EIATTR_CBANK_PARAM_SIZE
	.align		4
.L_212:
        /*01d4*/ 	.byte	0x03, 0x19
        /*01d6*/ 	.short	0x001d


	//----- nvinfo : EIATTR_PARAM_CBANK
	.align		4
        /*01d8*/ 	.byte	0x04, 0x0a
        /*01da*/ 	.short	(.L_214 - .L_213)
	.align		4
.L_213:
        /*01dc*/ 	.word	index@(.nv.constant0._ZN3cub18CUB_300001_SM_10006detail6reduce28DeviceReduceSingleTileKernelINS2_10policy_hubIfjN4cuda3std3__44plusIfEEE10Policy1000EPfSC_iS9_ffNS7_10__identityEEEvT0_T1_T2_T3_T4_T6_)
        /*01e0*/ 	.short	0x0380
        /*01e2*/ 	.short	0x001d


	//----- nvinfo : EIATTR_SW_WAR
	.align		4
.L_214:
        /*01e4*/ 	.byte	0x04, 0x36
        /*01e6*/ 	.short	(.L_216 - .L_215)
.L_215:
        /*01e8*/ 	.word	0x00000008
.L_216:


//--------------------- .nv.info._ZN3cub18CUB_300001_SM_10006detail6reduce18DeviceReduceKernelINS2_10policy_hubIfjN4cuda3std3__44plusIfEEE10Policy1000EN6thrust24THRUST_300001_SM_1000_NS10device_ptrIfEEjS9_fNS7_10__identityEEEvT0_PT3_T1_NS0_13GridEvenShareISK_EET2_T4_ --------------------------
	.section	.nv.info._ZN3cub18CUB_300001_SM_10006detail6reduce18DeviceReduceKernelINS2_10policy_hubIfjN4cuda3std3__44plusIfEEE10Policy1000EN6thrust24THRUST_300001_SM_1000_NS10device_ptrIfEEjS9_fNS7_10__identityEEEvT0_PT3_T1_NS0_13GridEvenShareISK_EET2_T4_,"",@"SHT_CUDA_INFO"
	.sectionflags	@""
	.align	4


	//----- nvinfo : EIATTR_CUDA_API_VERSION
	.align		4
        /*0000*/ 	.byte	0x04, 0x37
        /*0002*/ 	.short	(.L_218 - .L_217)
.L_217:
        /*0004*/ 	.word	0x00000082


	//----- nvinfo : EIATTR_KPARAM_INFO
	.align		4
.L_218:
        /*0008*/ 	.byte	0x04, 0x17
        /*000a*/ 	.short	(.L_220 - .L_219)
.L_219:
        /*000c*/ 	.word	0x00000000
        /*0010*/ 	.short	0x0005
        /*0012*/ 	.short	0x003d
        /*0014*/ 	.byte	0x00, 0xf0, 0x05, 0x00


	//----- nvinfo : EIATTR_KPARAM_INFO
	.align		4
.L_220:
        /*0018*/ 	.byte	0x04, 0x17
        /*001a*/ 	.short	(.L_222 - .L_221)
.L_221:
        /*001c*/ 	.word	0x00000000
        /*0020*/ 	.short	0x0004
        /*0022*/ 	.short	0x003c
        /*0024*/ 	.byte	0x00, 0xf0, 0x05, 0x00


	//----- nvinfo : EIATTR_KPARAM_INFO
	.align		4
.L_222:
        /*0028*/ 	.byte	0x04, 0x17
        /*002a*/ 	.short	(.L_224 - .L_223)
.L_223:
        /*002c*/ 	.word	0x00000000
        /*0030*/ 	.short	0x0003
        /*0032*/ 	.short	0x0014
        /*0034*/ 	.byte	0x00, 0xf0, 0xa1, 0x00


	//----- nvinfo : EIATTR_KPARAM_INFO
	.align		4
.L_224:
        /*0038*/ 	.byte	0x04, 0x17
        /*003a*/ 	.short	(.L_226 - .L_225)
.L_225:
        /*003c*/ 	.word	0x00000000
        /*0040*/ 	.short	0x0002
        /*0042*/ 	.short	0x0010
        /*0044*/ 	.byte	0x00, 0xf0, 0x11, 0x00


	//----- nvinfo : EIATTR_KPARAM_INFO
	.align		4
.L_226:
        /*0048*/ 	.byte	0x04, 0x17
        /*004a*/ 	.short	(.L_228 - .L_227)
.L_227:
        /*004c*/ 	.word	0x00000000
        /*0050*/ 	.short	0x0001
        /*0052*/ 	.short	0x0008
        /*0054*/ 	.byte	0x00, 0xf5, 0x21, 0x00


	//----- nvinfo : EIATTR_KPARAM_INFO
	.align		4
.L_228:
        /*0058*/ 	.byte	0x04, 0x17
        /*005a*/ 	.short	(.L_230 - .L_229)
.L_229:
        /*005c*/ 	.word	0x00000000
        /*0060*/ 	.short	0x0000
        /*0062*/ 	.short	0x0000
        /*0064*/ 	.byte	0x00, 0xf0, 0x21, 0x00


	//----- nvinfo : EIATTR_SPARSE_MMA_MASK
	.align		4
.L_230:
        /*0068*/ 	.byte	0x03, 0x50
        /*006a*/ 	.short	0x0000


	//----- nvinfo : EIATTR_MAXREG_COUNT
	.align		4
        /*006c*/ 	.byte	0x03, 0x1b
        /*006e*/ 	.short	0x0080


	//----- nvinfo : EIATTR_NUM_BARRIERS
	.align		4
        /*0070*/ 	.byte	0x02, 0x4c
        /*0072*/ 	.byte	0x01
	.zero		1


	//----- nvinfo : EIATTR_MERCURY_ISA_VERSION
	.align		4
        /*0074*/ 	.byte	0x03, 0x5f
        /*0076*/ 	.short	0x0101


	//----- nvinfo : EIATTR_UNUSED_LOAD_BYTE_OFFSET
	.align		4
        /*0078*/ 	.byte	0x04, 0x44
        /*007a*/ 	.short	(.L_232 - .L_231)


	//   ....[0]....
.L_231:
        /*007c*/ 	.word	0x00000de0
        /*0080*/ 	.word	0x0000fff0


	//   ....[1]....
        /*0084*/ 	.word	0x000011f0
        /*0088*/ 	.word	0x0000fff0


	//   ....[2]....
        /*008c*/ 	.word	0x000026b0
        /*0090*/ 	.word	0x0000fff0


	//----- nvinfo : EIATTR_COOP_GROUP_MASK_REGIDS
	.align		4
.L_232:
        /*0094*/ 	.byte	0x04, 0x29
        /*0096*/ 	.short	(.L_234 - .L_233)


	//   ....[0]....
.L_233:
        /*0098*/ 	.word	0xffffffff


	//   ....[1]....
        /*009c*/ 	.word	0xffffffff


	//   ....[2]....
        /*00a0*/ 	.word	0xffffffff


	//   ....[3]....
        /*00a4*/ 	.word	0xffffffff


	//   ....[4]....
        /*00a8*/ 	.word	0xffffffff


	//   ....[5]....
        /*00ac*/ 	.word	0xffffffff


	//   ....[6]....
        /*00b0*/ 	.word	0xffffffff


	//   ....[7]....
        /*00b4*/ 	.word	0xffffffff


	//   ....[8]....
        /*00b8*/ 	.word	0xffffffff


	//   ....[9]....
        /*00bc*/ 	.word	0xffffffff


	//   ....[10]....
        /*00c0*/ 	.word	0xffffffff


	//   ....[11]....
        /*00c4*/ 	.word	0xffffffff


	//   ....[12]....
        /*00c8*/ 	.word	0xffffffff


	//   ....[13]....
        /*00cc*/ 	.word	0xffffffff


	//   ....[14]....
        /*00d0*/ 	.word	0xffffffff


	//----- nvinfo : EIATTR_COOP_GROUP_INSTR_OFFSETS
	.align		4
.L_234:
        /*00d4*/ 	.byte	0x04, 0x28
        /*00d6*/ 	.short	(.L_236 - .L_235)


	//   ....[0]....
.L_235:
        /*00d8*/ 	.word	0x00000bf0


	//   ....[1]....
        /*00dc*/ 	.word	0x00000c50


	//   ....[2]....
        /*00e0*/ 	.word	0x00000cc0


	//   ....[3]....
        /*00e4*/ 	.word	0x00000d10


	//   ....[4]....
        /*00e8*/ 	.word	0x00000d40


	//   ....[5]....
        /*00ec*/ 	.word	0x00000f90


	//   ....[6]....
        /*00f0*/ 	.word	0x00001020


	//   ....[7]....
        /*00f4*/ 	.word	0x00001070


	//   ....[8]....
        /*00f8*/ 	.word	0x000010b0


	//   ....[9]....
        /*00fc*/ 	.word	0x000010f0


	//   ....[10]....
        /*0100*/ 	.word	0x000024c0


	//   ....[11]....
        /*0104*/ 	.word	0x00002550


	//   ....[12]....
        /*0108*/ 	.word	0x000025a0


	//   ....[13]....
        /*010c*/ 	.word	0x000025e0


	//   ....[14]....
        /*0110*/ 	.word	0x00002610


	//----- nvinfo : EIATTR_VRC_CTA_INIT_COUNT
	.align		4
.L_236:
        /*0114*/ 	.byte	0x02, 0x4a
	.zero		1
	.zero		1


	//----- nvinfo : EIATTR_EXIT_INSTR_OFFSETS
	.align		4
        /*0118*/ 	.byte	0x04, 0x1c
        /*011a*/ 	.short	(.L_238 - .L_237)


	//   ....[0]....
.L_237:
        /*011c*/ 	.word	0x000027f0


	//   ....[1]....
        /*0120*/ 	.word	0x00002830


	//----- nvinfo : EIATTR_MAX_THREADS
	.align		4
.L_238:
        /*0124*/ 	.byte	0x04, 0x05
        /*0126*/ 	.short	(.L_240 - .L_239)
.L_239:
        /*0128*/ 	.word	0x00000200
        /*012c*/ 	.word	0x00000001
        /*0130*/ 	.word	0x00000001


	//----- nvinfo : EIATTR_CRS_STACK_SIZE
	.align		4
.L_240:
        /*0134*/ 	.byte	0x04, 0x1e
        /*0136*/ 	.short	(.L_242 - .L_241)
.L_241:
        /*0138*/ 	.word	0x00000000


	//----- nvinfo : EIATTR_CBANK_PARAM_SIZE
	.align		4
.L_242:
        /*013c*/ 	.byte	0x03, 0x19
        /*013e*/ 	.short	0x003e


	//----- nvinfo : EIATTR_PARAM_CBANK
	.align		4
        /*0140*/ 	.byte	0x04, 0x0a
        /*0142*/ 	.short	(.L_244 - .L_243)
	.align		4
.L_243:
        /*0144*/ 	.word	index@(.nv.constant0._ZN3cub18CUB_300001_SM_10006detail6reduce18DeviceReduceKernelINS2_10policy_hubIfjN4cuda3std3__44plusIfEEE10Policy1000EN6thrust24THRUST_300001_SM_1000_NS10device_ptrIfEEjS9_fNS7_10__identityEEEvT0_PT3_T1_NS0_13GridEvenShareISK_EET2_T4_)
        /*0148*/ 	.short	0x0380
        /*014a*/ 	.short	0x003e


	//----- nvinfo : EIATTR_SW_WAR
	.align		4
.L_244:
        /*014c*/ 	.byte	0x04, 0x36
        /*014e*/ 	.short	(.L_246 - .L_245)
.L_245:
        /*0150*/ 	.word	0x00000008
.L_246:


//--------------------- .nv.info._ZN3cub18CUB_300001_SM_10006detail6reduce28DeviceReduceSingleTileKernelINS2_10policy_hubIfjN4cuda3std3__44plusIfEEE10Policy1000EN6thrust24THRUST_300001_SM_1000_NS10device_ptrIfEEPfjS9_ffNS7_10__identityEEEvT0_T1_T2_T3_T4_T6_ --------------------------
	.section	.nv.info._ZN3cub18CUB_300001_SM_10006detail6reduce28DeviceReduceSingleTileKernelINS2_10policy_hubIfjN4cuda3std3__44plusIfEEE10Policy1000EN6thrust24THRUST_300001_SM_1000_NS10device_ptrIfEEPfjS9_ffNS7_10__identityEEEvT0_T1_T2_T3_T4_T6_,"",@"SHT_CUDA_INFO"
	.sectionflags	@""
	.align	4


	//----- nvinfo : EIATTR_CUDA_API_VERSION
	.align		4
        /*0000*/ 	.byte	0x04, 0x37
        /*0002*/ 	.short	(.L_248 - .L_247)
.L_247:
        /*0004*/ 	.word	0x00000082


	//----- nvinfo : EIATTR_KPARAM_INFO
	.align		4
.L_248:
        /*0008*/ 	.byte	0x04, 0x17
        /*000a*/ 	.short	(.L_250 - .L_249)
.L_249:
        /*000c*/ 	.word	0x00000000
        /*0010*/ 	.short	0x0005
        /*0012*/ 	.short	0x001c
        /*0014*/ 	.byte	0x00, 0xf0, 0x05, 0x00


	//----- nvinfo : EIATTR_KPARAM_INFO
	.align		4
.L_250:
        /*0018*/ 	.byte	0x04, 0x17
        /*001a*/ 	.short	(.L_252 - .L_251)
.L_251:
        /*001c*/ 	.word	0x00000000
        /*0020*/ 	.short	0x0004
        /*0022*/ 	.short	0x0018
        /*0024*/ 	.byte	0x00, 0xf0, 0x11, 0x00


	//----- nvinfo : EIATTR_KPARAM_INFO
	.align		4
.L_252:
        /*0028*/ 	.byte	0x04, 0x17
        /*002a*/ 	.short	(.L_254 - .L_253)
.L_253:
        /*002c*/ 	.word	0x00000000
        /*0030*/ 	.short	0x0003
        /*0032*/ 	.short	0x0014
        /*0034*/ 	.byte	0x00, 0xf0, 0x05, 0x00


	//----- nvinfo : EIATTR_KPARAM_INFO
	.align		4
.L_254:
        /*0038*/ 	.byte	0x04, 0x17
        /*003a*/ 	.short	(.L_256 - .L_255)
.L_255:
        /*003c*/ 	.word	0x00000000
        /*0040*/ 	.short	0x0002
        /*0042*/ 	.short	0x0010
        /*0044*/ 	.byte	0x00, 0xf0, 0x11, 0x00


	//----- nvinfo : EIATTR_KPARAM_INFO
	.align		4
.L_256:
        /*0048*/ 	.byte	0x04, 0x17
        /*004a*/ 	.short	(.L_258 - .L_257)
.L_257:
        /*004c*/ 	.word	0x00000000
        /*0050*/ 	.short	0x0001
        /*0052*/ 	.short	0x0008
        /*0054*/ 	.byte	0x00, 0xf5, 0x21, 0x00


	//----- nvinfo : EIATTR_KPARAM_INFO
	.align		4
.L_258:
        /*0058*/ 	.byte	0x04, 0x17
        /*005a*/ 	.short	(.L_260 - .L_259)
.L_259:
        /*005c*/ 	.word	0x00000000
        /*0060*/ 	.short	0x0000
        /*0062*/ 	.short	0x0000
        /*0064*/ 	.byte	0x00, 0xf0, 0x21, 0x00


	//----- nvinfo : EIATTR_SPARSE_MMA_MASK
	.align		4
.L_260:
        /*0068*/ 	.byte	0x03, 0x50
        /*006a*/ 	.short	0x0000


	//----- nvinfo : EIATTR_MAXREG_COUNT
	.align		4
        /*006c*/ 	.byte	0x03, 0x1b
        /*006e*/ 	.short	0x0080


	//----- nvinfo : EIATTR_NUM_BARRIERS
	.align		4
        /*0070*/ 	.byte	0x02, 0x4c
        /*0072*/ 	.byte	0x01
	.zero		1


	//----- nvinfo : EIATTR_MERCURY_ISA_VERSION
	.align		4
        /*0074*/ 	.byte	0x03, 0x5f
        /*0076*/ 	.short	0x0101


	//----- nvinfo : EIATTR_UNUSED_LOAD_BYTE_OFFSET
	.align		4
        /*0078*/ 	.byte	0x04, 0x44
        /*007a*/ 	.short	(.L_262 - .L_261)


	//   ....[0]....
.L_261:
        /*007c*/ 	.word	0x00000b00
        /*0080*/ 	.word	0x0000fff0


	//   ....[1]....
        /*0084*/ 	.word	0x00000f10
        /*0088*/ 	.word	0x0000fff0


	//   ....[2]....
        /*008c*/ 	.word	0x00002270
        /*0090*/ 	.word	0x0000fff0


	//----- nvinfo : EIATTR_COOP_GROUP_MASK_REGIDS
	.align		4
.L_262:
        /*0094*/ 	.byte	0x04, 0x29
        /*0096*/ 	.short	(.L_264 - .L_263)


	//   ....[0]....
.L_263:
        /*0098*/ 	.word	0xffffffff


	//   ....[1]....
        /*009c*/ 	.word	0xffffffff


	//   ....[2]....
        /*00a0*/ 	.word	0xffffffff


	//   ....[3]....
        /*00a4*/ 	.word	0xffffffff


	//   ....[4]....
        /*00a8*/ 	.word	0xffffffff


	//   ....[5]....
        /*00ac*/ 	.word	0xffffffff


	//   ....[6]....
        /*00b0*/ 	.word	0xffffffff


	//   ....[7]....
        /*00b4*/ 	.word	0xffffffff


	//   ....[8]....
        /*00b8*/ 	.word	0xffffffff


	//   ....[9]....
        /*00bc*/ 	.word	0xffffffff


	//   ....[10]....
        /*00c0*/ 	.word	0xffffffff


	//   ....[11]....
        /*00c4*/ 	.word	0xffffffff


	//   ....[12]....
        /*00c8*/ 	.word	0xffffffff


	//   ....[13]....
        /*00cc*/ 	.word	0xffffffff


	//   ....[14]....
        /*00d0*/ 	.word	0xffffffff


	//----- nvinfo : EIATTR_COOP_GROUP_INSTR_OFFSETS
	.align		4
.L_264:
        /*00d4*/ 	.byte	0x04, 0x28
        /*00d6*/ 	.short	(.L_266 - .L_265)


	//   ....[0]....
.L_265:
        /*00d8*/ 	.word	0x00000910


	//   ....[1]....
        /*00dc*/ 	.word	0x00000970


	//   ....[2]....
        /*00e0*/ 	.word	0x000009e0


	//   ....[3]....
        /*00e4*/ 	.word	0x00000a30


	//   ....[4]....
        /*00e8*/ 	.word	0x00000a60


	//   ....[5]....
        /*00ec*/ 	.word	0x00000cb0


	//   ....[6]....
        /*00f0*/ 	.word	0x00000d40


	//   ....[7]....
        /*00f4*/ 	.word	0x00000d80


	//   ....[8]....
        /*00f8*/ 	.word	0x00000dd0


	//   ....[9]....
        /*00fc*/ 	.word	0x00000e10


	//   ....[10]....
        /*0100*/ 	.word	0x00002090


	//   ....[11]....
        /*0104*/ 	.word	0x00002110


	//   ....[12]....
        /*0108*/ 	.word	0x00002160


	//   ....[13]....
        /*010c*/ 	.word	0x000021a0


	//   ....[14]....
        /*0110*/ 	.word	0x000021d0


	//----- nvinfo : EIATTR_VRC_CTA_INIT_COUNT
	.align		4
.L_266:
        /*0114*/ 	.byte	0x02, 0x4a
	.zero		1
	.zero		1


	//----- nvinfo : EIATTR_EXIT_INSTR_OFFSETS
	.align		4
        /*0118*/ 	.byte	0x04, 0x1c
        /*011a*/ 	.short	(.L_268 - .L_267)


	//   ....[0]....
.L_267:
        /*011c*/ 	.word	0x00000080


	//   ....[1]....
        /*0120*/ 	.word	0x000000c0


	//   ....[2]....
        /*0124*/ 	.word	0x000023b0


	//   ....[3]....
        /*0128*/ 	.word	0x00002400


	//----- nvinfo : EIATTR_MAX_THREADS
	.align		4
.L_268:
        /*012c*/ 	.byte	0x04, 0x05
        /*012e*/ 	.short	(.L_270 - .L_269)
.L_269:
        /*0130*/ 	.word	0x00000200
        /*0134*/ 	.word	0x00000001
        /*0138*/ 	.word	0x00000001


	//----- nvinfo : EIATTR_CRS_STACK_SIZE
	.align		4
.L_270:
        /*013c*/ 	.byte	0x04, 0x1e
        /*013e*/ 	.short	(.L_272 - .L_271)
.L_271:
        /*0140*/ 	.word	0x00000000


	//----- nvinfo : EIATTR_CBANK_PARAM_SIZE
	.align		4
.L_272:
        /*0144*/ 	.byte	0x03, 0x19
        /*0146*/ 	.short	0x001d


	//----- nvinfo : EIATTR_PARAM_CBANK
	.align		4
        /*0148*/ 	.byte	0x04, 0x0a
        /*014a*/ 	.short	(.L_274 - .L_273)
	.align		4
.L_273:
        /*014c*/ 	.word	index@(.nv.constant0._ZN3cub18CUB_300001_SM_10006detail6reduce28DeviceReduceSingleTileKernelINS2_10policy_hubIfjN4cuda3std3__44plusIfEEE10Policy1000EN6thrust24THRUST_300001_SM_1000_NS10device_ptrIfEEPfjS9_ffNS7_10__identityEEEvT0_T1_T2_T3_T4_T6_)
        /*0150*/ 	.short	0x0380
        /*0152*/ 	.short	0x001d


	//----- nvinfo : EIATTR_SW_WAR
	.align		4
.L_274:
        /*0154*/ 	.byte	0x04, 0x36
        /*0156*/ 	.short	(.L_276 - .L_275)
.L_275:
        /*0158*/ 	.word	0x00000008
.L_276:


//--------------------- .nv.info._ZN3cub18CUB_300001_SM_10006detail11EmptyKernelIvEEvv --------------------------
	.section	.nv.info._ZN3cub18CUB_300001_SM_10006detail11EmptyKernelIvEEvv,"",@"SHT_CUDA_INFO"
	.sectionflags	@""
	.align	4


	//----- nvinfo : EIATTR_CUDA_API_VERSION
	.align		4
        /*0000*/ 	.byte	0x04, 0x37
        /*0002*/ 	.short	(.L_278 - .L_277)
.L_277:
        /*0004*/ 	.word	0x00000082


	//----- nvinfo : EIATTR_SPARSE_MMA_MASK
	.align		4
.L_278:
        /*0008*/ 	.byte	0x03, 0x50
        /*000a*/ 	.short	0x0000


	//----- nvinfo : EIATTR_MAXREG_COUNT
	.align		4
        /*000c*/ 	.byte	0x03, 0x1b
        /*000e*/ 	.short	0x00ff


	//----- nvinfo : EIATTR_MERCURY_ISA_VERSION
	.align		4
        /*0010*/ 	.byte	0x03, 0x5f
        /*0012*/ 	.short	0x0101


	//----- nvinfo : EIATTR_VRC_CTA_INIT_COUNT
	.align		4
        /*0014*/ 	.byte	0x02, 0x4a
	.zero		1
	.zero		1


	//----- nvinfo : EIATTR_EXIT_INSTR_OFFSETS
	.align		4
        /*0018*/ 	.byte	0x04, 0x1c
        /*001a*/ 	.short	(.L_280 - .L_279)


	//   ....[0]....
.L_279:
        /*001c*/ 	.word	0x00000010


	//----- nvinfo : EIATTR_SW_WAR
	.align		4
.L_280:
        /*0020*/ 	.byte	0x04, 0x36
        /*0022*/ 	.short	(.L_282 - .L_281)
.L_281:
        /*0024*/ 	.word	0x00000008
.L_282:


//--------------------- .nv.info._Z20reduction_Kernel_6_5iPfS_ --------------------------
	.section	.nv.info._Z20reduction_Kernel_6_5iPfS_,"",@"SHT_CUDA_INFO"
	.sectionflags	@""
	.align	4


	//----- nvinfo : EIATTR_CUDA_API_VERSION
	.align		4
        /*0000*/ 	.byte	0x04, 0x37
        /*0002*/ 	.short	(.L_284 - .L_283)
.L_283:
        /*0004*/ 	.word	0x00000082


	//----- nvinfo : EIATTR_KPARAM_INFO
	.align		4
.L_284:
        /*0008*/ 	.byte	0x04, 0x17
        /*000a*/ 	.short	(.L_286 - .L_285)
.L_285:
        /*000c*/ 	.word	0x00000000
        /*0010*/ 	.short	0x0002
        /*0012*/ 	.short	0x0010
        /*0014*/ 	.byte	0x00, 0xf5, 0x21, 0x00


	//----- nvinfo : EIATTR_KPARAM_INFO
	.align		4
.L_286:
        /*0018*/ 	.byte	0x04, 0x17
        /*001a*/ 	.short	(.L_288 - .L_287)
.L_287:
        /*001c*/ 	.word	0x00000000
        /*0020*/ 	.short	0x0001
        /*0022*/ 	.short	0x0008
        /*0024*/ 	.byte	0x00, 0xf5, 0x21, 0x00


	//----- nvinfo : EIATTR_KPARAM_INFO
	.align		4
.L_288:
        /*0028*/ 	.byte	0x04, 0x17
        /*002a*/ 	.short	(.L_290 - .L_289)
.L_289:
        /*002c*/ 	.word	0x00000000
        /*0030*/ 	.short	0x0000
        /*0032*/ 	.short	0x0000
        /*0034*/ 	.byte	0x00, 0xf0, 0x11, 0x00


	//----- nvinfo : EIATTR_SPARSE_MMA_MASK
	.align		4
.L_290:
        /*0038*/ 	.byte	0x03, 0x50
        /*003a*/ 	.short	0x0000


	//----- nvinfo : EIATTR_MAXREG_COUNT
	.align		4
        /*003c*/ 	.byte	0x03, 0x1b
        /*003e*/ 	.short	0x00ff


	//----- nvinfo : EIATTR_NUM_BARRIERS
	.align		4
        /*0040*/ 	.byte	0x02, 0x4c
        /*0042*/ 	.byte	0x01
	.zero		1


	//----- nvinfo : EIATTR_MERCURY_ISA_VERSION
	.align		4
        /*0044*/ 	.byte	0x03, 0x5f
        /*0046*/ 	.short	0x0101


	//----- nvinfo : EIATTR_COOP_GROUP_MASK_REGIDS
	.align		4
        /*0048*/ 	.byte	0x04, 0x29
        /*004a*/ 	.short	(.L_292 - .L_291)


	//   ....[0]....
.L_291:
        /*004c*/ 	.word	0xffffffff


	//   ....[1]....
        /*0050*/ 	.word	0xffffffff


	//   ....[2]....
        /*0054*/ 	.word	0xffffffff


	//   ....[3]....
        /*0058*/ 	.word	0xffffffff


	//   ....[4]....
        /*005c*/ 	.word	0xffffffff


	//   ....[5]....
        /*0060*/ 	.word	0xffffffff


	//   ....[6]....
        /*0064*/ 	.word	0xffffffff


	//   ....[7]....
        /*0068*/ 	.word	0xffffffff


	//   ....[8]....
        /*006c*/ 	.word	0xffffffff


	//   ....[9]....
        /*0070*/ 	.word	0xffffffff


	//----- nvinfo : EIATTR_COOP_GROUP_INSTR_OFFSETS
	.align		4
.L_292:
        /*0074*/ 	.byte	0x04, 0x28
        /*0076*/ 	.short	(.L_294 - .L_293)


	//   ....[0]....
.L_293:
        /*0078*/ 	.word	0x00000270


	//   ....[1]....
        /*007c*/ 	.word	0x000002e0


	//   ....[2]....
        /*0080*/ 	.word	0x00000310


	//   ....[3]....
        /*0084*/ 	.word	0x00000340


	//   ....[4]....
        /*0088*/ 	.word	0x00000380


	//   ....[5]....
        /*008c*/ 	.word	0x00000430


	//   ....[6]....
        /*0090*/ 	.word	0x00000460


	//   ....[7]....
        /*0094*/ 	.word	0x00000480


	//   ....[8]....
        /*0098*/ 	.word	0x000004a0


	//   ....[9]....
        /*009c*/ 	.word	0x000004c0


	//----- nvinfo : EIATTR_VRC_CTA_INIT_COUNT
	.align		4
.L_294:
        /*00a0*/ 	.byte	0x02, 0x4a
	.zero		1
	.zero		1


	//----- nvinfo : EIATTR_EXIT_INSTR_OFFSETS
	.align		4
        /*00a4*/ 	.byte	0x04, 0x1c
        /*00a6*/ 	.short	(.L_296 - .L_295)


	//   ....[0]....
.L_295:
        /*00a8*/ 	.word	0x00000090


	//   ....[1]....
        /*00ac*/ 	.word	0x00000420


	//   ....[2]....
        /*00b0*/ 	.word	0x000004d0


	//   ....[3]....
        /*00b4*/ 	.word	0x00000540


	//----- nvinfo : EIATTR_CRS_STACK_SIZE
	.align		4
.L_296:
        /*00b8*/ 	.byte	0x04, 0x1e
        /*00ba*/ 	.short	(.L_298 - .L_297)
.L_297:
        /*00bc*/ 	.word	0x00000000


	//----- nvinfo : EIATTR_CBANK_PARAM_SIZE
	.align		4
.L_298:
        /*00c0*/ 	.byte	0x03, 0x19
        /*00c2*/ 	.short	0x0018


	//----- nvinfo : EIATTR_PARAM_CBANK
	.align		4
        /*00c4*/ 	.byte	0x04, 0x0a
        /*00c6*/ 	.short	(.L_300 - .L_299)
	.align		4
.L_299:
        /*00c8*/ 	.word	index@(.nv.constant0._Z20reduction_Kernel_6_5iPfS_)
        /*00cc*/ 	.short	0x0380
        /*00ce*/ 	.short	0x0018


	//----- nvinfo : EIATTR_SW_WAR
	.align		4
.L_300:
        /*00d0*/ 	.byte	0x04, 0x36
        /*00d2*/ 	.short	(.L_302 - .L_301)
.L_301:
        /*00d4*/ 	.word	0x00000008
.L_302:


//--------------------- .nv.info._Z20reduction_Kernel_6_4iPfS_ --------------------------
	.section	.nv.info._Z20reduction_Kernel_6_4iPfS_,"",@"SHT_CUDA_INFO"
	.sectionflags	@""
	.align	4


	//----- nvinfo : EIATTR_CUDA_API_VERSION
	.align		4
        /*0000*/ 	.byte	0x04, 0x37
        /*0002*/ 	.short	(.L_304 - .L_303)
.L_303:
        /*0004*/ 	.word	0x00000082


	//----- nvinfo : EIATTR_KPARAM_INFO
	.align		4
.L_304:
        /*0008*/ 	.byte	0x04, 0x17
        /*000a*/ 	.short	(.L_306 - .L_305)
.L_305:
        /*000c*/ 	.word	0x00000000
        /*0010*/ 	.short	0x0002
        /*0012*/ 	.short	0x0010
        /*0014*/ 	.byte	0x00, 0xf5, 0x21, 0x00


	//----- nvinfo : EIATTR_KPARAM_INFO
	.align		4
.L_306:
        /*0018*/ 	.byte	0x04, 0x17
        /*001a*/ 	.short	(.L_308 - .L_307)
.L_307:
        /*001c*/ 	.word	0x00000000
        /*0020*/ 	.short	0x0001
        /*0022*/ 	.short	0x0008
        /*0024*/ 	.byte	0x00, 0xf5, 0x21, 0x00


	//----- nvinfo : EIATTR_KPARAM_INFO
	.align		4
.L_308:
        /*0028*/ 	.byte	0x04, 0x17
        /*002a*/ 	.short	(.L_310 - .L_309)
.L_309:
        /*002c*/ 	.word	0x00000000
        /*0030*/ 	.short	0x0000
        /*0032*/ 	.short	0x0000
        /*0034*/ 	.byte	0x00, 0xf0, 0x11, 0x00


	//----- nvinfo : EIATTR_SPARSE_MMA_MASK
	.align		4
.L_310:
        /*0038*/ 	.byte	0x03, 0x50
        /*003a*/ 	.short	0x0000


	//----- nvinfo : EIATTR_MAXREG_COUNT
	.align		4
        /*003c*/ 	.byte	0x03, 0x1b
        /*003e*/ 	.short	0x00ff


	//----- nvinfo : EIATTR_NUM_BARRIERS
	.align		4
        /*0040*/ 	.byte	0x02, 0x4c
        /*0042*/ 	.byte	0x01
	.zero		1


	//----- nvinfo : EIATTR_MERCURY_ISA_VERSION
	.align		4
        /*0044*/ 	.byte	0x03, 0x5f
        /*0046*/ 	.short	0x0101


	//----- nvinfo : EIATTR_VRC_CTA_INIT_COUNT
	.align		4
        /*0048*/ 	.byte	0x02, 0x4a
	.zero		1
	.zero		1


	//----- nvinfo : EIATTR_EXIT_INSTR_OFFSETS
	.align		4
        /*004c*/ 	.byte	0x04, 0x1c
        /*004e*/ 	.short	(.L_312 - .L_311)


	//   ....[0]....
.L_311:
        /*0050*/ 	.word	0x000000a0


	//   ....[1]....
        /*0054*/ 	.word	0x00000660


	//   ....[2]....
        /*0058*/ 	.word	0x000006e0


	//----- nvinfo : EIATTR_CRS_STACK_SIZE
	.align		4
.L_312:
        /*005c*/ 	.byte	0x04, 0x1e
        /*005e*/ 	.short	(.L_314 - .L_313)
.L_313:
        /*0060*/ 	.word	0x00000000


	//----- nvinfo : EIATTR_CBANK_PARAM_SIZE
	.align		4
.L_314:
        /*0064*/ 	.byte	0x03, 0x19
        /*0066*/ 	.short	0x0018


	//----- nvinfo : EIATTR_PARAM_CBANK
	.align		4
        /*0068*/ 	.byte	0x04, 0x0a
        /*006a*/ 	.short	(.L_316 - .L_315)
	.align		4
.L_315:
        /*006c*/ 	.word	index@(.nv.constant0._Z20reduction_Kernel_6_4iPfS_)
        /*0070*/ 	.short	0x0380
        /*0072*/ 	.short	0x0018


	//----- nvinfo : EIATTR_SW_WAR
	.align		4
.L_316:
        /*0074*/ 	.byte	0x04, 0x36
        /*0076*/ 	.short	(.L_318 - .L_317)
.L_317:
        /*0078*/ 	.word	0x00000008
.L_318:


//--------------------- .nv.info._Z20reduction_Kernel_6_3iPfS_ --------------------------
	.section	.nv.info._Z20reduction_Kernel_6_3iPfS_,"",@"SHT_CUDA_INFO"
	.sectionflags	@""
	.align	4


	//----- nvinfo : EIATTR_CUDA_API_VERSION
	.align		4
        /*0000*/ 	.byte	0x04, 0x37
        /*0002*/ 	.short	(.L_320 - .L_319)
.L_319:
        /*0004*/ 	.word	0x00000082


	//----- nvinfo : EIATTR_KPARAM_INFO
	.align		4
.L_320:
        /*0008*/ 	.byte	0x04, 0x17
        /*000a*/ 	.short	(.L_322 - .L_321)
.L_321:
        /*000c*/ 	.word	0x00000000
        /*0010*/ 	.short	0x0002
        /*0012*/ 	.short	0x0010
        /*0014*/ 	.byte	0x00, 0xf5, 0x21, 0x00


	//----- nvinfo : EIATTR_KPARAM_INFO
	.align		4
.L_322:
        /*0018*/ 	.byte	0x04, 0x17
        /*001a*/ 	.short	(.L_324 - .L_323)
.L_323:
        /*001c*/ 	.word	0x00000000
        /*0020*/ 	.short	0x0001
        /*0022*/ 	.short	0x0008
        /*0024*/ 	.byte	0x00, 0xf5, 0x21, 0x00


	//----- nvinfo : EIATTR_KPARAM_INFO
	.align		4
.L_324:
        /*0028*/ 	.byte	0x04, 0x17
        /*002a*/ 	.short	(.L_326 - .L_325)
.L_325:
        /*002c*/ 	.word	0x00000000
        /*0030*/ 	.short	0x0000
        /*0032*/ 	.short	0x0000
        /*0034*/ 	.byte	0x00, 0xf0, 0x11, 0x00


	//----- nvinfo : EIATTR_SPARSE_MMA_MASK
	.align		4
.L_326:
        /*0038*/ 	.byte	0x03, 0x50
        /*003a*/ 	.short	0x0000


	//----- nvinfo : EIATTR_MAXREG_COUNT
	.align		4
        /*003c*/ 	.byte	0x03, 0x1b
        /*003e*/ 	.short	0x00ff


	//----- nvinfo : EIATTR_NUM_BARRIERS
	.align		4
        /*0040*/ 	.byte	0x02, 0x4c
        /*0042*/ 	.byte	0x01
	.zero		1


	//----- nvinfo : EIATTR_MERCURY_ISA_VERSION
	.align		4
        /*0044*/ 	.byte	0x03, 0x5f
        /*0046*/ 	.short	0x0101


	//----- nvinfo : EIATTR_VRC_CTA_INIT_COUNT
	.align		4
        /*0048*/ 	.byte	0x02, 0x4a
	.zero		1
	.zero		1


	//----- nvinfo : EIATTR_EXIT_INSTR_OFFSETS
	.align		4
        /*004c*/ 	.byte	0x04, 0x1c
        /*004e*/ 	.short	(.L_328 - .L_327)


	//   ....[0]....
.L_327:
        /*0050*/ 	.word	0x00000090


	//   ....[1]....
        /*0054*/ 	.word	0x00000400


	//   ....[2]....
        /*0058*/ 	.word	0x00000480


	//----- nvinfo : EIATTR_CRS_STACK_SIZE
	.align		4
.L_328:
        /*005c*/ 	.byte	0x04, 0x1e
        /*005e*/ 	.short	(.L_330 - .L_329)
.L_329:
        /*0060*/ 	.word	0x00000000


	//----- nvinfo : EIATTR_CBANK_PARAM_SIZE
	.align		4
.L_330:
        /*0064*/ 	.byte	0x03, 0x19
        /*0066*/ 	.short	0x0018


	//----- nvinfo : EIATTR_PARAM_CBANK
	.align		4
        /*0068*/ 	.byte	0x04, 0x0a
        /*006a*/ 	.short	(.L_332 - .L_331)
	.align		4
.L_331:
        /*006c*/ 	.word	index@(.nv.constant0._Z20reduction_Kernel_6_3iPfS_)
        /*0070*/ 	.short	0x0380
        /*0072*/ 	.short	0x0018


	//----- nvinfo : EIATTR_SW_WAR
	.align		4
.L_332:
        /*0074*/ 	.byte	0x04, 0x36
        /*0076*/ 	.short	(.L_334 - .L_333)
.L_333:
        /*0078*/ 	.word	0x00000008
.L_334:


//--------------------- .nv.callgraph             --------------------------
	.section	.nv.callgraph,"",@"SHT_CUDA_CALLGRAPH"
	.align	4
	.sectionentsize	8
	.align		4
        /*0000*/ 	.word	0x00000000
	.align		4
        /*0004*/ 	.word	0xffffffff
	.align		4
        /*0008*/ 	.word	0x00000000
	.align		4
        /*000c*/ 	.word	0xfffffffe
	.align		4
        /*0010*/ 	.word	0x00000000
	.align		4
        /*0014*/ 	.word	0xfffffffd
	.align		4
        /*0018*/ 	.word	0x00000000
	.align		4
        /*001c*/ 	.word	0xfffffffc


//--------------------- .nv.constant4             --------------------------
	.section	.nv.constant4,"a",@progbits
	.align	8
	.align		8
.nv.constant4:
        /*0000*/ 	.dword	_ZN34_INTERNAL_4c5f1c7a_4_k_cu_f508ffd24cuda3std3__45__cpo5beginE
	.align		8
        /*0008*/ 	.dword	_ZN34_INTERNAL_4c5f1c7a_4_k_cu_f508ffd24cuda3std3__45__cpo3endE
	.align		8
        /*0010*/ 	.dword	_ZN34_INTERNAL_4c5f1c7a_4_k_cu_f508ffd24cuda3std3__45__cpo6cbeginE
	.align		8
        /*0018*/ 	.dword	_ZN34_INTERNAL_4c5f1c7a_4_k_cu_f508ffd24cuda3std3__45__cpo4cendE
	.align		8
        /*0020*/ 	.dword	_ZN34_INTERNAL_4c5f1c7a_4_k_cu_f508ffd24cuda3std3__45__cpo6rbeginE
	.align		8
        /*0028*/ 	.dword	_ZN34_INTERNAL_4c5f1c7a_4_k_cu_f508ffd24cuda3std3__45__cpo4rendE
	.align		8
        /*0030*/ 	.dword	_ZN34_INTERNAL_4c5f1c7a_4_k_cu_f508ffd24cuda3std3__45__cpo7crbeginE
	.align		8
        /*0038*/ 	.dword	_ZN34_INTERNAL_4c5f1c7a_4_k_cu_f508ffd24cuda3std3__45__cpo5crendE
	.align		8
        /*0040*/ 	.dword	_ZN34_INTERNAL_4c5f1c7a_4_k_cu_f508ffd24cuda3std3__436_GLOBAL__N__4c5f1c7a_4_k_cu_f508ffd26ignoreE
	.align		8
        /*0048*/ 	.dword	_ZN34_INTERNAL_4c5f1c7a_4_k_cu_f508ffd24cuda3std3__419piecewise_constructE
	.align		8
        /*0050*/ 	.dword	_ZN34_INTERNAL_4c5f1c7a_4_k_cu_f508ffd24cuda3std3__48in_placeE
	.align		8
        /*0058*/ 	.dword	_ZN34_INTERNAL_4c5f1c7a_4_k_cu_f508ffd24cuda3std3__420unreachable_sentinelE
	.align		8
        /*0060*/ 	.dword	_ZN34_INTERNAL_4c5f1c7a_4_k_cu_f508ffd24cuda3std3__47nulloptE
	.align		8
        /*0068*/ 	.dword	_ZN34_INTERNAL_4c5f1c7a_4_k_cu_f508ffd24cuda3std3__48unexpectE
	.align		8
        /*0070*/ 	.dword	_ZN34_INTERNAL_4c5f1c7a_4_k_cu_f508ffd24cuda3std6ranges3__45__cpo4swapE
	.align		8
        /*0078*/ 	.dword	_ZN34_INTERNAL_4c5f1c7a_4_k_cu_f508ffd24cuda3std6ranges3__45__cpo9iter_moveE
	.align		8
        /*0080*/ 	.dword	_ZN34_INTERNAL_4c5f1c7a_4_k_cu_f508ffd24cuda3std6ranges3__45__cpo5beginE
	.align		8
        /*0088*/ 	.dword	_ZN34_INTERNAL_4c5f1c7a_4_k_cu_f508ffd24cuda3std6ranges3__45__cpo3endE
	.align		8
        /*0090*/ 	.dword	_ZN34_INTERNAL_4c5f1c7a_4_k_cu_f508ffd24cuda3std6ranges3__45__cpo6cbeginE
	.align		8
        /*0098*/ 	.dword	_ZN34_INTERNAL_4c5f1c7a_4_k_cu_f508ffd24cuda3std6ranges3__45__cpo4cendE
	.align		8
        /*00a0*/ 	.dword	_ZN34_INTERNAL_4c5f1c7a_4_k_cu_f508ffd24cuda3std6ranges3__45__cpo7advanceE
	.align		8
        /*00a8*/ 	.dword	_ZN34_INTERNAL_4c5f1c7a_4_k_cu_f508ffd24cuda3std6ranges3__45__cpo9iter_swapE
	.align		8
        /*00b0*/ 	.dword	_ZN34_INTERNAL_4c5f1c7a_4_k_cu_f508ffd24cuda3std6ranges3__45__cpo4nextE
	.align		8
        /*00b8*/ 	.dword	_ZN34_INTERNAL_4c5f1c7a_4_k_cu_f508ffd24cuda3std6ranges3__45__cpo4prevE
	.align		8
        /*00c0*/ 	.dword	_ZN34_INTERNAL_4c5f1c7a_4_k_cu_f508ffd24cuda3std6ranges3__45__cpo4dataE
	.align		8
        /*00c8*/ 	.dword	_ZN34_INTERNAL_4c5f1c7a_4_k_cu_f508ffd24cuda3std6ranges3__45__cpo5cdataE
	.align		8
        /*00d0*/ 	.dword	_ZN34_INTERNAL_4c5f1c7a_4_k_cu_f508ffd24cuda3std6ranges3__45__cpo4sizeE
	.align		8
        /*00d8*/ 	.dword	_ZN34_INTERNAL_4c5f1c7a_4_k_cu_f508ffd24cuda3std6ranges3__45__cpo5ssizeE
	.align		8
        /*00e0*/ 	.dword	_ZN34_INTERNAL_4c5f1c7a_4_k_cu_f508ffd24cuda3std6ranges3__45__cpo8distanceE
	.align		8
        /*00e8*/ 	.dword	_ZN34_INTERNAL_4c5f1c7a_4_k_cu_f508ffd26thrust24THRUST_300001_SM_1000_NS8cuda_cub3parE
	.align		8
        /*00f0*/ 	.dword	_ZN34_INTERNAL_4c5f1c7a_4_k_cu_f508ffd26thrust24THRUST_300001_SM_1000_NS8cuda_cub10par_nosyncE
	.align		8
        /*00f8*/ 	.dword	_ZN34_INTERNAL_4c5f1c7a_4_k_cu_f508ffd26thrust24THRUST_300001_SM_1000_NS6system6detail10sequential3seqE
	.align		8
        /*0100*/ 	.dword	_ZN34_INTERNAL_4c5f1c7a_4_k_cu_f508ffd26thrust24THRUST_300001_SM_1000_NS12placeholders2_1E
	.align		8
        /*0108*/ 	.dword	_ZN34_INTERNAL_4c5f1c7a_4_k_cu_f508ffd26thrust24THRUST_300001_SM_1000_NS12placeholders2_2E
	.align		8
        /*0110*/ 	.dword	_ZN34_INTERNAL_4c5f1c7a_4_k_cu_f508ffd26thrust24THRUST_300001_SM_1000_NS12placeholders2_3E
	.align		8
        /*0118*/ 	.dword	_ZN34_INTERNAL_4c5f1c7a_4_k_cu_f508ffd26thrust24THRUST_300001_SM_1000_NS12placeholders2_4E
	.align		8
        /*0120*/ 	.dword	_ZN34_INTERNAL_4c5f1c7a_4_k_cu_f508ffd26thrust24THRUST_300001_SM_1000_NS12placeholders2_5E
	.align		8
        /*0128*/ 	.dword	_ZN34_INTERNAL_4c5f1c7a_4_k_cu_f508ffd26thrust24THRUST_300001_SM_1000_NS12placeholders2_6E
	.align		8
        /*0130*/ 	.dword	_ZN34_INTERNAL_4c5f1c7a_4_k_cu_f508ffd26thrust24THRUST_300001_SM_1000_NS12placeholders2_7E
	.align		8
        /*0138*/ 	.dword	_ZN34_INTERNAL_4c5f1c7a_4_k_cu_f508ffd26thrust24THRUST_300001_SM_1000_NS12placeholders2_8E
	.align		8
        /*0140*/ 	.dword	_ZN34_INTERNAL_4c5f1c7a_4_k_cu_f508ffd26thrust24THRUST_300001_SM_1000_NS12placeholders2_9E
	.align		8
        /*0148*/ 	.dword	_ZN34_INTERNAL_4c5f1c7a_4_k_cu_f508ffd26thrust24THRUST_300001_SM_1000_NS12placeholders3_10E
	.align		8
        /*0150*/ 	.dword	_ZN34_INTERNAL_4c5f1c7a_4_k_cu_f508ffd26thrust24THRUST_300001_SM_1000_NS3seqE


//--------------------- .text._ZN3cub18CUB_300001_SM_10006detail6reduce28DeviceReduceSingleTileKernelINS2_10policy_hubIfyN4cuda3std3__44plusIfEEE10Policy1000EPfSC_iS9_ffNS7_10__identityEEEvT0_T1_T2_T3_T4_T6_ --------------------------
	.section	.text._ZN3cub18CUB_300001_SM_10006detail6reduce28DeviceReduceSingleTileKernelINS2_10policy_hubIfyN4cuda3std3__44plusIfEEE10Policy1000EPfSC_iS9_ffNS7_10__identityEEEvT0_T1_T2_T3_T4_T6_,"ax",@progbits
	.align	128
        .global         _ZN3cub18CUB_300001_SM_10006detail6reduce28DeviceReduceSingleTileKernelINS2_10policy_hubIfyN4cuda3std3__44plusIfEEE10Policy1000EPfSC_iS9_ffNS7_10__identityEEEvT0_T1_T2_T3_T4_T6_
        .type           _ZN3cub18CUB_300001_SM_10006detail6reduce28DeviceReduceSingleTileKernelINS2_10policy_hubIfyN4cuda3std3__44plusIfEEE10Policy1000EPfSC_iS9_ffNS7_10__identityEEEvT0_T1_T2_T3_T4_T6_,@function
        .size           _ZN3cub18CUB_300001_SM_10006detail6reduce28DeviceReduceSingleTileKernelINS2_10policy_hubIfyN4cuda3std3__44plusIfEEE10Policy1000EPfSC_iS9_ffNS7_10__identityEEEvT0_T1_T2_T3_T4_T6_,(.L_x_254 - _ZN3cub18CUB_300001_SM_10006detail6reduce28DeviceReduceSingleTileKernelINS2_10policy_hubIfyN4cuda3std3__44plusIfEEE10Policy1000EPfSC_iS9_ffNS7_10__identityEEEvT0_T1_T2_T3_T4_T6_)
        .other          _ZN3cub18CUB_300001_SM_10006detail6reduce28DeviceReduceSingleTileKernelINS2_10policy_hubIfyN4cuda3std3__44plusIfEEE10Policy1000EPfSC_iS9_ffNS7_10__identityEEEvT0_T1_T2_T3_T4_T6_,@"STO_CUDA_ENTRY STV_DEFAULT"
_ZN3cub18CUB_300001_SM_10006detail6reduce28DeviceReduceSingleTileKernelINS2_10policy_hubIfyN4cuda3std3__44plusIfEEE10Policy1000EPfSC_iS9_ffNS7_10__identityEEEvT0_T1_T2_T3_T4_T6_:
.text._ZN3cub18CUB_300001_SM_10006detail6reduce28DeviceReduceSingleTileKernelINS2_10policy_hubIfyN4cuda3std3__44plusIfEEE10Policy1000EPfSC_iS9_ffNS7_10__identityEEEvT0_T1_T2_T3_T4_T6_:
[----:B------:R-:W-:Y:S01]  /*0000*/  LDC R1, c[0x0][0x37c] ;  /* 0x0000df00ff017b82 */ /* 0x000fe20000000800 */
[----:B------:R-:W0:Y:S01]  /*0010*/  LDCU UR4, c[0x0][0x390] ;  /* 0x00007200ff0477ac */ /* 0x000e220008000800 */
[----:B------:R-:W1:Y:S01]  /*0020*/  LDCU.64 UR6, c[0x0][0x358] ;  /* 0x00006b00ff0677ac */ /* 0x000e620008000a00 */
[----:B0-----:R-:W-:-:S04]  /*0030*/  MOV R20, UR4 ;  /* 0x0000000400147c02 */ /* 0x001fc80008000f00 */
[----:B------:R-:W-:-:S13]  /*0040*/  ISETP.NE.AND P0, PT, R20, RZ, PT ;  /* 0x000000ff1400720c */ /* 0x000fda0003f05270 */
[----:B-1----:R-:W-:Y:S05]  /*0050*/  @P0 BRA `(.L_x_0) ;  /* 0x00000000001c0947 */ /* 0x002fea0003800000 */
[----:B------:R-:W0:Y:S02]  /*0060*/  S2R R0, SR_TID.X ;  /* 0x0000000000007919 */ /* 0x000e240000002100 */
[----:B0-----:R-:W-:-:S13]  /*0070*/  ISETP.NE.AND P0, PT, R0, RZ, PT ;  /* 0x000000ff0000720c */ /* 0x001fda0003f05270 */
[----:B------:R-:W-:Y:S05]  /*0080*/  @P0 EXIT ;  /* 0x000000000000094d */ /* 0x000fea0003800000 */
[----:B------:R-:W0:Y:S08]  /*0090*/  LDC R5, c[0x0][0x398] ;  /* 0x0000e600ff057b82 */ /* 0x000e300000000800 */
[----:B------:R-:W0:Y:S02]  /*00a0*/  LDC.64 R2, c[0x0][0x388] ;  /* 0x0000e200ff027b82 */ /* 0x000e240000000a00 */
[----:B0-----:R-:W-:Y:S01]  /*00b0*/  STG.E desc[UR6][R2.64], R5 ;  /* 0x0000000502007986 */ /* 0x001fe2000c101906 */
[----:B------:R-:W-:Y:S05]  /*00c0*/  EXIT ;  /* 0x000000000000794d */ /* 0x000fea0003800000 */
.L_x_0:
[----:B------:R-:W0:Y:S01]  /*00d0*/  LDCU UR4, c[0x0][0x380] ;  /* 0x00007000ff0477ac */ /* 0x000e220008000800 */
[----:B------:R-:W-:Y:S01]  /*00e0*/  BSSY.RECONVERGENT B0, `(.L_x_1) ;  /* 0x00003ca000007945 */ /* 0x000fe20003800200 */
[----:B0-----:R-:W-:-:S09]  /*00f0*/  ULOP3.LUT UP0, URZ, UR4, 0xf, URZ, 0xc0, !UPT ;  /* 0x0000000f04ff7892 */ /* 0x001fd2000f80c0ff */
[----:B------:R-:W-:Y:S05]  /*0100*/  BRA.U UP0, `(.L_x_2) ;  /* 0x0000001d00607547 */ /* 0x000fea000b800000 */
[----:B------:R-:W-:-:S13]  /*0110*/  ISETP.GT.AND P0, PT, R20, 0xfff, PT ;  /* 0x00000fff1400780c */ /* 0x000fda0003f04270 */
[----:B------:R-:W-:Y:S05]  /*0120*/  @P0 BRA `(.L_x_3) ;  /* 0x0000000c00a80947 */ /* 0x000fea0003800000 */
[----:B------:R-:W0:Y:S01]  /*0130*/  S2R R9, SR_TID.X ;  /* 0x0000000000097919 */ /* 0x000e220000002100 */
[----:B------:R-:W-:Y:S01]  /*0140*/  BSSY.RECONVERGENT B1, `(.L_x_4) ;  /* 0x0000009000017945 */ /* 0x000fe20003800200 */
[----:B------:R-:W-:Y:S01]  /*0150*/  HFMA2 R0, -RZ, RZ, 0, 0 ;  /* 0x00000000ff007431 */ /* 0x000fe200000001ff */
[----:B0-----:R-:W-:Y:S02]  /*0160*/  ISETP.GE.AND P0, PT, R9, R20, PT ;  /* 0x000000140900720c */ /* 0x001fe40003f06270 */
[----:B------:R-:W-:-:S11]  /*0170*/  MOV R11, R9 ;  /* 0x00000009000b7202 */ /* 0x000fd60000000f00 */
[----:B------:R-:W-:Y:S05]  /*0180*/  @P0 BRA `(.L_x_5) ;  /* 0x0000000000100947 */ /* 0x000fea0003800000 */
[----:B------:R-:W0:Y:S02]  /*0190*/  LDC.64 R2, c[0x0][0x380] ;  /* 0x0000e000ff027b82 */ /* 0x000e240000000a00 */
[----:B0-----:R-:W-:-:S05]  /*01a0*/  IMAD.WIDE.U32 R2, R9, 0x4, R2 ;  /* 0x0000000409027825 */ /* 0x001fca00078e0002 */
[----:B------:R0:W5:Y:S01]  /*01b0*/  LDG.E.CONSTANT R0, desc[UR6][R2.64] ;  /* 0x0000000602007981 */ /* 0x000162000c1e9900 */
[----:B------:R-:W-:-:S07]  /*01c0*/  IADD3 R11, PT, PT, R9, 0x100, RZ ;  /* 0x00000100090b7810 */ /* 0x000fce0007ffe0ff */
.L_x_5:
[----:B------:R-:W-:Y:S05]  /*01d0*/  BSYNC.RECONVERGENT B1 ;  /* 0x0000000000017941 */ /* 0x000fea0003800200 */
.L_x_4:
[----:B------:R-:W-:Y:S01]  /*01e0*/  ISETP.GE.AND P0, PT, R11, R20, PT ;  /* 0x000000140b00720c */ /* 0x000fe20003f06270 */
[----:B------:R-:W-:-:S12]  /*01f0*/  BSSY.RECONVERGENT B1, `(.L_x_6) ;  /* 0x0000074000017945 */ /* 0x000fd80003800200 */
[----:B------:R-:W-:Y:S05]  /*0200*/  @P0 BRA `(.L_x_7) ;  /* 0x0000000400c80947 */ /* 0x000fea0003800000 */
[----:B0-----:R-:W-:Y:S01]  /*0210*/  LOP3.LUT R3, RZ, R11, RZ, 0x33, !PT ;  /* 0x0000000bff037212 */ /* 0x001fe200078e33ff */
[----:B------:R-:W-:Y:S03]  /*0220*/  BSSY.RECONVERGENT B2, `(.L_x_8) ;  /* 0x0000015000027945 */ /* 0x000fe60003800200 */
[----:B------:R-:W-:-:S04]  /*0230*/  IADD3 R4, PT, PT, R3, R20, RZ ;  /* 0x0000001403047210 */ /* 0x000fc80007ffe0ff */
[C---:B------:R-:W-:Y:S02]  /*0240*/  LOP3.LUT R2, R4.reuse, 0x300, RZ, 0xc0, !PT ;  /* 0x0000030004027812 */ /* 0x040fe400078ec0ff */
[----:B------:R-:W-:Y:S02]  /*0250*/  ISETP.GE.U32.AND P1, PT, R4, 0x300, PT ;  /* 0x000003000400780c */ /* 0x000fe40003f26070 */
[----:B------:R-:W-:-:S13]  /*0260*/  ISETP.NE.AND P0, PT, R2, 0x300, PT ;  /* 0x000003000200780c */ /* 0x000fda0003f05270 */
[----:B------:R-:W-:Y:S05]  /*0270*/  @!P0 BRA `(.L_x_9) ;  /* 0x00000000003c8947 */ /* 0x000fea0003800000 */
[----:B------:R-:W0:Y:S01]  /*0280*/  LDC.64 R2, c[0x0][0x380] ;  /* 0x0000e000ff027b82 */ /* 0x000e220000000a00 */
[----:B------:R-:W-:-:S04]  /*0290*/  LEA.HI R4, R4, 0x1, RZ, 0x18 ;  /* 0x0000000104047811 */ /* 0x000fc800078fc0ff */
[----:B------:R-:W-:-:S04]  /*02a0*/  LOP3.LUT R4, R4, 0x3, RZ, 0xc0, !PT ;  /* 0x0000000304047812 */ /* 0x000fc800078ec0ff */
[----:B------:R-:W-:Y:S01]  /*02b0*/  IADD3 R4, PT, PT, -R4, RZ, RZ ;  /* 0x000000ff04047210 */ /* 0x000fe20007ffe1ff */
[----:B0-----:R-:W-:-:S05]  /*02c0*/  IMAD.WIDE.U32 R2, R11, 0x4, R2 ;  /* 0x000000040b027825 */ /* 0x001fca00078e0002 */
[----:B------:R-:W-:-:S07]  /*02d0*/  MOV R5, R3 ;  /* 0x0000000300057202 */ /* 0x000fce0000000f00 */
.L_x_10:
[----:B------:R-:W-:-:S06]  /*02e0*/  MOV R3, R5 ;  /* 0x0000000500037202 */ /* 0x000fcc0000000f00 */
[----:B------:R0:W2:Y:S01]  /*02f0*/  LDG.E.CONSTANT R3, desc[UR6][R2.64] ;  /* 0x0000000602037981 */ /* 0x0000a2000c1e9900 */
[----:B------:R-:W-:Y:S01]  /*0300*/  IADD3 R4, PT, PT, R4, 0x1, RZ ;  /* 0x0000000104047810 */ /* 0x000fe20007ffe0ff */
[----:B------:R-:W-:-:S03]  /*0310*/  VIADD R11, R11, 0x100 ;  /* 0x000001000b0b7836 */ /* 0x000fc60000000000 */
[----:B------:R-:W-:Y:S02]  /*0320*/  ISETP.NE.AND P0, PT, R4, RZ, PT ;  /* 0x000000ff0400720c */ /* 0x000fe40003f05270 */
[----:B0-----:R-:W-:-:S04]  /*0330*/  IADD3 R2, P2, PT, R2, 0x400, RZ ;  /* 0x0000040002027810 */ /* 0x001fc80007f5e0ff */
[----:B------:R-:W-:Y:S01]  /*0340*/  IADD3.X R5, PT, PT, RZ, R5, RZ, P2, !PT ;  /* 0x00000005ff057210 */ /* 0x000fe200017fe4ff */
[----:B--2--5:R-:W-:-:S06]  /*0350*/  FADD R0, R3, R0 ;  /* 0x0000000003007221 */ /* 0x024fcc0000000000 */
[----:B------:R-:W-:Y:S05]  /*0360*/  @P0 BRA `(.L_x_10) ;  /* 0xfffffffc00dc0947 */ /* 0x000fea000383ffff */
.L_x_9:
[----:B------:R-:W-:Y:S05]  /*0370*/  BSYNC.RECONVERGENT B2 ;  /* 0x0000000000027941 */ /* 0x000fea0003800200 */
.L_x_8:
[----:B------:R-:W-:Y:S05]  /*0380*/  @!P1 BRA `(.L_x_7) ;  /* 0x0000000400689947 */ /* 0x000fea0003800000 */
[----:B------:R-:W-:Y:S01]  /*0390*/  IADD3 R2, PT, PT, -R11, R20, RZ ;  /* 0x000000140b027210 */ /* 0x000fe20007ffe1ff */
[----:B------:R-:W-:Y:S01]  /*03a0*/  BSSY.RECONVERGENT B2, `(.L_x_11) ;  /* 0x0000031000027945 */ /* 0x000fe20003800200 */
[----:B------:R-:W-:Y:S02]  /*03b0*/  PLOP3.LUT P0, PT, PT, PT, PT, 0x80, 0x8 ;  /* 0x000000000008781c */ /* 0x000fe40003f0f070 */
[----:B------:R-:W-:-:S13]  /*03c0*/  ISETP.GT.AND P1, PT, R2, 0xc00, PT ;  /* 0x00000c000200780c */ /* 0x000fda0003f24270 */
[----:B------:R-:W-:Y:S05]  /*03d0*/  @!P1 BRA `(.L_x_12) ;  /* 0x0000000000b49947 */ /* 0x000fea0003800000 */
[----:B------:R-:W-:Y:S02]  /*03e0*/  PLOP3.LUT P0, PT, PT, PT, PT, 0x8, 0x80 ;  /* 0x000000000080781c */ /* 0x000fe40003f0e170 */
[----:B------:R-:W-:-:S11]  /*03f0*/  IADD3 R8, PT, PT, R20, -0xc00, RZ ;  /* 0xfffff40014087810 */ /* 0x000fd60007ffe0ff */
.L_x_13:
[----:B------:R-:W0:Y:S01]  /*0400*/  LDC.64 R6, c[0x0][0x380] ;  /* 0x0000e000ff067b82 */ /* 0x000e220000000a00 */
[C---:B------:R-:W-:Y:S01]  /*0410*/  IADD3 R5, PT, PT, R11.reuse, 0x400, RZ ;  /* 0x000004000b057810 */ /* 0x040fe20007ffe0ff */
[----:B0-----:R-:W-:-:S05]  /*0420*/  IMAD.WIDE R24, R11, 0x4, R6 ;  /* 0x000000040b187825 */ /* 0x001fca00078e0206 */
[----:B------:R-:W2:Y:S04]  /*0430*/  LDG.E.CONSTANT R13, desc[UR6][R24.64] ;  /* 0x00000006180d7981 */ /* 0x000ea8000c1e9900 */
[----:B------:R-:W3:Y:S01]  /*0440*/  LDG.E.CONSTANT R10, desc[UR6][R24.64+0x400] ;  /* 0x00040006180a7981 */ /* 0x000ee2000c1e9900 */
[----:B------:R-:W-:-:S03]  /*0450*/  IMAD.WIDE R4, R5, 0x4, R6 ;  /* 0x0000000405047825 */ /* 0x000fc600078e0206 */
[----:B------:R-:W4:Y:S04]  /*0460*/  LDG.E.CONSTANT R12, desc[UR6][R24.64+0x800] ;  /* 0x00080006180c7981 */ /* 0x000f28000c1e9900 */
[----:B------:R-:W4:Y:S04]  /*0470*/  LDG.E.CONSTANT R17, desc[UR6][R24.64+0xc00] ;  /* 0x000c000618117981 */ /* 0x000f28000c1e9900 */
[----:B------:R-:W4:Y:S01]  /*0480*/  LDG.E.CONSTANT R16, desc[UR6][R4.64] ;  /* 0x0000000604107981 */ /* 0x000f22000c1e9900 */
[----:B------:R-:W-:-:S03]  /*0490*/  IADD3 R3, PT, PT, R11, 0x800, RZ ;  /* 0x000008000b037810 */ /* 0x000fc60007ffe0ff */
[----:B------:R-:W4:Y:S04]  /*04a0*/  LDG.E.CONSTANT R15, desc[UR6][R4.64+0x400] ;  /* 0x00040006040f7981 */ /* 0x000f28000c1e9900 */
[----:B------:R-:W4:Y:S01]  /*04b0*/  LDG.E.CONSTANT R14, desc[UR6][R4.64+0x800] ;  /* 0x00080006040e7981 */ /* 0x000f22000c1e9900 */
[----:B------:R-:W-:-:S03]  /*04c0*/  IMAD.WIDE R2, R3, 0x4, R6 ;  /* 0x0000000403027825 */ /* 0x000fc600078e0206 */
[----:B------:R-:W4:Y:S04]  /*04d0*/  LDG.E.CONSTANT R22, desc[UR6][R4.64+0xc00] ;  /* 0x000c000604167981 */ /* 0x000f28000c1e9900 */
[----:B------:R-:W4:Y:S01]  /*04e0*/  LDG.E.CONSTANT R21, desc[UR6][R2.64] ;  /* 0x0000000602157981 */ /* 0x000f22000c1e9900 */
[----:B------:R-:W-:-:S03]  /*04f0*/  IADD3 R23, PT, PT, R11, 0xc00, RZ ;  /* 0x00000c000b177810 */ /* 0x000fc60007ffe0ff */
[----:B------:R-:W4:Y:S04]  /*0500*/  LDG.E.CONSTANT R19, desc[UR6][R2.64+0x400] ;  /* 0x0004000602137981 */ /* 0x000f28000c1e9900 */
[----:B------:R-:W4:Y:S01]  /*0510*/  LDG.E.CONSTANT R18, desc[UR6][R2.64+0x800] ;  /* 0x0008000602127981 */ /* 0x000f22000c1e9900 */
[----:B------:R-:W-:-:S03]  /*0520*/  IMAD.WIDE R6, R23, 0x4, R6 ;  /* 0x0000000417067825 */ /* 0x000fc600078e0206 */
[----:B------:R-:W4:Y:S04]  /*0530*/  LDG.E.CONSTANT R26, desc[UR6][R2.64+0xc00] ;  /* 0x000c0006021a7981 */ /* 0x000f28000c1e9900 */
[----:B------:R-:W4:Y:S04]  /*0540*/  LDG.E.CONSTANT R25, desc[UR6][R6.64] ;  /* 0x0000000606197981 */ /* 0x000f28000c1e9900 */
[----:B------:R-:W4:Y:S04]  /*0550*/  LDG.E.CONSTANT R23, desc[UR6][R6.64+0x400] ;  /* 0x0004000606177981 */ /* 0x000f28000c1e9900 */
[----:B------:R-:W4:Y:S04]  /*0560*/  LDG.E.CONSTANT R24, desc[UR6][R6.64+0x800] ;  /* 0x0008000606187981 */ /* 0x000f28000c1e9900 */
[----:B------:R-:W4:Y:S01]  /*0570*/  LDG.E.CONSTANT R27, desc[UR6][R6.64+0xc00] ;  /* 0x000c0006061b7981 */ /* 0x000f22000c1e9900 */
[----:B------:R-:W-:-:S04]  /*0580*/  IADD3 R11, PT, PT, R11, 0x1000, RZ ;  /* 0x000010000b0b7810 */ /* 0x000fc80007ffe0ff */
[----:B------:R-:W-:Y:S01]  /*0590*/  ISETP.GE.AND P1, PT, R11, R8, PT ;  /* 0x000000080b00720c */ /* 0x000fe20003f26270 */
[----:B--2--5:R-:W-:-:S04]  /*05a0*/  FADD R13, R13, R0 ;  /* 0x000000000d0d7221 */ /* 0x024fc80000000000 */
[----:B---3--:R-:W-:-:S04]  /*05b0*/  FADD R13, R13, R10 ;  /* 0x0000000a0d0d7221 */ /* 0x008fc80000000000 */
[----:B----4-:R-:W-:-:S04]  /*05c0*/  FADD R12, R13, R12 ;  /* 0x0000000c0d0c7221 */ /* 0x010fc80000000000 */
[----:B------:R-:W-:-:S04]  /*05d0*/  FADD R17, R12, R17 ;  /* 0x000000110c117221 */ /* 0x000fc80000000000 */
        /* <DEDUP_REMOVED lines=11> */
[----:B------:R-:W-:Y:S01]  /*0690*/  FADD R0, R24, R27 ;  /* 0x0000001b18007221 */ /* 0x000fe20000000000 */
[----:B------:R-:W-:Y:S06]  /*06a0*/  @!P1 BRA `(.L_x_13) ;  /* 0xfffffffc00549947 */ /* 0x000fec000383ffff */
.L_x_12:
[----:B------:R-:W-:Y:S05]  /*06b0*/  BSYNC.RECONVERGENT B2 ;  /* 0x0000000000027941 */ /* 0x000fea0003800200 */
.L_x_11:
[----:B------:R-:W-:Y:S01]  /*06c0*/  IADD3 R2, PT, PT, -R11, R20, RZ ;  /* 0x000000140b027210 */ /* 0x000fe20007ffe1ff */
[----:B------:R-:W-:Y:S03]  /*06d0*/  BSSY.RECONVERGENT B2, `(.L_x_14) ;  /* 0x0000019000027945 */ /* 0x000fe60003800200 */
[----:B------:R-:W-:-:S13]  /*06e0*/  ISETP.GT.AND P1, PT, R2, 0x400, PT ;  /* 0x000004000200780c */ /* 0x000fda0003f24270 */
[----:B------:R-:W-:Y:S05]  /*06f0*/  @!P1 BRA `(.L_x_15) ;  /* 0x0000000000589947 */ /* 0x000fea0003800000 */
[----:B------:R-:W0:Y:S01]  /*0700*/  LDC.64 R4, c[0x0][0x380] ;  /* 0x0000e000ff047b82 */ /* 0x000e220000000a00 */
[C---:B------:R-:W-:Y:S02]  /*0710*/  VIADD R15, R11.reuse, 0x400 ;  /* 0x000004000b0f7836 */ /* 0x040fe40000000000 */
[----:B0-----:R-:W-:-:S05]  /*0720*/  IMAD.WIDE R2, R11, 0x4, R4 ;  /* 0x000000040b027825 */ /* 0x001fca00078e0204 */
[----:B------:R-:W2:Y:S04]  /*0730*/  LDG.E.CONSTANT R7, desc[UR6][R2.64] ;  /* 0x0000000602077981 */ /* 0x000ea8000c1e9900 */
[----:B------:R-:W3:Y:S01]  /*0740*/  LDG.E.CONSTANT R6, desc[UR6][R2.64+0x400] ;  /* 0x0004000602067981 */ /* 0x000ee2000c1e9900 */
[----:B------:R-:W-:-:S03]  /*0750*/  IMAD.WIDE R4, R15, 0x4, R4 ;  /* 0x000000040f047825 */ /* 0x000fc600078e0204 */
[----:B------:R-:W4:Y:S04]  /*0760*/  LDG.E.CONSTANT R13, desc[UR6][R2.64+0x800] ;  /* 0x00080006020d7981 */ /* 0x000f28000c1e9900 */
[----:B------:R-:W4:Y:S04]  /*0770*/  LDG.E.CONSTANT R15, desc[UR6][R2.64+0xc00] ;  /* 0x000c0006020f7981 */ /* 0x000f28000c1e9900 */
[----:B------:R-:W4:Y:S04]  /*0780*/  LDG.E.CONSTANT R17, desc[UR6][R4.64] ;  /* 0x0000000604117981 */ /* 0x000f28000c1e9900 */
[----:B------:R-:W4:Y:S04]  /*0790*/  LDG.E.CONSTANT R19, desc[UR6][R4.64+0x400] ;  /* 0x0004000604137981 */ /* 0x000f28000c1e9900 */
[----:B------:R-:W4:Y:S04]  /*07a0*/  LDG.E.CONSTANT R21, desc[UR6][R4.64+0x800] ;  /* 0x0008000604157981 */ /* 0x000f28000c1e9900 */
[----:B------:R-:W4:Y:S01]  /*07b0*/  LDG.E.CONSTANT R23, desc[UR6][R4.64+0xc00] ;  /* 0x000c000604177981 */ /* 0x000f22000c1e9900 */
[----:B------:R-:W-:-:S02]  /*07c0*/  PLOP3.LUT P0, PT, PT, PT, PT, 0x8, 0x80 ;  /* 0x000000000080781c */ /* 0x000fc40003f0e170 */
[----:B------:R-:W-:Y:S01]  /*07d0*/  IADD3 R11, PT, PT, R11, 0x800, RZ ;  /* 0x000008000b0b7810 */ /* 0x000fe20007ffe0ff */
[----:B--2--5:R-:W-:-:S04]  /*07e0*/  FADD R7, R0, R7 ;  /* 0x0000000700077221 */ /* 0x024fc80000000000 */
[----:B---3--:R-:W-:-:S04]  /*07f0*/  FADD R6, R7, R6 ;  /* 0x0000000607067221 */ /* 0x008fc80000000000 */
[----:B----4-:R-:W-:-:S04]  /*0800*/  FADD R6, R6, R13 ;  /* 0x0000000d06067221 */ /* 0x010fc80000000000 */
[----:B------:R-:W-:-:S04]  /*0810*/  FADD R6, R6, R15 ;  /* 0x0000000f06067221 */ /* 0x000fc80000000000 */
[----:B------:R-:W-:-:S04]  /*0820*/  FADD R6, R6, R17 ;  /* 0x0000001106067221 */ /* 0x000fc80000000000 */
[----:B------:R-:W-:-:S04]  /*0830*/  FADD R6, R6, R19 ;  /* 0x0000001306067221 */ /* 0x000fc80000000000 */
[----:B------:R-:W-:-:S04]  /*0840*/  FADD R6, R6, R21 ;  /* 0x0000001506067221 */ /* 0x000fc80000000000 */
[----:B------:R-:W-:-:S07]  /*0850*/  FADD R0, R6, R23 ;  /* 0x0000001706007221 */ /* 0x000fce0000000000 */
.L_x_15:
[----:B------:R-:W-:Y:S05]  /*0860*/  BSYNC.RECONVERGENT B2 ;  /* 0x0000000000027941 */ /* 0x000fea0003800200 */
.L_x_14:
[----:B------:R-:W-:-:S13]  /*0870*/  ISETP.LT.OR P0, PT, R11, R20, P0 ;  /* 0x000000140b00720c */ /* 0x000fda0000701670 */
[----:B------:R-:W-:Y:S05]  /*0880*/  @!P0 BRA `(.L_x_7) ;  /* 0x0000000000288947 */ /* 0x000fea0003800000 */
[----:B------:R-:W0:Y:S02]  /*0890*/  LDC.64 R2, c[0x0][0x380] ;  /* 0x0000e000ff027b82 */ /* 0x000e240000000a00 */
[----:B0-----:R-:W-:-:S05]  /*08a0*/  IMAD.WIDE R2, R11, 0x4, R2 ;  /* 0x000000040b027825 */ /* 0x001fca00078e0202 */
[----:B------:R-:W2:Y:S04]  /*08b0*/  LDG.E.CONSTANT R5, desc[UR6][R2.64] ;  /* 0x0000000602057981 */ /* 0x000ea8000c1e9900 */
[----:B------:R-:W3:Y:S04]  /*08c0*/  LDG.E.CONSTANT R4, desc[UR6][R2.64+0x400] ;  /* 0x0004000602047981 */ /* 0x000ee8000c1e9900 */
[----:B------:R-:W4:Y:S04]  /*08d0*/  LDG.E.CONSTANT R7, desc[UR6][R2.64+0x800] ;  /* 0x0008000602077981 */ /* 0x000f28000c1e9900 */
[----:B------:R-:W4:Y:S01]  /*08e0*/  LDG.E.CONSTANT R11, desc[UR6][R2.64+0xc00] ;  /* 0x000c0006020b7981 */ /* 0x000f22000c1e9900 */
[----:B--2--5:R-:W-:-:S04]  /*08f0*/  FADD R5, R0, R5 ;  /* 0x0000000500057221 */ /* 0x024fc80000000000 */
[----:B---3--:R-:W-:-:S04]  /*0900*/  FADD R4, R5, R4 ;  /* 0x0000000405047221 */ /* 0x008fc80000000000 */
[----:B----4-:R-:W-:-:S04]  /*0910*/  FADD R4, R4, R7 ;  /* 0x0000000704047221 */ /* 0x010fc80000000000 */
[----:B------:R-:W-:-:S07]  /*0920*/  FADD R0, R4, R11 ;  /* 0x0000000b04007221 */ /* 0x000fce0000000000 */
.L_x_7:
[----:B------:R-:W-:Y:S05]  /*0930*/  BSYNC.RECONVERGENT B1 ;  /* 0x0000000000017941 */ /* 0x000fea0003800200 */
.L_x_6:
[----:B------:R-:W-:Y:S02]  /*0940*/  ISETP.GE.AND P0, PT, R20, 0x100, PT ;  /* 0x000001001400780c */ /* 0x000fe40003f06270 */
[----:B-----5:R-:W-:-:S11]  /*0950*/  MOV R7, R0 ;  /* 0x0000000000077202 */ /* 0x020fd60000000f00 */
[----:B------:R-:W-:Y:S05]  /*0960*/  @!P0 BRA `(.L_x_16) ;  /* 0x0000000000ac8947 */ /* 0x000fea0003800000 */
[----:B------:R-:W1:Y:S01]  /*0970*/  S2R R6, SR_LANEID ;  /* 0x0000000000067919 */ /* 0x000e620000000000 */
[----:B------:R-:W2:Y:S02]  /*0980*/  SHFL.DOWN PT, R0, R7, 0x1, 0x1f ;  /* 0x08201f0007007f89 */ /* 0x000ea400000e0000 */
[----:B--2---:R-:W-:Y:S01]  /*0990*/  FADD R0, R0, R7 ;  /* 0x0000000700007221 */ /* 0x004fe20000000000 */
[C---:B-1----:R-:W-:Y:S02]  /*09a0*/  ISETP.GT.AND P0, PT, R6.reuse, 0x1e, PT ;  /* 0x0000001e0600780c */ /* 0x042fe40003f04270 */
[C---:B------:R-:W-:Y:S02]  /*09b0*/  ISETP.NE.AND P1, PT, R6.reuse, RZ, PT ;  /* 0x000000ff0600720c */ /* 0x040fe40003f25270 */
[----:B------:R-:W-:Y:S02]  /*09c0*/  FSEL R0, R7, R0, P0 ;  /* 0x0000000007007208 */ /* 0x000fe40000000000 */
[----:B------:R-:W-:-:S03]  /*09d0*/  ISETP.GT.AND P0, PT, R6, 0x1d, PT ;  /* 0x0000001d0600780c */ /* 0x000fc60003f04270 */
[----:B0-----:R-:W0:Y:S06]  /*09e0*/  SHFL.DOWN PT, R3, R0, 0x2, 0x1f ;  /* 0x08401f0000037f89 */ /* 0x001e2c00000e0000 */
[----:B------:R-:W1:Y:S01]  /*09f0*/  @!P1 S2R R5, SR_CgaCtaId ;  /* 0x0000000000059919 */ /* 0x000e620000008800 */
[----:B------:R-:W-:Y:S02]  /*0a00*/  @!P1 MOV R4, 0x400 ;  /* 0x0000040000049802 */ /* 0x000fe40000000f00 */
[----:B------:R-:W-:-:S04]  /*0a10*/  @!P1 SHF.R.U32.HI R2, RZ, 0x3, R9 ;  /* 0x00000003ff029819 */ /* 0x000fc80000011609 */
[----:B------:R-:W-:Y:S01]  /*0a20*/  @!P1 LOP3.LUT R2, R2, 0x7c, RZ, 0xc0, !PT ;  /* 0x0000007c02029812 */ /* 0x000fe200078ec0ff */
[----:B0-----:R-:W-:Y:S01]  /*0a30*/  @!P0 FADD R0, R0, R3 ;  /* 0x0000000300008221 */ /* 0x001fe20000000000 */
[----:B------:R-:W-:-:S04]  /*0a40*/  ISETP.GT.AND P0, PT, R6, 0x1b, PT ;  /* 0x0000001b0600780c */ /* 0x000fc80003f04270 */
[----:B------:R-:W0:Y:S01]  /*0a50*/  SHFL.DOWN PT, R3, R0, 0x4, 0x1f ;  /* 0x08801f0000037f89 */ /* 0x000e2200000e0000 */
[----:B-1----:R-:W-:-:S04]  /*0a60*/  @!P1 LEA R5, R5, R4, 0x18 ;  /* 0x0000000405059211 */ /* 0x002fc800078ec0ff */
[----:B------:R-:W-:-:S04]  /*0a70*/  @!P1 IADD3 R2, PT, PT, R2, R5, RZ ;  /* 0x0000000502029210 */ /* 0x000fc80007ffe0ff */
[----:B0-----:R-:W-:Y:S01]  /*0a80*/  @!P0 FADD R0, R0, R3 ;  /* 0x0000000300008221 */ /* 0x001fe20000000000 */
[----:B------:R-:W-:-:S04]  /*0a90*/  ISETP.GT.AND P0, PT, R6, 0x17, PT ;  /* 0x000000170600780c */ /* 0x000fc80003f04270 */
[----:B------:R-:W0:Y:S09]  /*0aa0*/  SHFL.DOWN PT, R3, R0, 0x8, 0x1f ;  /* 0x09001f0000037f89 */ /* 0x000e3200000e0000 */
[----:B0-----:R-:W-:Y:S01]  /*0ab0*/  @!P0 FADD R0, R0, R3 ;  /* 0x0000000300008221 */ /* 0x001fe20000000000 */
[----:B------:R-:W-:-:S04]  /*0ac0*/  ISETP.NE.AND P0, PT, R9, RZ, PT ;  /* 0x000000ff0900720c */ /* 0x000fc80003f05270 */
[----:B------:R-:W0:Y:S02]  /*0ad0*/  SHFL.DOWN PT, R3, R0, 0x10, 0x1f ;  /* 0x0a001f0000037f89 */ /* 0x000e2400000e0000 */
[----:B0-----:R-:W-:-:S05]  /*0ae0*/  FADD R3, R0, R3 ;  /* 0x0000000300037221 */ /* 0x001fca0000000000 */
[----:B------:R0:W-:Y:S01]  /*0af0*/  @!P1 STS [R2+0x8], R3 ;  /* 0x0000080302009388 */ /* 0x0001e20000000800 */
[----:B------:R-:W-:Y:S01]  /*0b00*/  BAR.SYNC.DEFER_BLOCKING 0x0 ;  /* 0x0000000000007b1d */ /* 0x000fe20000010000 */
[----:B------:R-:W-:-:S04]  /*0b10*/  ISETP.GT.AND P1, PT, R6, 0xf, PT ;  /* 0x0000000f0600780c */ /* 0x000fc80003f24270 */
[----:B------:R-:W-:Y:S01]  /*0b20*/  FSEL R0, R0, R3, P1 ;  /* 0x0000000300007208 */ /* 0x000fe20000800000 */
[----:B------:R-:W-:Y:S08]  /*0b30*/  @P0 BRA `(.L_x_17) ;  /* 0x0000003000900947 */ /* 0x000ff00003800000 */
[----:B------:R-:W1:Y:S01]  /*0b40*/  S2UR UR5, SR_CgaCtaId ;  /* 0x00000000000579c3 */ /* 0x000e620000008800 */
[----:B------:R-:W-:Y:S02]  /*0b50*/  UMOV UR4, 0x400 ;  /* 0x0000040000047882 */ /* 0x000fe40000000000 */
[----:B-1----:R-:W-:-:S09]  /*0b60*/  ULEA UR4, UR5, UR4, 0x18 ;  /* 0x0000000405047291 */ /* 0x002fd2000f8ec0ff */
[----:B0-----:R-:W0:Y:S04]  /*0b70*/  LDS R3, [UR4+0xc] ;  /* 0x00000c04ff037984 */ /* 0x001e280008000800 */
[----:B------:R-:W1:Y:S04]  /*0b80*/  LDS.128 R4, [UR4+0x10] ;  /* 0x00001004ff047984 */ /* 0x000e680008000c00 */
[----:B------:R-:W2:Y:S01]  /*0b90*/  LDS.64 R8, [UR4+0x20] ;  /* 0x00002004ff087984 */ /* 0x000ea20008000a00 */
[----:B0-----:R-:W-:-:S04]  /*0ba0*/  FADD R3, R0, R3 ;  /* 0x0000000300037221 */ /* 0x001fc80000000000 */
[----:B-1----:R-:W-:-:S04]  /*0bb0*/  FADD R4, R3, R4 ;  /* 0x0000000403047221 */ /* 0x002fc80000000000 */
[----:B------:R-:W-:-:S04]  /*0bc0*/  FADD R5, R4, R5 ;  /* 0x0000000504057221 */ /* 0x000fc80000000000 */
[----:B------:R-:W-:-:S04]  /*0bd0*/  FADD R6, R5, R6 ;  /* 0x0000000605067221 */ /* 0x000fc80000000000 */
[----:B------:R-:W-:-:S04]  /*0be0*/  FADD R7, R6, R7 ;  /* 0x0000000706077221 */ /* 0x000fc80000000000 */
[----:B--2---:R-:W-:-:S04]  /*0bf0*/  FADD R8, R7, R8 ;  /* 0x0000000807087221 */ /* 0x004fc80000000000 */
[----:B------:R-:W-:Y:S01]  /*0c00*/  FADD R0, R8, R9 ;  /* 0x0000000908007221 */ /* 0x000fe20000000000 */
[----:B------:R-:W-:Y:S06]  /*0c10*/  BRA `(.L_x_17) ;  /* 0x0000003000587947 */ /* 0x000fec0003800000 */
.L_x_16:
[----:B------:R-:W1:Y:S01]  /*0c20*/  S2R R4, SR_LANEID ;  /* 0x0000000000047919 */ /* 0x000e620000000000 */
[----:B------:R-:W-:-:S04]  /*0c30*/  LOP3.LUT R0, R9, 0x3e0, RZ, 0xc0, !PT ;  /* 0x000003e009007812 */ /* 0x000fc800078ec0ff */
[----:B0-----:R-:W-:Y:S02]  /*0c40*/  IADD3 R3, PT, PT, R0, 0x20, RZ ;  /* 0x0000002000037810 */ /* 0x001fe40007ffe0ff */
[----:B------:R-:W-:Y:S02]  /*0c50*/  LOP3.LUT R5, RZ, R0, RZ, 0x33, !PT ;  /* 0x00000000ff057212 */ /* 0x000fe400078e33ff */
[-C--:B------:R-:W-:Y:S02]  /*0c60*/  ISETP.GT.AND P0, PT, R3, R20.reuse, PT ;  /* 0x000000140300720c */ /* 0x080fe40003f04270 */
[----:B------:R-:W-:-:S04]  /*0c70*/  IADD3 R5, PT, PT, R5, R20, RZ ;  /* 0x0000001405057210 */ /* 0x000fc80007ffe0ff */
[----:B------:R-:W-:-:S05]  /*0c80*/  SEL R5, R5, 0x1f, P0 ;  /* 0x0000001f05057807 */ /* 0x000fca0000000000 */
[----:B------:R-:W0:Y:S01]  /*0c90*/  SHFL.DOWN PT, R0, R7, 0x1, R5 ;  /* 0x0820000007007989 */ /* 0x000e2200000e0005 */
[C---:B-1----:R-:W-:Y:S02]  /*0ca0*/  ISETP.GE.AND P0, PT, R4.reuse, R5, PT ;  /* 0x000000050400720c */ /* 0x042fe40003f06270 */
[C---:B------:R-:W-:Y:S02]  /*0cb0*/  IADD3 R2, PT, PT, R4.reuse, 0x2, RZ ;  /* 0x0000000204027810 */ /* 0x040fe40007ffe0ff */
[----:B------:R-:W-:-:S09]  /*0cc0*/  ISETP.NE.AND P1, PT, R4, RZ, PT ;  /* 0x000000ff0400720c */ /* 0x000fd20003f25270 */
[----:B0-----:R-:W-:Y:S01]  /*0cd0*/  @!P0 FADD R7, R0, R7 ;  /* 0x0000000700078221 */ /* 0x001fe20000000000 */
[-C--:B------:R-:W-:Y:S02]  /*0ce0*/  ISETP.GT.AND P0, PT, R2, R5.reuse, PT ;  /* 0x000000050200720c */ /* 0x080fe40003f04270 */
[----:B------:R-:W-:Y:S01]  /*0cf0*/  IADD3 R2, PT, PT, R4, 0x4, RZ ;  /* 0x0000000404027810 */ /* 0x000fe20007ffe0ff */
[----:B------:R-:W0:Y:S01]  /*0d00*/  @!P1 S2R R6, SR_CgaCtaId ;  /* 0x0000000000069919 */ /* 0x000e220000008800 */
[----:B------:R-:W-:Y:S01]  /*0d10*/  @!P1 MOV R3, 0x400 ;  /* 0x0000040000039802 */ /* 0x000fe20000000f00 */
[----:B------:R-:W1:Y:S08]  /*0d20*/  SHFL.DOWN PT, R0, R7, 0x2, R5 ;  /* 0x0840000007007989 */ /* 0x000e7000000e0005 */
[----:B-1----:R-:W-:Y:S01]  /*0d30*/  @!P0 FADD R7, R7, R0 ;  /* 0x0000000007078221 */ /* 0x002fe20000000000 */
[----:B------:R-:W-:-:S02]  /*0d40*/  ISETP.GT.AND P0, PT, R2, R5, PT ;  /* 0x000000050200720c */ /* 0x000fc40003f04270 */
[----:B------:R-:W-:Y:S02]  /*0d50*/  IADD3 R2, PT, PT, R4, 0x8, RZ ;  /* 0x0000000804027810 */ /* 0x000fe40007ffe0ff */
[----:B------:R-:W1:Y:S01]  /*0d60*/  SHFL.DOWN PT, R0, R7, 0x4, R5 ;  /* 0x0880000007007989 */ /* 0x000e6200000e0005 */
[----:B0-----:R-:W-:-:S08]  /*0d70*/  @!P1 LEA R3, R6, R3, 0x18 ;  /* 0x0000000306039211 */ /* 0x001fd000078ec0ff */
[----:B-1----:R-:W-:Y:S01]  /*0d80*/  @!P0 FADD R7, R7, R0 ;  /* 0x0000000007078221 */ /* 0x002fe20000000000 */
[----:B------:R-:W-:Y:S01]  /*0d90*/  ISETP.GT.AND P0, PT, R2, R5, PT ;  /* 0x000000050200720c */ /* 0x000fe20003f04270 */
[----:B------:R-:W-:-:S03]  /*0da0*/  VIADD R2, R4, 0x10 ;  /* 0x0000001004027836 */ /* 0x000fc60000000000 */
[----:B------:R-:W0:Y:S09]  /*0db0*/  SHFL.DOWN PT, R0, R7, 0x8, R5 ;  /* 0x0900000007007989 */ /* 0x000e3200000e0005 */
[----:B0-----:R-:W-:Y:S01]  /*0dc0*/  @!P0 FADD R7, R7, R0 ;  /* 0x0000000007078221 */ /* 0x001fe20000000000 */
[----:B------:R-:W-:-:S02]  /*0dd0*/  ISETP.GT.AND P0, PT, R2, R5, PT ;  /* 0x000000050200720c */ /* 0x000fc40003f04270 */
[----:B------:R-:W-:Y:S02]  /*0de0*/  @!P1 SHF.R.U32.HI R2, RZ, 0x3, R9 ;  /* 0x00000003ff029819 */ /* 0x000fe40000011609 */
[----:B------:R-:W0:Y:S02]  /*0df0*/  SHFL.DOWN PT, R0, R7, 0x10, R5 ;  /* 0x0a00000007007989 */ /* 0x000e2400000e0005 */
[----:B------:R-:W-:-:S04]  /*0e00*/  @!P1 LOP3.LUT R2, R2, 0x7c, RZ, 0xc0, !PT ;  /* 0x0000007c02029812 */ /* 0x000fc800078ec0ff */
[----:B------:R-:W-:-:S03]  /*0e10*/  @!P1 IADD3 R3, PT, PT, R2, R3, RZ ;  /* 0x0000000302039210 */ /* 0x000fc60007ffe0ff */
[----:B0-----:R-:W-:Y:S01]  /*0e20*/  @!P0 FADD R7, R7, R0 ;  /* 0x0000000007078221 */ /* 0x001fe20000000000 */
[----:B------:R-:W-:-:S04]  /*0e30*/  ISETP.NE.AND P0, PT, R9, RZ, PT ;  /* 0x000000ff0900720c */ /* 0x000fc80003f05270 */
[----:B------:R-:W-:-:S05]  /*0e40*/  MOV R0, R7 ;  /* 0x0000000700007202 */ /* 0x000fca0000000f00 */
[----:B------:R4:W-:Y:S01]  /*0e50*/  @!P1 STS [R3+0x8], R0 ;  /* 0x0000080003009388 */ /* 0x0009e20000000800 */
[----:B------:R-:W-:Y:S06]  /*0e60*/  BAR.SYNC.DEFER_BLOCKING 0x0 ;  /* 0x0000000000007b1d */ /* 0x000fec0000010000 */
[----:B------:R-:W-:Y:S05]  /*0e70*/  @P0 BRA `(.L_x_17) ;  /* 0x0000002c00c00947 */ /* 0x000fea0003800000 */
[----:B------:R-:W0:Y:S01]  /*0e80*/  S2UR UR5, SR_CgaCtaId ;  /* 0x00000000000579c3 */ /* 0x000e220000008800 */
[----:B------:R-:W-:Y:S01]  /*0e90*/  UMOV UR4, 0x400 ;  /* 0x0000040000047882 */ /* 0x000fe20000000000 */
[C---:B------:R-:W-:Y:S02]  /*0ea0*/  ISETP.GT.AND P2, PT, R20.reuse, 0x20, PT ;  /* 0x000000201400780c */ /* 0x040fe40003f44270 */
[C---:B------:R-:W-:Y:S02]  /*0eb0*/  ISETP.GT.AND P4, PT, R20.reuse, 0x40, PT ;  /* 0x000000401400780c */ /* 0x040fe40003f84270 */
[C---:B------:R-:W-:Y:S02]  /*0ec0*/  ISETP.GT.AND P3, PT, R20.reuse, 0x60, PT ;  /* 0x000000601400780c */ /* 0x040fe40003f64270 */
[----:B------:R-:W-:Y:S01]  /*0ed0*/  ISETP.GT.AND P1, PT, R20, 0x80, PT ;  /* 0x000000801400780c */ /* 0x000fe20003f24270 */
[----:B0-----:R-:W-:-:S09]  /*0ee0*/  ULEA UR4, UR5, UR4, 0x18 ;  /* 0x0000000405047291 */ /* 0x001fd2000f8ec0ff */
[----:B----4-:R-:W0:Y:S04]  /*0ef0*/  LDS R3, [UR4+0xc] ;  /* 0x00000c04ff037984 */ /* 0x010e280008000800 */
[----:B------:R-:W1:Y:S04]  /*0f00*/  LDS.128 R4, [UR4+0x10] ;  /* 0x00001004ff047984 */ /* 0x000e680008000c00 */
[----:B------:R-:W2:Y:S01]  /*0f10*/  LDS.64 R8, [UR4+0x20] ;  /* 0x00002004ff087984 */ /* 0x000ea20008000a00 */
[----:B0-----:R-:W-:Y:S01]  /*0f20*/  @P2 FADD R0, R0, R3 ;  /* 0x0000000300002221 */ /* 0x001fe20000000000 */
[----:B------:R-:W-:-:S03]  /*0f30*/  ISETP.GT.AND P2, PT, R20, 0xa0, PT ;  /* 0x000000a01400780c */ /* 0x000fc60003f44270 */
[----:B-1----:R-:W-:Y:S01]  /*0f40*/  @P4 FADD R0, R0, R4 ;  /* 0x0000000400004221 */ /* 0x002fe20000000000 */
[----:B------:R-:W-:-:S03]  /*0f50*/  ISETP.GT.AND P4, PT, R20, 0xc0, PT ;  /* 0x000000c01400780c */ /* 0x000fc60003f84270 */
[----:B------:R-:W-:Y:S01]  /*0f60*/  @P3 FADD R0, R0, R5 ;  /* 0x0000000500003221 */ /* 0x000fe20000000000 */
[----:B------:R-:W-:-:S03]  /*0f70*/  ISETP.GT.AND P3, PT, R20, 0xe0, PT ;  /* 0x000000e01400780c */ /* 0x000fc60003f64270 */
[----:B------:R-:W-:-:S04]  /*0f80*/  @P1 FADD R0, R0, R6 ;  /* 0x0000000600001221 */ /* 0x000fc80000000000 */
[----:B------:R-:W-:-:S04]  /*0f90*/  @P2 FADD R0, R0, R7 ;  /* 0x0000000700002221 */ /* 0x000fc80000000000 */
[----:B--2---:R-:W-:-:S04]  /*0fa0*/  @P4 FADD R0, R0, R8 ;  /* 0x0000000800004221 */ /* 0x004fc80000000000 */
[----:B------:R-:W-:Y:S01]  /*0fb0*/  @P3 FADD R0, R0, R9 ;  /* 0x0000000900003221 */ /* 0x000fe20000000000 */
[----:B------:R-:W-:Y:S06]  /*0fc0*/  BRA `(.L_x_17) ;  /* 0x0000002c006c7947 */ /* 0x000fec0003800000 */
.L_x_3:
[----:B------:R-:W0:Y:S01]  /*0fd0*/  S2R R0, SR_TID.X ;  /* 0x0000000000007919 */ /* 0x000e220000002100 */
[----:B------:R-:W1:Y:S01]  /*0fe0*/  LDC.64 R2, c[0x0][0x380] ;  /* 0x0000e000ff027b82 */ /* 0x000e620000000a00 */
[----:B0-----:R-:W-:-:S05]  /*0ff0*/  SHF.L.U32 R5, R0, 0x2, RZ ;  /* 0x0000000200057819 */ /* 0x001fca00000006ff */
[----:B-1----:R-:W-:-:S05]  /*1000*/  IMAD.WIDE.U32 R2, R5, 0x4, R2 ;  /* 0x0000000405027825 */ /* 0x002fca00078e0002 */
[----:B------:R-:W2:Y:S04]  /*1010*/  LDG.E.128.CONSTANT R4, desc[UR6][R2.64] ;  /* 0x0000000602047981 */ /* 0x000ea8000c1e9d00 */
[----:B------:R-:W3:Y:S04]  /*1020*/  LDG.E.128.CONSTANT R8, desc[UR6][R2.64+0x1000] ;  /* 0x0010000602087981 */ /* 0x000ee8000c1e9d00 */
[----:B------:R-:W4:Y:S04]  /*1030*/  LDG.E.128.CONSTANT R12, desc[UR6][R2.64+0x2000] ;  /* 0x00200006020c7981 */ /* 0x000f28000c1e9d00 */
[----:B------:R-:W5:Y:S01]  /*1040*/  LDG.E.128.CONSTANT R16, desc[UR6][R2.64+0x3000] ;  /* 0x0030000602107981 */ /* 0x000f62000c1e9d00 */
[----:B------:R-:W-:Y:S01]  /*1050*/  ISETP.GE.U32.AND P0, PT, R20, 0x2000, PT ;  /* 0x000020001400780c */ /* 0x000fe20003f06070 */
[----:B------:R-:W-:-:S02]  /*1060*/  HFMA2 R23, -RZ, RZ, 0, 0.00048828125 ;  /* 0x00001000ff177431 */ /* 0x000fc400000001ff */
[----:B--2---:R-:W-:Y:S01]  /*1070*/  FADD R4, R4, R5 ;  /* 0x0000000504047221 */ /* 0x004fe20000000000 */
[----:B------:R-:W-:Y:S01]  /*1080*/  FADD R7, R6, R7 ;  /* 0x0000000706077221 */ /* 0x000fe20000000000 */
[----:B---3--:R-:W-:Y:S01]  /*1090*/  FADD R8, R8, R9 ;  /* 0x0000000908087221 */ /* 0x008fe20000000000 */
[----:B------:R-:W-:Y:S02]  /*10a0*/  FADD R11, R10, R11 ;  /* 0x0000000b0a0b7221 */ /* 0x000fe40000000000 */
[----:B------:R-:W-:Y:S01]  /*10b0*/  FADD R4, R4, R7 ;  /* 0x0000000704047221 */ /* 0x000fe20000000000 */
[----:B----4-:R-:W-:Y:S01]  /*10c0*/  FADD R12, R12, R13 ;  /* 0x0000000d0c0c7221 */ /* 0x010fe20000000000 */
[----:B------:R-:W-:Y:S01]  /*10d0*/  FADD R15, R14, R15 ;  /* 0x0000000f0e0f7221 */ /* 0x000fe20000000000 */
[----:B------:R-:W-:Y:S01]  /*10e0*/  FADD R11, R8, R11 ;  /* 0x0000000b080b7221 */ /* 0x000fe20000000000 */
[----:B-----5:R-:W-:Y:S01]  /*10f0*/  FADD R16, R16, R17 ;  /* 0x0000001110107221 */ /* 0x020fe20000000000 */
[----:B------:R-:W-:Y:S01]  /*1100*/  FADD R19, R18, R19 ;  /* 0x0000001312137221 */ /* 0x000fe20000000000 */
[----:B------:R-:W-:Y:S01]  /*1110*/  FADD R12, R12, R15 ;  /* 0x0000000f0c0c7221 */ /* 0x000fe20000000000 */
[----:B------:R-:W-:-:S02]  /*1120*/  FADD R4, R4, R11 ;  /* 0x0000000b04047221 */ /* 0x000fc40000000000 */
[----:B------:R-:W-:-:S04]  /*1130*/  FADD R19, R16, R19 ;  /* 0x0000001310137221 */ /* 0x000fc80000000000 */
[----:B------:R-:W-:-:S04]  /*1140*/  FADD R19, R12, R19 ;  /* 0x000000130c137221 */ /* 0x000fc80000000000 */
[----:B------:R-:W-:Y:S01]  /*1150*/  FADD R21, R4, R19 ;  /* 0x0000001304157221 */ /* 0x000fe20000000000 */
[----:B------:R-:W-:Y:S06]  /*1160*/  @!P0 BRA `(.L_x_18) ;  /* 0x00000000007c8947 */ /* 0x000fec0003800000 */
[----:B------:R-:W0:Y:S01]  /*1170*/  LDC R24, c[0x0][0x390] ;  /* 0x0000e400ff187b82 */ /* 0x000e220000000800 */
[----:B------:R-:W-:Y:S02]  /*1180*/  IADD3 R22, PT, PT, R20, -0x1000, RZ ;  /* 0xfffff00014167810 */ /* 0x000fe40007ffe0ff */
[----:B------:R-:W-:-:S07]  /*1190*/  MOV R23, 0x1000 ;  /* 0x0000100000177802 */ /* 0x000fce0000000f00 */
.L_x_20:
[----:B------:R-:W-:-:S05]  /*11a0*/  IMAD.WIDE R26, R23, 0x4, R2 ;  /* 0x00000004171a7825 */ /* 0x000fca00078e0202 */
[----:B------:R-:W2:Y:S04]  /*11b0*/  LDG.E.128.CONSTANT R16, desc[UR6][R26.64+0x2000] ;  /* 0x002000061a107981 */ /* 0x000ea8000c1e9d00 */
[----:B------:R-:W3:Y:S04]  /*11c0*/  LDG.E.128.CONSTANT R4, desc[UR6][R26.64+0x3000] ;  /* 0x003000061a047981 */ /* 0x000ee8000c1e9d00 */
[----:B------:R-:W4:Y:S04]  /*11d0*/  LDG.E.128.CONSTANT R8, desc[UR6][R26.64] ;  /* 0x000000061a087981 */ /* 0x000f28000c1e9d00 */
[----:B------:R-:W5:Y:S01]  /*11e0*/  LDG.E.128.CONSTANT R12, desc[UR6][R26.64+0x1000] ;  /* 0x001000061a0c7981 */ /* 0x000f62000c1e9d00 */
[----:B0-----:R-:W-:Y:S01]  /*11f0*/  MOV R20, R24 ;  /* 0x0000001800147202 */ /* 0x001fe20000000f00 */
[----:B--2---:R-:W-:Y:S01]  /*1200*/  FADD R17, R17, R18 ;  /* 0x0000001211117221 */ /* 0x004fe20000000000 */
[----:B---3--:R-:W-:-:S02]  /*1210*/  FADD R18, R19, R4 ;  /* 0x0000000413127221 */ /* 0x008fc40000000000 */
[----:B------:R-:W-:Y:S01]  /*1220*/  IADD3 R4, PT, PT, -R23, R20, RZ ;  /* 0x0000001417047210 */ /* 0x000fe20007ffe1ff */
[----:B------:R-:W-:Y:S01]  /*1230*/  FADD R5, R5, R6 ;  /* 0x0000000605057221 */ /* 0x000fe20000000000 */
[----:B----4-:R-:W-:Y:S01]  /*1240*/  FADD R9, R9, R10 ;  /* 0x0000000a09097221 */ /* 0x010fe20000000000 */
[----:B------:R-:W-:Y:S01]  /*1250*/  FADD R8, R8, R21 ;  /* 0x0000001508087221 */ /* 0x000fe20000000000 */
[----:B------:R-:W-:Y:S01]  /*1260*/  ISETP.GE.AND P0, PT, R4, 0x1000, PT ;  /* 0x000010000400780c */ /* 0x000fe20003f06270 */
[----:B-----5:R-:W-:Y:S01]  /*1270*/  FADD R13, R13, R14 ;  /* 0x0000000e0d0d7221 */ /* 0x020fe20000000000 */
[----:B------:R-:W-:Y:S01]  /*1280*/  FADD R10, R11, R12 ;  /* 0x0000000c0b0a7221 */ /* 0x000fe20000000000 */
[----:B------:R-:W-:Y:S01]  /*1290*/  FADD R14, R15, R16 ;  /* 0x000000100f0e7221 */ /* 0x000fe20000000000 */
[----:B------:R-:W-:Y:S01]  /*12a0*/  FADD R8, R8, R9 ;  /* 0x0000000908087221 */ /* 0x000fe20000000000 */
[----:B------:R-:W-:Y:S01]  /*12b0*/  FADD R5, R18, R5 ;  /* 0x0000000512057221 */ /* 0x000fe20000000000 */
[----:B------:R-:W-:Y:S01]  /*12c0*/  FADD R13, R10, R13 ;  /* 0x0000000d0a0d7221 */ /* 0x000fe20000000000 */
[----:B------:R-:W-:-:S03]  /*12d0*/  FADD R14, R14, R17 ;  /* 0x000000110e0e7221 */ /* 0x000fc60000000000 */
[----:B------:R-:W-:Y:S01]  /*12e0*/  FADD R8, R8, R13 ;  /* 0x0000000d08087221 */ /* 0x000fe20000000000 */
[----:B------:R-:W-:-:S04]  /*12f0*/  FADD R5, R14, R5 ;  /* 0x000000050e057221 */ /* 0x000fc80000000000 */
[----:B------:R-:W-:-:S04]  /*1300*/  FADD R5, R8, R5 ;  /* 0x0000000508057221 */ /* 0x000fc80000000000 */
[----:B------:R-:W-:Y:S01]  /*1310*/  FADD R21, R7, R5 ;  /* 0x0000000507157221 */ /* 0x000fe20000000000 */
[----:B------:R-:W-:Y:S06]  /*1320*/  @!P0 BRA `(.L_x_19) ;  /* 0x0000000800308947 */ /* 0x000fec0003800000 */
[----:B------:R-:W-:-:S04]  /*1330*/  IADD3 R23, PT, PT, R23, 0x1000, RZ ;  /* 0x0000100017177810 */ /* 0x000fc80007ffe0ff */
[----:B------:R-:W-:-:S13]  /*1340*/  ISETP.GT.AND P0, PT, R23, R22, PT ;  /* 0x000000161700720c */ /* 0x000fda0003f04270 */
[----:B------:R-:W-:Y:S05]  /*1350*/  @!P0 BRA `(.L_x_20) ;  /* 0xfffffffc00908947 */ /* 0x000fea000383ffff */
.L_x_18:
[----:B------:R-:W-:-:S13]  /*1360*/  ISETP.GE.AND P0, PT, R23, R20, PT ;  /* 0x000000141700720c */ /* 0x000fda0003f06270 */
[----:B------:R-:W-:Y:S05]  /*1370*/  @P0 BRA `(.L_x_19) ;  /* 0x00000008001c0947 */ /* 0x000fea0003800000 */
[----:B------:R-:W-:Y:S01]  /*1380*/  IMAD.IADD R9, R20, 0x1, -R23 ;  /* 0x0000000114097824 */ /* 0x000fe200078e0a17 */
[----:B------:R-:W-:Y:S04]  /*1390*/  BSSY.RECONVERGENT B1, `(.L_x_19) ;  /* 0x0000085000017945 */ /* 0x000fe80003800200 */
[----:B------:R-:W-:-:S13]  /*13a0*/  ISETP.GE.AND P0, PT, R0, R9, PT ;  /* 0x000000090000720c */ /* 0x000fda0003f06270 */
[----:B------:R-:W-:Y:S05]  /*13b0*/  @P0 BRA `(.L_x_21) ;  /* 0x0000000800080947 */ /* 0x000fea0003800000 */
[-C--:B------:R-:W-:Y:S01]  /*13c0*/  LOP3.LUT R2, RZ, R0.reuse, RZ, 0x33, !PT ;  /* 0x00000000ff027212 */ /* 0x080fe200078e33ff */
[----:B------:R-:W-:Y:S01]  /*13d0*/  BSSY.RECONVERGENT B2, `(.L_x_22) ;  /* 0x0000015000027945 */ /* 0x000fe20003800200 */
[----:B------:R-:W-:Y:S02]  /*13e0*/  MOV R8, R0 ;  /* 0x0000000000087202 */ /* 0x000fe40000000f00 */
[----:B------:R-:W-:-:S04]  /*13f0*/  IADD3 R2, PT, PT, -R23, R20, R2 ;  /* 0x0000001417027210 */ /* 0x000fc80007ffe102 */
[C---:B------:R-:W-:Y:S02]  /*1400*/  LOP3.LUT R3, R2.reuse, 0x300, RZ, 0xc0, !PT ;  /* 0x0000030002037812 */ /* 0x040fe400078ec0ff */
[----:B------:R-:W-:Y:S02]  /*1410*/  ISETP.GE.U32.AND P1, PT, R2, 0x300, PT ;  /* 0x000003000200780c */ /* 0x000fe40003f26070 */
[----:B------:R-:W-:-:S13]  /*1420*/  ISETP.NE.AND P0, PT, R3, 0x300, PT ;  /* 0x000003000300780c */ /* 0x000fda0003f05270 */
[----:B------:R-:W-:Y:S05]  /*1430*/  @!P0 BRA `(.L_x_23) ;  /* 0x0000000000388947 */ /* 0x000fea0003800000 */
[----:B------:R-:W0:Y:S01]  /*1440*/  LDC.64 R4, c[0x0][0x380] ;  /* 0x0000e000ff047b82 */ /* 0x000e220000000a00 */
[----:B------:R-:W-:Y:S02]  /*1450*/  LEA.HI R2, R2, 0x1, RZ, 0x18 ;  /* 0x0000000102027811 */ /* 0x000fe400078fc0ff */
[----:B------:R-:W-:Y:S02]  /*1460*/  IADD3 R7, PT, PT, R0, R23, RZ ;  /* 0x0000001700077210 */ /* 0x000fe40007ffe0ff */
[----:B------:R-:W-:Y:S02]  /*1470*/  LOP3.LUT R2, R2, 0x3, RZ, 0xc0, !PT ;  /* 0x0000000302027812 */ /* 0x000fe400078ec0ff */
[----:B------:R-:W-:Y:S02]  /*1480*/  MOV R8, R0 ;  /* 0x0000000000087202 */ /* 0x000fe40000000f00 */
[----:B------:R-:W-:-:S07]  /*1490*/  IADD3 R6, PT, PT, -R2, RZ, RZ ;  /* 0x000000ff02067210 */ /* 0x000fce0007ffe1ff */
.L_x_24:
[----:B0-----:R-:W-:-:S06]  /*14a0*/  IMAD.WIDE.U32 R2, R7, 0x4, R4 ;  /* 0x0000000407027825 */ /* 0x001fcc00078e0004 */
[----:B------:R-:W2:Y:S01]  /*14b0*/  LDG.E.CONSTANT R2, desc[UR6][R2.64] ;  /* 0x0000000602027981 */ /* 0x000ea2000c1e9900 */
[----:B------:R-:W-:Y:S02]  /*14c0*/  IADD3 R6, PT, PT, R6, 0x1, RZ ;  /* 0x0000000106067810 */ /* 0x000fe40007ffe0ff */
[----:B------:R-:W-:Y:S02]  /*14d0*/  IADD3 R8, PT, PT, R8, 0x100, RZ ;  /* 0x0000010008087810 */ /* 0x000fe40007ffe0ff */
[----:B------:R-:W-:Y:S02]  /*14e0*/  ISETP.NE.AND P0, PT, R6, RZ, PT ;  /* 0x000000ff0600720c */ /* 0x000fe40003f05270 */
[----:B------:R-:W-:Y:S01]  /*14f0*/  IADD3 R7, PT, PT, R7, 0x100, RZ ;  /* 0x0000010007077810 */ /* 0x000fe20007ffe0ff */
[----:B--2---:R-:W-:-:S10]  /*1500*/  FADD R21, R2, R21 ;  /* 0x0000001502157221 */ /* 0x004fd40000000000 */
[----:B------:R-:W-:Y:S05]  /*1510*/  @P0 BRA `(.L_x_24) ;  /* 0xfffffffc00e00947 */ /* 0x000fea000383ffff */
.L_x_23:
[----:B------:R-:W-:Y:S05]  /*1520*/  BSYNC.RECONVERGENT B2 ;  /* 0x0000000000027941 */ /* 0x000fea0003800200 */
.L_x_22:
[----:B------:R-:W-:Y:S05]  /*1530*/  @!P1 BRA `(.L_x_21) ;  /* 0x0000000400a89947 */ /* 0x000fea0003800000 */
[----:B------:R-:W0:Y:S01]  /*1540*/  LDCU.64 UR4, c[0x0][0x380] ;  /* 0x00007000ff0477ac */ /* 0x000e220008000a00 */
[----:B------:R-:W-:Y:S01]  /*1550*/  IADD3 R5, PT, PT, R9, -R8, RZ ;  /* 0x8000000809057210 */ /* 0x000fe20007ffe0ff */
[----:B------:R-:W-:Y:S01]  /*1560*/  BSSY.RECONVERGENT B2, `(.L_x_25) ;  /* 0x000003b000027945 */ /* 0x000fe20003800200 */
[CC--:B------:R-:W-:Y:S02]  /*1570*/  IADD3 R3, P0, PT, R8.reuse, R23.reuse, RZ ;  /* 0x0000001708037210 */ /* 0x0c0fe40007f1e0ff */
[----:B------:R-:W-:Y:S02]  /*1580*/  ISETP.GT.AND P1, PT, R5, 0xc00, PT ;  /* 0x00000c000500780c */ /* 0x000fe40003f24270 */
[----:B------:R-:W-:Y:S02]  /*1590*/  IADD3.X R4, PT, PT, RZ, RZ, RZ, P0, !PT ;  /* 0x000000ffff047210 */ /* 0x000fe400007fe4ff */
[----:B------:R-:W-:Y:S02]  /*15a0*/  IADD3 R11, PT, PT, R8, R23, RZ ;  /* 0x00000017080b7210 */ /* 0x000fe40007ffe0ff */
[----:B0-----:R-:W-:-:S04]  /*15b0*/  LEA R2, P0, R3, UR4, 0x2 ;  /* 0x0000000403027c11 */ /* 0x001fc8000f8010ff */
[----:B------:R-:W-:Y:S02]  /*15c0*/  LEA.HI.X R3, R3, UR5, R4, 0x2, P0 ;  /* 0x0000000503037c11 */ /* 0x000fe400080f1404 */
[----:B------:R-:W-:-:S05]  /*15d0*/  IADD3 R2, P0, PT, R2, 0x800, RZ ;  /* 0x0000080002027810 */ /* 0x000fca0007f1e0ff */
[----:B------:R-:W-:Y:S01]  /*15e0*/  IMAD.X R3, RZ, RZ, R3, P0 ;  /* 0x000000ffff037224 */ /* 0x000fe200000e0603 */
[----:B------:R-:W-:Y:S01]  /*15f0*/  PLOP3.LUT P0, PT, PT, PT, PT, 0x80, 0x8 ;  /* 0x000000000008781c */ /* 0x000fe20003f0f070 */
[----:B------:R-:W-:-:S12]  /*1600*/  @!P1 BRA `(.L_x_26) ;  /* 0x0000000000c09947 */ /* 0x000fd80003800000 */
[----:B------:R-:W-:Y:S02]  /*1610*/  PLOP3.LUT P0, PT, PT, PT, PT, 0x8, 0x80 ;  /* 0x000000000080781c */ /* 0x000fe40003f0e170 */
[----:B------:R-:W-:-:S11]  /*1620*/  IADD3 R13, PT, PT, R9, -0xc00, RZ ;  /* 0xfffff400090d7810 */ /* 0x000fd60007ffe0ff */
.L_x_27:
[----:B------:R-:W0:Y:S01]  /*1630*/  LDC.64 R4, c[0x0][0x380] ;  /* 0x0000e000ff047b82 */ /* 0x000e220000000a00 */
[----:B------:R-:W2:Y:S01]  /*1640*/  LDG.E.CONSTANT R10, desc[UR6][R2.64+-0x400] ;  /* 0xfffc0006020a7981 */ /* 0x000ea2000c1e9900 */
[----:B------:R-:W-:-:S03]  /*1650*/  IADD3 R25, PT, PT, R11, 0x400, RZ ;  /* 0x000004000b197810 */ /* 0x000fc60007ffe0ff */
[----:B------:R-:W3:Y:S04]  /*1660*/  LDG.E.CONSTANT R19, desc[UR6][R2.64] ;  /* 0x0000000602137981 */ /* 0x000ee8000c1e9900 */
[----:B------:R-:W4:Y:S01]  /*1670*/  LDG.E.CONSTANT R18, desc[UR6][R2.64+0x400] ;  /* 0x0004000602127981 */ /* 0x000f22000c1e9900 */
[----:B------:R-:W-:-:S03]  /*1680*/  IADD3 R7, PT, PT, R11, 0x800, RZ ;  /* 0x000008000b077810 */ /* 0x000fc60007ffe0ff */
[----:B------:R-:W5:Y:S04]  /*1690*/  LDG.E.CONSTANT R16, desc[UR6][R2.64+0xc00] ;  /* 0x000c000602107981 */ /* 0x000f68000c1e9900 */
[----:B------:R-:W5:Y:S04]  /*16a0*/  LDG.E.CONSTANT R15, desc[UR6][R2.64+0x1000] ;  /* 0x00100006020f7981 */ /* 0x000f68000c1e9900 */
[----:B------:R-:W5:Y:S01]  /*16b0*/  LDG.E.CONSTANT R14, desc[UR6][R2.64+0x1400] ;  /* 0x00140006020e7981 */ /* 0x000f62000c1e9900 */
[----:B0-----:R-:W-:-:S03]  /*16c0*/  IMAD.WIDE.U32 R22, R11, 0x4, R4 ;  /* 0x000000040b167825 */ /* 0x001fc600078e0004 */
[----:B------:R-:W5:Y:S04]  /*16d0*/  LDG.E.CONSTANT R20, desc[UR6][R2.64+0x2000] ;  /* 0x0020000602147981 */ /* 0x000f68000c1e9900 */
[----:B------:R0:W2:Y:S01]  /*16e0*/  LDG.E.CONSTANT R12, desc[UR6][R22.64] ;  /* 0x00000006160c7981 */ /* 0x0000a2000c1e9900 */
[----:B------:R-:W-:-:S03]  /*16f0*/  IMAD.WIDE.U32 R24, R25, 0x4, R4 ;  /* 0x0000000419187825 */ /* 0x000fc600078e0004 */
[----:B------:R-:W5:Y:S04]  /*1700*/  LDG.E.CONSTANT R26, desc[UR6][R2.64+0x3000] ;  /* 0x00300006021a7981 */ /* 0x000f68000c1e9900 */
[----:B------:R-:W5:Y:S01]  /*1710*/  LDG.E.CONSTANT R17, desc[UR6][R24.64] ;  /* 0x0000000618117981 */ /* 0x000f62000c1e9900 */
[--C-:B------:R-:W-:Y:S01]  /*1720*/  IMAD.WIDE.U32 R6, R7, 0x4, R4.reuse ;  /* 0x0000000407067825 */ /* 0x100fe200078e0004 */
[----:B0-----:R-:W-:Y:S02]  /*1730*/  IADD3 R23, PT, PT, R11, 0xc00, RZ ;  /* 0x00000c000b177810 */ /* 0x001fe40007ffe0ff */
[----:B------:R-:W5:Y:S04]  /*1740*/  LDG.E.CONSTANT R22, desc[UR6][R2.64+0x1c00] ;  /* 0x001c000602167981 */ /* 0x000f68000c1e9900 */
[----:B------:R-:W5:Y:S01]  /*1750*/  LDG.E.CONSTANT R6, desc[UR6][R6.64] ;  /* 0x0000000606067981 */ /* 0x000f62000c1e9900 */
[----:B------:R-:W-:-:S03]  /*1760*/  IMAD.WIDE.U32 R4, R23, 0x4, R4 ;  /* 0x0000000417047825 */ /* 0x000fc600078e0004 */
[----:B------:R-:W5:Y:S04]  /*1770*/  LDG.E.CONSTANT R23, desc[UR6][R2.64+0x2400] ;  /* 0x0024000602177981 */ /* 0x000f68000c1e9900 */
[----:B------:R-:W5:Y:S04]  /*1780*/  LDG.E.CONSTANT R4, desc[UR6][R4.64] ;  /* 0x0000000604047981 */ /* 0x000f68000c1e9900 */
[----:B------:R-:W5:Y:S04]  /*1790*/  LDG.E.CONSTANT R24, desc[UR6][R2.64+0x2c00] ;  /* 0x002c000602187981 */ /* 0x000f68000c1e9900 */
[----:B------:R0:W5:Y:S01]  /*17a0*/  LDG.E.CONSTANT R25, desc[UR6][R2.64+0x3400] ;  /* 0x0034000602197981 */ /* 0x000162000c1e9900 */
[----:B------:R-:W-:-:S04]  /*17b0*/  IADD3 R8, PT, PT, R8, 0x1000, RZ ;  /* 0x0000100008087810 */ /* 0x000fc80007ffe0ff */
[----:B------:R-:W-:Y:S02]  /*17c0*/  ISETP.GE.AND P1, PT, R8, R13, PT ;  /* 0x0000000d0800720c */ /* 0x000fe40003f26270 */
[----:B0-----:R-:W-:Y:S02]  /*17d0*/  IADD3 R2, P2, PT, R2, 0x4000, RZ ;  /* 0x0000400002027810 */ /* 0x001fe40007f5e0ff */
[----:B------:R-:W-:Y:S02]  /*17e0*/  IADD3 R11, PT, PT, R11, 0x1000, RZ ;  /* 0x000010000b0b7810 */ /* 0x000fe40007ffe0ff */
[----:B------:R-:W-:Y:S01]  /*17f0*/  IADD3.X R3, PT, PT, RZ, R3, RZ, P2, !PT ;  /* 0x00000003ff037210 */ /* 0x000fe200017fe4ff */
[----:B--2---:R-:W-:-:S04]  /*1800*/  FADD R21, R12, R21 ;  /* 0x000000150c157221 */ /* 0x004fc80000000000 */
[----:B------:R-:W-:-:S04]  /*1810*/  FADD R10, R21, R10 ;  /* 0x0000000a150a7221 */ /* 0x000fc80000000000 */
[----:B---3--:R-:W-:-:S04]  /*1820*/  FADD R19, R10, R19 ;  /* 0x000000130a137221 */ /* 0x008fc80000000000 */
[----:B----4-:R-:W-:-:S04]  /*1830*/  FADD R18, R19, R18 ;  /* 0x0000001213127221 */ /* 0x010fc80000000000 */
[----:B-----5:R-:W-:-:S04]  /*1840*/  FADD R17, R18, R17 ;  /* 0x0000001112117221 */ /* 0x020fc80000000000 */
        /* <DEDUP_REMOVED lines=12> */
.L_x_26:
[----:B------:R-:W-:Y:S05]  /*1910*/  BSYNC.RECONVERGENT B2 ;  /* 0x0000000000027941 */ /* 0x000fea0003800200 */
.L_x_25:
[----:B------:R-:W-:Y:S01]  /*1920*/  IADD3 R4, PT, PT, R9, -R8, RZ ;  /* 0x8000000809047210 */ /* 0x000fe20007ffe0ff */
[----:B------:R-:W-:Y:S03]  /*1930*/  BSSY.RECONVERGENT B2, `(.L_x_28) ;  /* 0x000001e000027945 */ /* 0x000fe60003800200 */
[----:B------:R-:W-:-:S13]  /*1940*/  ISETP.GT.AND P1, PT, R4, 0x400, PT ;  /* 0x000004000400780c */ /* 0x000fda0003f24270 */
[----:B------:R-:W-:Y:S05]  /*1950*/  @!P1 BRA `(.L_x_29) ;  /* 0x00000000006c9947 */ /* 0x000fea0003800000 */
[----:B------:R-:W0:Y:S01]  /*1960*/  LDC.64 R6, c[0x0][0x380] ;  /* 0x0000e000ff067b82 */ /* 0x000e220000000a00 */
[----:B------:R-:W2:Y:S01]  /*1970*/  LDG.E.CONSTANT R10, desc[UR6][R2.64+-0x400] ;  /* 0xfffc0006020a7981 */ /* 0x000ea2000c1e9900 */
[----:B------:R-:W-:-:S03]  /*1980*/  VIADD R15, R11, 0x400 ;  /* 0x000004000b0f7836 */ /* 0x000fc60000000000 */
[----:B------:R-:W3:Y:S04]  /*1990*/  LDG.E.CONSTANT R13, desc[UR6][R2.64] ;  /* 0x00000006020d7981 */ /* 0x000ee8000c1e9900 */
[----:B------:R-:W4:Y:S04]  /*19a0*/  LDG.E.CONSTANT R17, desc[UR6][R2.64+0xc00] ;  /* 0x000c000602117981 */ /* 0x000f28000c1e9900 */
[----:B------:R-:W5:Y:S04]  /*19b0*/  LDG.E.CONSTANT R19, desc[UR6][R2.64+0x1000] ;  /* 0x0010000602137981 */ /* 0x000f68000c1e9900 */
[----:B------:R1:W5:Y:S01]  /*19c0*/  LDG.E.CONSTANT R23, desc[UR6][R2.64+0x1400] ;  /* 0x0014000602177981 */ /* 0x000362000c1e9900 */
[----:B0-----:R-:W-:-:S06]  /*19d0*/  IMAD.WIDE.U32 R4, R11, 0x4, R6 ;  /* 0x000000040b047825 */ /* 0x001fcc00078e0006 */
[----:B------:R-:W2:Y:S01]  /*19e0*/  LDG.E.CONSTANT R4, desc[UR6][R4.64] ;  /* 0x0000000604047981 */ /* 0x000ea2000c1e9900 */
[----:B------:R-:W-:-:S03]  /*19f0*/  IMAD.WIDE.U32 R6, R15, 0x4, R6 ;  /* 0x000000040f067825 */ /* 0x000fc600078e0006 */
[----:B------:R-:W4:Y:S04]  /*1a00*/  LDG.E.CONSTANT R15, desc[UR6][R2.64+0x400] ;  /* 0x00040006020f7981 */ /* 0x000f28000c1e9900 */
[----:B------:R-:W5:Y:S01]  /*1a10*/  LDG.E.CONSTANT R7, desc[UR6][R6.64] ;  /* 0x0000000606077981 */ /* 0x000f62000c1e9900 */
[----:B------:R-:W-:Y:S02]  /*1a20*/  PLOP3.LUT P0, PT, PT, PT, PT, 0x8, 0x80 ;  /* 0x000000000080781c */ /* 0x000fe40003f0e170 */
[----:B------:R-:W-:Y:S02]  /*1a30*/  IADD3 R8, PT, PT, R8, 0x800, RZ ;  /* 0x0000080008087810 */ /* 0x000fe40007ffe0ff */
[----:B------:R-:W-:Y:S01]  /*1a40*/  IADD3 R11, PT, PT, R11, 0x800, RZ ;  /* 0x000008000b0b7810 */ /* 0x000fe20007ffe0ff */
[----:B--2---:R-:W-:-:S04]  /*1a50*/  FADD R21, R21, R4 ;  /* 0x0000000415157221 */ /* 0x004fc80000000000 */
[----:B------:R-:W-:-:S04]  /*1a60*/  FADD R10, R21, R10 ;  /* 0x0000000a150a7221 */ /* 0x000fc80000000000 */
[----:B---3--:R-:W-:-:S04]  /*1a70*/  FADD R10, R10, R13 ;  /* 0x0000000d0a0a7221 */ /* 0x008fc80000000000 */
[----:B----4-:R-:W-:-:S04]  /*1a80*/  FADD R10, R10, R15 ;  /* 0x0000000f0a0a7221 */ /* 0x010fc80000000000 */
[----:B-----5:R-:W-:Y:S01]  /*1a90*/  FADD R10, R10, R7 ;  /* 0x000000070a0a7221 */ /* 0x020fe20000000000 */
[----:B------:R-:W-:-:S03]  /*1aa0*/  IADD3 R4, P1, PT, R2, 0x2000, RZ ;  /* 0x0000200002047810 */ /* 0x000fc60007f3e0ff */
[----:B------:R-:W-:Y:S01]  /*1ab0*/  FADD R10, R10, R17 ;  /* 0x000000110a0a7221 */ /* 0x000fe20000000000 */
[----:B------:R-:W-:-:S03]  /*1ac0*/  IADD3.X R5, PT, PT, RZ, R3, RZ, P1, !PT ;  /* 0x00000003ff057210 */ /* 0x000fc60000ffe4ff */
[----:B------:R-:W-:Y:S01]  /*1ad0*/  FADD R10, R10, R19 ;  /* 0x000000130a0a7221 */ /* 0x000fe20000000000 */
[----:B-1----:R-:W-:Y:S02]  /*1ae0*/  MOV R2, R4 ;  /* 0x0000000400027202 */ /* 0x002fe40000000f00 */
[----:B------:R-:W-:Y:S01]  /*1af0*/  MOV R3, R5 ;  /* 0x0000000500037202 */ /* 0x000fe20000000f00 */
[----:B------:R-:W-:-:S07]  /*1b00*/  FADD R21, R10, R23 ;  /* 0x000000170a157221 */ /* 0x000fce0000000000 */
.L_x_29:
[----:B------:R-:W-:Y:S05]  /*1b10*/  BSYNC.RECONVERGENT B2 ;  /* 0x0000000000027941 */ /* 0x000fea0003800200 */
.L_x_28:
[----:B------:R-:W-:-:S13]  /*1b20*/  ISETP.LT.OR P0, PT, R8, R9, P0 ;  /* 0x000000090800720c */ /* 0x000fda0000701670 */
[----:B------:R-:W-:Y:S05]  /*1b30*/  @!P0 BRA `(.L_x_21) ;  /* 0x0000000000288947 */ /* 0x000fea0003800000 */
[----:B------:R-:W0:Y:S01]  /*1b40*/  LDC.64 R4, c[0x0][0x380] ;  /* 0x0000e000ff047b82 */ /* 0x000e220000000a00 */
[----:B------:R-:W2:Y:S04]  /*1b50*/  LDG.E.CONSTANT R6, desc[UR6][R2.64+-0x400] ;  /* 0xfffc000602067981 */ /* 0x000ea8000c1e9900 */
[----:B------:R-:W3:Y:S04]  /*1b60*/  LDG.E.CONSTANT R7, desc[UR6][R2.64] ;  /* 0x0000000602077981 */ /* 0x000ee8000c1e9900 */
[----:B------:R-:W4:Y:S01]  /*1b70*/  LDG.E.CONSTANT R9, desc[UR6][R2.64+0x400] ;  /* 0x0004000602097981 */ /* 0x000f22000c1e9900 */
[----:B0-----:R-:W-:-:S06]  /*1b80*/  IMAD.WIDE.U32 R4, R11, 0x4, R4 ;  /* 0x000000040b047825 */ /* 0x001fcc00078e0004 */
[----:B------:R-:W5:Y:S02]  /*1b90*/  LDG.E.CONSTANT R4, desc[UR6][R4.64] ;  /* 0x0000000604047981 */ /* 0x000f64000c1e9900 */
[----:B-----5:R-:W-:-:S04]  /*1ba0*/  FADD R21, R21, R4 ;  /* 0x0000000415157221 */ /* 0x020fc80000000000 */
[----:B--2---:R-:W-:-:S04]  /*1bb0*/  FADD R6, R21, R6 ;  /* 0x0000000615067221 */ /* 0x004fc80000000000 */
[----:B---3--:R-:W-:-:S04]  /*1bc0*/  FADD R6, R6, R7 ;  /* 0x0000000706067221 */ /* 0x008fc80000000000 */
[----:B----4-:R-:W-:-:S07]  /*1bd0*/  FADD R21, R6, R9 ;  /* 0x0000000906157221 */ /* 0x010fce0000000000 */
.L_x_21:
[----:B------:R-:W-:Y:S05]  /*1be0*/  BSYNC.RECONVERGENT B1 ;  /* 0x0000000000017941 */ /* 0x000fea0003800200 */
.L_x_19:
[----:B------:R-:W0:Y:S01]  /*1bf0*/  S2R R6, SR_LANEID ;  /* 0x0000000000067919 */ /* 0x000e220000000000 */
[----:B------:R-:W1:Y:S01]  /*1c00*/  SHFL.DOWN PT, R2, R21, 0x1, 0x1f ;  /* 0x08201f0015027f89 */ /* 0x000e6200000e0000 */
[C---:B0-----:R-:W-:Y:S02]  /*1c10*/  ISETP.GT.AND P0, PT, R6.reuse, 0x1e, PT ;  /* 0x0000001e0600780c */ /* 0x041fe40003f04270 */
[----:B------:R-:W-:-:S11]  /*1c20*/  ISETP.NE.AND P1, PT, R6, RZ, PT ;  /* 0x000000ff0600720c */ /* 0x000fd60003f25270 */
[----:B-1----:R-:W-:Y:S01]  /*1c30*/  @!P0 FADD R21, R2, R21 ;  /* 0x0000001502158221 */ /* 0x002fe20000000000 */
[----:B------:R-:W-:Y:S01]  /*1c40*/  ISETP.GT.AND P0, PT, R6, 0x1d, PT ;  /* 0x0000001d0600780c */ /* 0x000fe20003f04270 */
[----:B------:R-:W0:Y:S01]  /*1c50*/  @!P1 S2R R5, SR_CgaCtaId ;  /* 0x0000000000059919 */ /* 0x000e220000008800 */
[----:B------:R-:W-:Y:S02]  /*1c60*/  @!P1 MOV R4, 0x400 ;  /* 0x0000040000049802 */ /* 0x000fe40000000f00 */
[----:B------:R-:W-:Y:S01]  /*1c70*/  @!P1 SHF.R.U32.HI R3, RZ, 0x3, R0 ;  /* 0x00000003ff039819 */ /* 0x000fe20000011600 */
[----:B------:R-:W1:Y:S03]  /*1c80*/  SHFL.DOWN PT, R2, R21, 0x2, 0x1f ;  /* 0x08401f0015027f89 */ /* 0x000e6600000e0000 */
[----:B------:R-:W-:-:S05]  /*1c90*/  @!P1 LOP3.LUT R3, R3, 0x7c, RZ, 0xc0, !PT ;  /* 0x0000007c03039812 */ /* 0x000fca00078ec0ff */
[----:B-1----:R-:W-:Y:S01]  /*1ca0*/  @!P0 FADD R21, R21, R2 ;  /* 0x0000000215158221 */ /* 0x002fe20000000000 */
[----:B------:R-:W-:Y:S02]  /*1cb0*/  ISETP.GT.AND P0, PT, R6, 0x1b, PT ;  /* 0x0000001b0600780c */ /* 0x000fe40003f04270 */
[----:B0-----:R-:W-:Y:S02]  /*1cc0*/  @!P1 LEA R4, R5, R4, 0x18 ;  /* 0x0000000405049211 */ /* 0x001fe400078ec0ff */
[----:B------:R-:W0:Y:S02]  /*1cd0*/  SHFL.DOWN PT, R2, R21, 0x4, 0x1f ;  /* 0x08801f0015027f89 */ /* 0x000e2400000e0000 */
[----:B------:R-:W-:-:S07]  /*1ce0*/  @!P1 IADD3 R3, PT, PT, R3, R4, RZ ;  /* 0x0000000403039210 */ /* 0x000fce0007ffe0ff */
        /* <DEDUP_REMOVED lines=12> */
[----:B------:R-:W0:Y:S01]  /*1db0*/  S2UR UR5, SR_CgaCtaId ;  /* 0x00000000000579c3 */ /* 0x000e220000008800 */
[----:B------:R-:W-:Y:S02]  /*1dc0*/  UMOV UR4, 0x400 ;  /* 0x0000040000047882 */ /* 0x000fe40000000000 */
[----:B0-----:R-:W-:-:S09]  /*1dd0*/  ULEA UR4, UR5, UR4, 0x18 ;  /* 0x0000000405047291 */ /* 0x001fd2000f8ec0ff */
[----:B---3--:R-:W0:Y:S04]  /*1de0*/  LDS R3, [UR4+0xc] ;  /* 0x00000c04ff037984 */ /* 0x008e280008000800 */
        /* <DEDUP_REMOVED lines=10> */
.L_x_2:
        /* <DEDUP_REMOVED lines=12> */
.L_x_32:
[----:B------:R-:W-:Y:S05]  /*1f50*/  BSYNC.RECONVERGENT B1 ;  /* 0x0000000000017941 */ /* 0x000fea0003800200 */
.L_x_31:
[----:B------:R-:W-:Y:S01]  /*1f60*/  ISETP.GE.AND P0, PT, R11, R20, PT ;  /* 0x000000140b00720c */ /* 0x000fe20003f06270 */
[----:B------:R-:W-:-:S12]  /*1f70*/  BSSY.RECONVERGENT B1, `(.L_x_33) ;  /* 0x0000074000017945 */ /* 0x000fd80003800200 */
[----:B------:R-:W-:Y:S05]  /*1f80*/  @P0 BRA `(.L_x_34) ;  /* 0x0000000400c80947 */ /* 0x000fea0003800000 */
[----:B0-----:R-:W-:Y:S01]  /*1f90*/  LOP3.LUT R3, RZ, R11, RZ, 0x33, !PT ;  /* 0x0000000bff037212 */ /* 0x001fe200078e33ff */
[----:B------:R-:W-:Y:S04]  /*1fa0*/  BSSY.RECONVERGENT B2, `(.L_x_35) ;  /* 0x0000015000027945 */ /* 0x000fe80003800200 */
[----:B------:R-:W-:-:S05]  /*1fb0*/  IMAD.IADD R4, R3, 0x1, R20 ;  /* 0x0000000103047824 */ /* 0x000fca00078e0214 */
        /* <DEDUP_REMOVED lines=10> */
.L_x_37:
[----:B------:R-:W-:-:S06]  /*2060*/  MOV R3, R5 ;  /* 0x0000000500037202 */ /* 0x000fcc0000000f00 */
[----:B------:R0:W2:Y:S01]  /*2070*/  LDG.E.CONSTANT R3, desc[UR6][R2.64] ;  /* 0x0000000602037981 */ /* 0x0000a2000c1e9900 */
[----:B------:R-:W-:Y:S02]  /*2080*/  IADD3 R4, PT, PT, R4, 0x1, RZ ;  /* 0x0000000104047810 */ /* 0x000fe40007ffe0ff */
[----:B------:R-:W-:Y:S02]  /*2090*/  IADD3 R11, PT, PT, R11, 0x100, RZ ;  /* 0x000001000b0b7810 */ /* 0x000fe40007ffe0ff */
[----:B------:R-:W-:Y:S02]  /*20a0*/  ISETP.NE.AND P0, PT, R4, RZ, PT ;  /* 0x000000ff0400720c */ /* 0x000fe40003f05270 */
[----:B0-----:R-:W-:-:S04]  /*20b0*/  IADD3 R2, P2, PT, R2, 0x400, RZ ;  /* 0x0000040002027810 */ /* 0x001fc80007f5e0ff */
[----:B------:R-:W-:Y:S01]  /*20c0*/  IADD3.X R5, PT, PT, RZ, R5, RZ, P2, !PT ;  /* 0x00000005ff057210 */ /* 0x000fe200017fe4ff */
[----:B--2--5:R-:W-:-:S06]  /*20d0*/  FADD R0, R3, R0 ;  /* 0x0000000003007221 */ /* 0x024fcc0000000000 */
[----:B------:R-:W-:Y:S05]  /*20e0*/  @P0 BRA `(.L_x_37) ;  /* 0xfffffffc00dc0947 */ /* 0x000fea000383ffff */
.L_x_36:
[----:B------:R-:W-:Y:S05]  /*20f0*/  BSYNC.RECONVERGENT B2 ;  /* 0x0000000000027941 */ /* 0x000fea0003800200 */
.L_x_35:
        /* <DEDUP_REMOVED lines=8> */
.L_x_40:
        /* <DEDUP_REMOVED lines=9> */
[----:B------:R-:W-:-:S03]  /*2210*/  VIADD R3, R11, 0x800 ;  /* 0x000008000b037836 */ /* 0x000fc60000000000 */
[----:B------:R-:W4:Y:S01]  /*2220*/  LDG.E.CONSTANT R15, desc[UR6][R4.64+0x400] ;  /* 0x00040006040f7981 */ /* 0x000f22000c1e9900 */
        /* <DEDUP_REMOVED lines=32> */
.L_x_39:
[----:B------:R-:W-:Y:S05]  /*2430*/  BSYNC.RECONVERGENT B2 ;  /* 0x0000000000027941 */ /* 0x000fea0003800200 */
.L_x_38:
[----:B------:R-:W-:Y:S01]  /*2440*/  IADD3 R2, PT, PT, -R11, R20, RZ ;  /* 0x000000140b027210 */ /* 0x000fe20007ffe1ff */
[----:B------:R-:W-:Y:S03]  /*2450*/  BSSY.RECONVERGENT B2, `(.L_x_41) ;  /* 0x0000019000027945 */ /* 0x000fe60003800200 */
[----:B------:R-:W-:-:S13]  /*2460*/  ISETP.GT.AND P1, PT, R2, 0x400, PT ;  /* 0x000004000200780c */ /* 0x000fda0003f24270 */
[----:B------:R-:W-:Y:S05]  /*2470*/  @!P1 BRA `(.L_x_42) ;  /* 0x0000000000589947 */ /* 0x000fea0003800000 */
        /* <DEDUP_REMOVED lines=22> */
.L_x_42:
[----:B------:R-:W-:Y:S05]  /*25e0*/  BSYNC.RECONVERGENT B2 ;  /* 0x0000000000027941 */ /* 0x000fea0003800200 */
.L_x_41:
        /* <DEDUP_REMOVED lines=12> */
.L_x_34:
[----:B------:R-:W-:Y:S05]  /*26b0*/  BSYNC.RECONVERGENT B1 ;  /* 0x0000000000017941 */ /* 0x000fea0003800200 */
.L_x_33:
        /* <DEDUP_REMOVED lines=35> */
[----:B--2---:R-:W0:Y:S04]  /*28f0*/  LDS R3, [UR4+0xc] ;  /* 0x00000c04ff037984 */ /* 0x004e280008000800 */
        /* <DEDUP_REMOVED lines=10> */
.L_x_43:
[----:B0-----:R-:W0:Y:S01]  /*29a0*/  S2R R2, SR_LANEID ;  /* 0x0000000000027919 */ /* 0x001e220000000000 */
[----:B------:R-:W-:-:S04]  /*29b0*/  LOP3.LUT R0, R9, 0x3e0, RZ, 0xc0, !PT ;  /* 0x000003e009007812 */ /* 0x000fc800078ec0ff */
[----:B------:R-:W-:Y:S02]  /*29c0*/  IADD3 R3, PT, PT, R0, 0x20, RZ ;  /* 0x0000002000037810 */ /* 0x000fe40007ffe0ff */
[----:B------:R-:W-:Y:S02]  /*29d0*/  LOP3.LUT R7, RZ, R0, RZ, 0x33, !PT ;  /* 0x00000000ff077212 */ /* 0x000fe400078e33ff */
[-C--:B------:R-:W-:Y:S02]  /*29e0*/  ISETP.GT.AND P0, PT, R3, R20.reuse, PT ;  /* 0x000000140300720c */ /* 0x080fe40003f04270 */
[----:B------:R-:W-:-:S04]  /*29f0*/  IADD3 R7, PT, PT, R7, R20, RZ ;  /* 0x0000001407077210 */ /* 0x000fc80007ffe0ff */
[----:B------:R-:W-:-:S05]  /*2a00*/  SEL R4, R7, 0x1f, P0 ;  /* 0x0000001f07047807 */ /* 0x000fca0000000000 */
[----:B------:R-:W1:Y:S01]  /*2a10*/  SHFL.DOWN PT, R0, R5, 0x1, R4 ;  /* 0x0820000005007989 */ /* 0x000e6200000e0004 */
[C---:B0-----:R-:W-:Y:S01]  /*2a20*/  ISETP.GE.AND P0, PT, R2.reuse, R4, PT ;  /* 0x000000040200720c */ /* 0x041fe20003f06270 */
[C---:B------:R-:W-:Y:S01]  /*2a30*/  VIADD R3, R2.reuse, 0x2 ;  /* 0x0000000202037836 */ /* 0x040fe20000000000 */
[----:B------:R-:W-:-:S11]  /*2a40*/  ISETP.NE.AND P1, PT, R2, RZ, PT ;  /* 0x000000ff0200720c */ /* 0x000fd60003f25270 */
[----:B-1----:R-:W-:Y:S01]  /*2a50*/  @!P0 FADD R5, R0, R5 ;  /* 0x0000000500058221 */ /* 0x002fe20000000000 */
[-C--:B------:R-:W-:Y:S01]  /*2a60*/  ISETP.GT.AND P0, PT, R3, R4.reuse, PT ;  /* 0x000000040300720c */ /* 0x080fe20003f04270 */
[----:B------:R-:W0:Y:S01]  /*2a70*/  @!P1 S2R R6, SR_CgaCtaId ;  /* 0x0000000000069919 */ /* 0x000e220000008800 */
[----:B------:R-:W-:Y:S02]  /*2a80*/  IADD3 R3, PT, PT, R2, 0x4, RZ ;  /* 0x0000000402037810 */ /* 0x000fe40007ffe0ff */
[----:B------:R-:W1:Y:S09]  /*2a90*/  SHFL.DOWN PT, R0, R5, 0x2, R4 ;  /* 0x0840000005007989 */ /* 0x000e7200000e0004 */
[----:B-1----:R-:W-:Y:S01]  /*2aa0*/  @!P0 FADD R5, R5, R0 ;  /* 0x0000000005058221 */ /* 0x002fe20000000000 */
[----:B------:R-:W-:-:S02]  /*2ab0*/  ISETP.GT.AND P0, PT, R3, R4, PT ;  /* 0x000000040300720c */ /* 0x000fc40003f04270 */
[----:B------:R-:W-:Y:S02]  /*2ac0*/  IADD3 R3, PT, PT, R2, 0x8, RZ ;  /* 0x0000000802037810 */ /* 0x000fe40007ffe0ff */
[----:B------:R-:W1:Y:S09]  /*2ad0*/  SHFL.DOWN PT, R0, R5, 0x4, R4 ;  /* 0x0880000005007989 */ /* 0x000e7200000e0004 */
[----:B-1----:R-:W-:Y:S01]  /*2ae0*/  @!P0 FADD R5, R5, R0 ;  /* 0x0000000005058221 */ /* 0x002fe20000000000 */
[----:B------:R-:W-:-:S02]  /*2af0*/  ISETP.GT.AND P0, PT, R3, R4, PT ;  /* 0x000000040300720c */ /* 0x000fc40003f04270 */
[----:B------:R-:W-:Y:S02]  /*2b00*/  IADD3 R3, PT, PT, R2, 0x10, RZ ;  /* 0x0000001002037810 */ /* 0x000fe40007ffe0ff */
[----:B------:R-:W1:Y:S01]  /*2b10*/  SHFL.DOWN PT, R0, R5, 0x8, R4 ;  /* 0x0900000005007989 */ /* 0x000e6200000e0004 */
[----:B------:R-:W-:-:S04]  /*2b20*/  @!P1 SHF.R.U32.HI R2, RZ, 0x3, R9 ;  /* 0x00000003ff029819 */ /* 0x000fc80000011609 */
[----:B------:R-:W-:-:S04]  /*2b30*/  @!P1 LOP3.LUT R2, R2, 0x7c, RZ, 0xc0, !PT ;  /* 0x0000007c02029812 */ /* 0x000fc800078ec0ff */
[----:B-1----:R-:W-:Y:S01]  /*2b40*/  @!P0 FADD R5, R5, R0 ;  /* 0x0000000005058221 */ /* 0x002fe20000000000 */
[----:B------:R-:W-:Y:S02]  /*2b50*/  ISETP.GT.AND P0, PT, R3, R4, PT ;  /* 0x000000040300720c */ /* 0x000fe40003f04270 */
[----:B------:R-:W-:Y:S02]  /*2b60*/  @!P1 MOV R3, 0x400 ;  /* 0x0000040000039802 */ /* 0x000fe40000000f00 */
[----:B------:R-:W1:Y:S02]  /*2b70*/  SHFL.DOWN PT, R0, R5, 0x10, R4 ;  /* 0x0a00000005007989 */ /* 0x000e6400000e0004 */
[----:B0-----:R-:W-:-:S04]  /*2b80*/  @!P1 LEA R3, R6, R3, 0x18 ;  /* 0x0000000306039211 */ /* 0x001fc800078ec0ff */
[----:B------:R-:W-:-:S03]  /*2b90*/  @!P1 IADD3 R3, PT, PT, R2, R3, RZ ;  /* 0x0000000302039210 */ /* 0x000fc60007ffe0ff */
[----:B-1----:R-:W-:Y:S01]  /*2ba0*/  @!P0 FADD R5, R5, R0 ;  /* 0x0000000005058221 */ /* 0x002fe20000000000 */
        /* <DEDUP_REMOVED lines=12> */
[----:B-1----:R-:W0:Y:S04]  /*2c70*/  LDS R3, [UR4+0xc] ;  /* 0x00000c04ff037984 */ /* 0x002e280008000800 */
        /* <DEDUP_REMOVED lines=13> */
.L_x_30:
[----:B------:R-:W0:Y:S01]  /*2d50*/  S2R R8, SR_TID.X ;  /* 0x0000000000087919 */ /* 0x000e220000002100 */
[----:B------:R-:W0:Y:S02]  /*2d60*/  LDC.64 R2, c[0x0][0x380] ;  /* 0x0000e000ff027b82 */ /* 0x000e240000000a00 */
[----:B0-----:R-:W-:-:S05]  /*2d70*/  IMAD.WIDE.U32 R2, R8, 0x4, R2 ;  /* 0x0000000408027825 */ /* 0x001fca00078e0002 */
[----:B------:R-:W2:Y:S04]  /*2d80*/  LDG.E.CONSTANT R19, desc[UR6][R2.64] ;  /* 0x0000000602137981 */ /* 0x000ea8000c1e9900 */
[----:B------:R-:W2:Y:S04]  /*2d90*/  LDG.E.CONSTANT R0, desc[UR6][R2.64+0x400] ;  /* 0x0004000602007981 */ /* 0x000ea8000c1e9900 */
[----:B------:R-:W3:Y:S04]  /*2da0*/  LDG.E.CONSTANT R4, desc[UR6][R2.64+0x800] ;  /* 0x0008000602047981 */ /* 0x000ee8000c1e9900 */
[----:B------:R-:W3:Y:S04]  /*2db0*/  LDG.E.CONSTANT R5, desc[UR6][R2.64+0xc00] ;  /* 0x000c000602057981 */ /* 0x000ee8000c1e9900 */
[----:B------:R-:W4:Y:S04]  /*2dc0*/  LDG.E.CONSTANT R6, desc[UR6][R2.64+0x1000] ;  /* 0x0010000602067981 */ /* 0x000f28000c1e9900 */
[----:B------:R-:W4:Y:S04]  /*2dd0*/  LDG.E.CONSTANT R7, desc[UR6][R2.64+0x1400] ;  /* 0x0014000602077981 */ /* 0x000f28000c1e9900 */
[----:B------:R-:W5:Y:S04]  /*2de0*/  LDG.E.CONSTANT R9, desc[UR6][R2.64+0x1800] ;  /* 0x0018000602097981 */ /* 0x000f68000c1e9900 */
        /* <DEDUP_REMOVED lines=8> */
[----:B------:R-:W5:Y:S01]  /*2e70*/  LDG.E.CONSTANT R18, desc[UR6][R2.64+0x3c00] ;  /* 0x003c000602127981 */ /* 0x000f62000c1e9900 */
[----:B------:R-:W-:Y:S01]  /*2e80*/  ISETP.GE.U32.AND P0, PT, R20, 0x2000, PT ;  /* 0x000020001400780c */ /* 0x000fe20003f06070 */
[----:B--2---:R-:W-:Y:S01]  /*2e90*/  FADD R0, R19, R0 ;  /* 0x0000000013007221 */ /* 0x004fe20000000000 */
[----:B---3--:R-:W-:-:S04]  /*2ea0*/  FADD R5, R4, R5 ;  /* 0x0000000504057221 */ /* 0x008fc80000000000 */
[----:B------:R-:W-:Y:S01]  /*2eb0*/  FADD R0, R0, R5 ;  /* 0x0000000500007221 */ /* 0x000fe20000000000 */
[----:B----4-:R-:W-:Y:S01]  /*2ec0*/  FADD R6, R6, R7 ;  /* 0x0000000706067221 */ /* 0x010fe20000000000 */
[----:B-----5:R-:W-:-:S04]  /*2ed0*/  FADD R9, R9, R10 ;  /* 0x0000000a09097221 */ /* 0x020fc80000000000 */
[----:B------:R-:W-:Y:S01]  /*2ee0*/  FADD R9, R6, R9 ;  /* 0x0000000906097221 */ /* 0x000fe20000000000 */
[----:B------:R-:W-:-:S03]  /*2ef0*/  FADD R11, R11, R12 ;  /* 0x0000000c0b0b7221 */ /* 0x000fc60000000000 */
[----:B------:R-:W-:Y:S01]  /*2f00*/  FADD R0, R0, R9 ;  /* 0x0000000900007221 */ /* 0x000fe20000000000 */
[----:B------:R-:W-:-:S04]  /*2f10*/  FADD R14, R13, R14 ;  /* 0x0000000e0d0e7221 */ /* 0x000fc80000000000 */
[----:B------:R-:W-:Y:S01]  /*2f20*/  FADD R11, R11, R14 ;  /* 0x0000000e0b0b7221 */ /* 0x000fe20000000000 */
[----:B------:R-:W-:Y:S01]  /*2f30*/  FADD R15, R15, R16 ;  /* 0x000000100f0f7221 */ /* 0x000fe20000000000 */
[----:B------:R-:W-:-:S04]  /*2f40*/  FADD R18, R17, R18 ;  /* 0x0000001211127221 */ /* 0x000fc80000000000 */
[----:B------:R-:W-:-:S04]  /*2f50*/  FADD R18, R15, R18 ;  /* 0x000000120f127221 */ /* 0x000fc80000000000 */
[----:B------:R-:W-:Y:S01]  /*2f60*/  FADD R5, R11, R18 ;  /* 0x000000120b057221 */ /* 0x000fe20000000000 */
[----:B------:R-:W-:-:S03]  /*2f70*/  HFMA2 R11, -RZ, RZ, 0, 0.00048828125 ;  /* 0x00001000ff0b7431 */ /* 0x000fc600000001ff */
[----:B------:R-:W-:Y:S01]  /*2f80*/  FADD R0, R0, R5 ;  /* 0x0000000500007221 */ /* 0x000fe20000000000 */
[----:B------:R-:W-:Y:S06]  /*2f90*/  @!P0 BRA `(.L_x_44) ;  /* 0x0000000000ac8947 */ /* 0x000fec0003800000 */
[----:B------:R-:W0:Y:S01]  /*2fa0*/  LDC R7, c[0x0][0x390] ;  /* 0x0000e400ff077b82 */ /* 0x000e220000000800 */
[----:B------:R-:W-:Y:S02]  /*2fb0*/  IADD3 R6, PT, PT, R20, -0x1000, RZ ;  /* 0xfffff00014067810 */ /* 0x000fe40007ffe0ff */
[----:B------:R-:W-:-:S07]  /*2fc0*/  MOV R11, 0x1000 ;  /* 0x00001000000b7802 */ /* 0x000fce0000000f00 */
.L_x_46:
[----:B------:R-:W-:-:S05]  /*2fd0*/  IMAD.WIDE R4, R11, 0x4, R2 ;  /* 0x000000040b047825 */ /* 0x000fca00078e0202 */
[----:B------:R-:W2:Y:S04]  /*2fe0*/  LDG.E.CONSTANT R20, desc[UR6][R4.64+0x400] ;  /* 0x0004000604147981 */ /* 0x000ea8000c1e9900 */
[----:B------:R-:W2:Y:S04]  /*2ff0*/  LDG.E.CONSTANT R21, desc[UR6][R4.64+0x800] ;  /* 0x0008000604157981 */ /* 0x000ea8000c1e9900 */
        /* <DEDUP_REMOVED lines=13> */
[----:B------:R1:W5:Y:S01]  /*30d0*/  LDG.E.CONSTANT R18, desc[UR6][R4.64+0x3c00] ;  /* 0x003c000604127981 */ /* 0x000362000c1e9900 */
[----:B--2---:R-:W-:Y:S01]  /*30e0*/  FADD R21, R20, R21 ;  /* 0x0000001514157221 */ /* 0x004fe20000000000 */
[----:B0-----:R-:W-:-:S05]  /*30f0*/  MOV R20, R7 ;  /* 0x0000000700147202 */ /* 0x001fca0000000f00 */
[----:B-1----:R-:W-:Y:S02]  /*3100*/  IMAD.IADD R4, R20, 0x1, -R11 ;  /* 0x0000000114047824 */ /* 0x002fe400078e0a0b */
[----:B---3--:R-:W-:-:S03]  /*3110*/  FADD R0, R19, R0 ;  /* 0x0000000013007221 */ /* 0x008fc60000000000 */
[----:B------:R-:W-:Y:S01]  /*3120*/  ISETP.GE.AND P0, PT, R4, 0x1000, PT ;  /* 0x000010000400780c */ /* 0x000fe20003f06270 */
[----:B----4-:R-:W-:Y:S01]  /*3130*/  FADD R22, R22, R23 ;  /* 0x0000001716167221 */ /* 0x010fe20000000000 */
[----:B------:R-:W-:Y:S01]  /*3140*/  FADD R0, R0, R21 ;  /* 0x0000001500007221 */ /* 0x000fe20000000000 */
[----:B-----5:R-:W-:-:S04]  /*3150*/  FADD R25, R24, R25 ;  /* 0x0000001918197221 */ /* 0x020fc80000000000 */
[----:B------:R-:W-:Y:S01]  /*3160*/  FADD R25, R22, R25 ;  /* 0x0000001916197221 */ /* 0x000fe20000000000 */
[----:B------:R-:W-:Y:S01]  /*3170*/  FADD R16, R16, R17 ;  /* 0x0000001110107221 */ /* 0x000fe20000000000 */
[----:B------:R-:W-:-:S04]  /*3180*/  FADD R15, R15, R10 ;  /* 0x0000000a0f0f7221 */ /* 0x000fc80000000000 */
[----:B------:R-:W-:Y:S01]  /*3190*/  FADD R15, R16, R15 ;  /* 0x0000000f100f7221 */ /* 0x000fe20000000000 */
[----:B------:R-:W-:Y:S01]  /*31a0*/  FADD R9, R14, R9 ;  /* 0x000000090e097221 */ /* 0x000fe20000000000 */
[----:B------:R-:W-:-:S04]  /*31b0*/  FADD R12, R13, R12 ;  /* 0x0000000c0d0c7221 */ /* 0x000fc80000000000 */
[----:B------:R-:W-:Y:S01]  /*31c0*/  FADD R12, R9, R12 ;  /* 0x0000000c090c7221 */ /* 0x000fe20000000000 */
[----:B------:R-:W-:-:S03]  /*31d0*/  FADD R0, R0, R25 ;  /* 0x0000001900007221 */ /* 0x000fc60000000000 */
[----:B------:R-:W-:-:S04]  /*31e0*/  FADD R15, R15, R12 ;  /* 0x0000000c0f0f7221 */ /* 0x000fc80000000000 */
[----:B------:R-:W-:-:S04]  /*31f0*/  FADD R15, R0, R15 ;  /* 0x0000000f000f7221 */ /* 0x000fc80000000000 */
[----:B------:R-:W-:Y:S01]  /*3200*/  FADD R0, R18, R15 ;  /* 0x0000000f12007221 */ /* 0x000fe20000000000 */
[----:B------:R-:W-:Y:S06]  /*3210*/  @!P0 BRA `(.L_x_45) ;  /* 0x0000000800308947 */ /* 0x000fec0003800000 */
[----:B------:R-:W-:-:S04]  /*3220*/  IADD3 R11, PT, PT, R11, 0x1000, RZ ;  /* 0x000010000b0b7810 */ /* 0x000fc80007ffe0ff */
[----:B------:R-:W-:-:S13]  /*3230*/  ISETP.GT.AND P0, PT, R11, R6, PT ;  /* 0x000000060b00720c */ /* 0x000fda0003f04270 */
[----:B------:R-:W-:Y:S05]  /*3240*/  @!P0 BRA `(.L_x_46) ;  /* 0xfffffffc00608947 */ /* 0x000fea000383ffff */
.L_x_44:
[----:B------:R-:W-:-:S13]  /*3250*/  ISETP.GE.AND P0, PT, R11, R20, PT ;  /* 0x000000140b00720c */ /* 0x000fda0003f06270 */
[----:B------:R-:W-:Y:S05]  /*3260*/  @P0 BRA `(.L_x_45) ;  /* 0x00000008001c0947 */ /* 0x000fea0003800000 */
[----:B------:R-:W-:Y:S01]  /*3270*/  IADD3 R9, PT, PT, -R11, R20, RZ ;  /* 0x000000140b097210 */ /* 0x000fe20007ffe1ff */
[----:B------:R-:W-:Y:S03]  /*3280*/  BSSY.RECONVERGENT B1, `(.L_x_45) ;  /* 0x0000085000017945 */ /* 0x000fe60003800200 */
        /* <DEDUP_REMOVED lines=16> */
.L_x_50:
        /* <DEDUP_REMOVED lines=8> */
.L_x_49:
[----:B------:R-:W-:Y:S05]  /*3410*/  BSYNC.RECONVERGENT B2 ;  /* 0x0000000000027941 */ /* 0x000fea0003800200 */
.L_x_48:
[----:B------:R-:W-:Y:S05]  /*3420*/  @!P1 BRA `(.L_x_47) ;  /* 0x0000000400a89947 */ /* 0x000fea0003800000 */
[----:B------:R-:W0:Y:S01]  /*3430*/  LDCU.64 UR4, c[0x0][0x380] ;  /* 0x00007000ff0477ac */ /* 0x000e220008000a00 */
[----:B------:R-:W-:Y:S01]  /*3440*/  IADD3 R5, PT, PT, R9, -R10, RZ ;  /* 0x8000000a09057210 */ /* 0x000fe20007ffe0ff */
[----:B------:R-:W-:Y:S01]  /*3450*/  BSSY.RECONVERGENT B2, `(.L_x_51) ;  /* 0x000003b000027945 */ /* 0x000fe20003800200 */
[CC--:B------:R-:W-:Y:S02]  /*3460*/  IADD3 R3, P0, PT, R10.reuse, R11.reuse, RZ ;  /* 0x0000000b0a037210 */ /* 0x0c0fe40007f1e0ff */
[----:B------:R-:W-:Y:S02]  /*3470*/  ISETP.GT.AND P1, PT, R5, 0xc00, PT ;  /* 0x00000c000500780c */ /* 0x000fe40003f24270 */
[----:B------:R-:W-:Y:S01]  /*3480*/  IADD3 R11, PT, PT, R10, R11, RZ ;  /* 0x0000000b0a0b7210 */ /* 0x000fe20007ffe0ff */
[----:B------:R-:W-:Y:S01]  /*3490*/  IMAD.X R4, RZ, RZ, RZ, P0 ;  /* 0x000000ffff047224 */ /* 0x000fe200000e06ff */
[----:B0-----:R-:W-:-:S04]  /*34a0*/  LEA R2, P0, R3, UR4, 0x2 ;  /* 0x0000000403027c11 */ /* 0x001fc8000f8010ff */
[----:B------:R-:W-:Y:S02]  /*34b0*/  LEA.HI.X R3, R3, UR5, R4, 0x2, P0 ;  /* 0x0000000503037c11 */ /* 0x000fe400080f1404 */
[----:B------:R-:W-:-:S04]  /*34c0*/  IADD3 R2, P0, PT, R2, 0x800, RZ ;  /* 0x0000080002027810 */ /* 0x000fc80007f1e0ff */
[----:B------:R-:W-:Y:S02]  /*34d0*/  IADD3.X R3, PT, PT, RZ, R3, RZ, P0, !PT ;  /* 0x00000003ff037210 */ /* 0x000fe400007fe4ff */
[----:B------:R-:W-:Y:S01]  /*34e0*/  PLOP3.LUT P0, PT, PT, PT, PT, 0x80, 0x8 ;  /* 0x000000000008781c */ /* 0x000fe20003f0f070 */
[----:B------:R-:W-:-:S12]  /*34f0*/  @!P1 BRA `(.L_x_52) ;  /* 0x0000000000c09947 */ /* 0x000fd80003800000 */
[----:B------:R-:W-:Y:S02]  /*3500*/  PLOP3.LUT P0, PT, PT, PT, PT, 0x8, 0x80 ;  /* 0x000000000080781c */ /* 0x000fe40003f0e170 */
[----:B------:R-:W-:-:S11]  /*3510*/  IADD3 R13, PT, PT, R9, -0xc00, RZ ;  /* 0xfffff400090d7810 */ /* 0x000fd60007ffe0ff */
.L_x_53:
[----:B------:R-:W0:Y:S01]  /*3520*/  LDC.64 R4, c[0x0][0x380] ;  /* 0x0000e000ff047b82 */ /* 0x000e220000000a00 */
[----:B------:R-:W2:Y:S01]  /*3530*/  LDG.E.CONSTANT R12, desc[UR6][R2.64+-0x400] ;  /* 0xfffc0006020c7981 */ /* 0x000ea2000c1e9900 */
[----:B------:R-:W-:-:S03]  /*3540*/  IADD3 R25, PT, PT, R11, 0x400, RZ ;  /* 0x000004000b197810 */ /* 0x000fc60007ffe0ff */
[----:B------:R-:W3:Y:S04]  /*3550*/  LDG.E.CONSTANT R20, desc[UR6][R2.64] ;  /* 0x0000000602147981 */ /* 0x000ee8000c1e9900 */
[----:B------:R-:W4:Y:S01]  /*3560*/  LDG.E.CONSTANT R19, desc[UR6][R2.64+0x400] ;  /* 0x0004000602137981 */ /* 0x000f22000c1e9900 */
[----:B------:R-:W-:-:S03]  /*3570*/  IADD3 R7, PT, PT, R11, 0x800, RZ ;  /* 0x000008000b077810 */ /* 0x000fc60007ffe0ff */
[----:B------:R-:W5:Y:S04]  /*3580*/  LDG.E.CONSTANT R17, desc[UR6][R2.64+0xc00] ;  /* 0x000c000602117981 */ /* 0x000f68000c1e9900 */
[----:B------:R-:W5:Y:S01]  /*3590*/  LDG.E.CONSTANT R16, desc[UR6][R2.64+0x1000] ;  /* 0x0010000602107981 */ /* 0x000f62000c1e9900 */
[----:B------:R-:W-:-:S03]  /*35a0*/  IADD3 R23, PT, PT, R11, 0xc00, RZ ;  /* 0x00000c000b177810 */ /* 0x000fc60007ffe0ff */
[----:B------:R-:W5:Y:S01]  /*35b0*/  LDG.E.CONSTANT R22, desc[UR6][R2.64+0x1c00] ;  /* 0x001c000602167981 */ /* 0x000f62000c1e9900 */
[----:B0-----:R-:W-:-:S03]  /*35c0*/  IMAD.WIDE.U32 R14, R11, 0x4, R4 ;  /* 0x000000040b0e7825 */ /* 0x001fc600078e0004 */
[----:B------:R-:W5:Y:S04]  /*35d0*/  LDG.E.CONSTANT R21, desc[UR6][R2.64+0x2000] ;  /* 0x0020000602157981 */ /* 0x000f68000c1e9900 */
[----:B------:R-:W5:Y:S04]  /*35e0*/  LDG.E.CONSTANT R26, desc[UR6][R2.64+0x3000] ;  /* 0x00300006021a7981 */ /* 0x000f68000c1e9900 */
[----:B------:R-:W2:Y:S01]  /*35f0*/  LDG.E.CONSTANT R15, desc[UR6][R14.64] ;  /* 0x000000060e0f7981 */ /* 0x000ea2000c1e9900 */
[----:B------:R-:W-:-:S05]  /*3600*/  IMAD.WIDE.U32 R24, R25, 0x4, R4 ;  /* 0x0000000419187825 */ /* 0x000fca00078e0004 */
[----:B------:R-:W5:Y:S01]  /*3610*/  LDG.E.CONSTANT R18, desc[UR6][R24.64] ;  /* 0x0000000618127981 */ /* 0x000f62000c1e9900 */
[----:B------:R-:W-:-:S03]  /*3620*/  IMAD.WIDE.U32 R6, R7, 0x4, R4 ;  /* 0x0000000407067825 */ /* 0x000fc600078e0004 */
        /* <DEDUP_REMOVED lines=8> */
[----:B------:R-:W-:Y:S01]  /*36b0*/  ISETP.GE.AND P1, PT, R10, R13, PT ;  /* 0x0000000d0a00720c */ /* 0x000fe20003f26270 */
[----:B------:R-:W-:Y:S01]  /*36c0*/  VIADD R11, R11, 0x1000 ;  /* 0x000010000b0b7836 */ /* 0x000fe20000000000 */
[----:B0-----:R-:W-:-:S04]  /*36d0*/  IADD3 R2, P2, PT, R2, 0x4000, RZ ;  /* 0x0000400002027810 */ /* 0x001fc80007f5e0ff */
        /* <DEDUP_REMOVED lines=18> */
.L_x_52:
[----:B------:R-:W-:Y:S05]  /*3800*/  BSYNC.RECONVERGENT B2 ;  /* 0x0000000000027941 */ /* 0x000fea0003800200 */
.L_x_51:
[----:B------:R-:W-:Y:S01]  /*3810*/  IADD3 R4, PT, PT, R9, -R10, RZ ;  /* 0x8000000a09047210 */ /* 0x000fe20007ffe0ff */
[----:B------:R-:W-:Y:S03]  /*3820*/  BSSY.RECONVERGENT B2, `(.L_x_54) ;  /* 0x000001e000027945 */ /* 0x000fe60003800200 */
[----:B------:R-:W-:-:S13]  /*3830*/  ISETP.GT.AND P1, PT, R4, 0x400, PT ;  /* 0x000004000400780c */ /* 0x000fda0003f24270 */
[----:B------:R-:W-:Y:S05]  /*3840*/  @!P1 BRA `(.L_x_55) ;  /* 0x00000000006c9947 */ /* 0x000fea0003800000 */
[----:B------:R-:W0:Y:S01]  /*3850*/  LDC.64 R6, c[0x0][0x380] ;  /* 0x0000e000ff067b82 */ /* 0x000e220000000a00 */
[----:B------:R-:W2:Y:S01]  /*3860*/  LDG.E.CONSTANT R13, desc[UR6][R2.64+-0x400] ;  /* 0xfffc0006020d7981 */ /* 0x000ea2000c1e9900 */
[----:B------:R-:W-:-:S03]  /*3870*/  IADD3 R17, PT, PT, R11, 0x400, RZ ;  /* 0x000004000b117810 */ /* 0x000fc60007ffe0ff */
[----:B------:R-:W3:Y:S04]  /*3880*/  LDG.E.CONSTANT R15, desc[UR6][R2.64] ;  /* 0x00000006020f7981 */ /* 0x000ee8000c1e9900 */
[----:B------:R-:W4:Y:S04]  /*3890*/  LDG.E.CONSTANT R19, desc[UR6][R2.64+0xc00] ;  /* 0x000c000602137981 */ /* 0x000f28000c1e9900 */
[----:B------:R-:W5:Y:S04]  /*38a0*/  LDG.E.CONSTANT R21, desc[UR6][R2.64+0x1000] ;  /* 0x0010000602157981 */ /* 0x000f68000c1e9900 */
[----:B------:R-:W5:Y:S01]  /*38b0*/  LDG.E.CONSTANT R23, desc[UR6][R2.64+0x1400] ;  /* 0x0014000602177981 */ /* 0x000f62000c1e9900 */
[----:B0-----:R-:W-:-:S06]  /*38c0*/  IMAD.WIDE.U32 R4, R11, 0x4, R6 ;  /* 0x000000040b047825 */ /* 0x001fcc00078e0006 */
[----:B------:R0:W2:Y:S01]  /*38d0*/  LDG.E.CONSTANT R5, desc[UR6][R4.64] ;  /* 0x0000000604057981 */ /* 0x0000a2000c1e9900 */
[----:B------:R-:W-:-:S03]  /*38e0*/  IMAD.WIDE.U32 R6, R17, 0x4, R6 ;  /* 0x0000000411067825 */ /* 0x000fc600078e0006 */
[----:B------:R1:W4:Y:S04]  /*38f0*/  LDG.E.CONSTANT R17, desc[UR6][R2.64+0x400] ;  /* 0x0004000602117981 */ /* 0x000328000c1e9900 */
[----:B------:R-:W5:Y:S01]  /*3900*/  LDG.E.CONSTANT R7, desc[UR6][R6.64] ;  /* 0x0000000606077981 */ /* 0x000f62000c1e9900 */
[----:B0-----:R-:W-:Y:S02]  /*3910*/  IADD3 R4, P1, PT, R2, 0x2000, RZ ;  /* 0x0000200002047810 */ /* 0x001fe40007f3e0ff */
[----:B------:R-:W-:Y:S02]  /*3920*/  PLOP3.LUT P0, PT, PT, PT, PT, 0x8, 0x80 ;  /* 0x000000000080781c */ /* 0x000fe40003f0e170 */
[----:B------:R-:W-:Y:S02]  /*3930*/  IADD3 R10, PT, PT, R10, 0x800, RZ ;  /* 0x000008000a0a7810 */ /* 0x000fe40007ffe0ff */
[----:B------:R-:W-:-:S02]  /*3940*/  IADD3 R11, PT, PT, R11, 0x800, RZ ;  /* 0x000008000b0b7810 */ /* 0x000fc40007ffe0ff */
[----:B-1----:R-:W-:Y:S01]  /*3950*/  MOV R2, R4 ;  /* 0x0000000400027202 */ /* 0x002fe20000000f00 */
[----:B--2---:R-:W-:-:S04]  /*3960*/  FADD R0, R0, R5 ;  /* 0x0000000500007221 */ /* 0x004fc80000000000 */
[----:B------:R-:W-:-:S04]  /*3970*/  FADD R0, R0, R13 ;  /* 0x0000000d00007221 */ /* 0x000fc80000000000 */
[----:B---3--:R-:W-:-:S04]  /*3980*/  FADD R0, R0, R15 ;  /* 0x0000000f00007221 */ /* 0x008fc80000000000 */
[----:B----4-:R-:W-:-:S04]  /*3990*/  FADD R0, R0, R17 ;  /* 0x0000001100007221 */ /* 0x010fc80000000000 */
[----:B-----5:R-:W-:-:S04]  /*39a0*/  FADD R0, R0, R7 ;  /* 0x0000000700007221 */ /* 0x020fc80000000000 */
[----:B------:R-:W-:Y:S01]  /*39b0*/  FADD R0, R0, R19 ;  /* 0x0000001300007221 */ /* 0x000fe20000000000 */
[----:B------:R-:W-:-:S03]  /*39c0*/  IADD3.X R5, PT, PT, RZ, R3, RZ, P1, !PT ;  /* 0x00000003ff057210 */ /* 0x000fc60000ffe4ff */
[----:B------:R-:W-:Y:S01]  /*39d0*/  FADD R0, R0, R21 ;  /* 0x0000001500007221 */ /* 0x000fe20000000000 */
[----:B------:R-:W-:-:S03]  /*39e0*/  MOV R3, R5 ;  /* 0x0000000500037202 */ /* 0x000fc60000000f00 */
[----:B------:R-:W-:-:S07]  /*39f0*/  FADD R0, R0, R23 ;  /* 0x0000001700007221 */ /* 0x000fce0000000000 */
.L_x_55:
[----:B------:R-:W-:Y:S05]  /*3a00*/  BSYNC.RECONVERGENT B2 ;  /* 0x0000000000027941 */ /* 0x000fea0003800200 */
.L_x_54:
[----:B------:R-:W-:-:S13]  /*3a10*/  ISETP.LT.OR P0, PT, R10, R9, P0 ;  /* 0x000000090a00720c */ /* 0x000fda0000701670 */
[----:B------:R-:W-:Y:S05]  /*3a20*/  @!P0 BRA `(.L_x_47) ;  /* 0x0000000000288947 */ /* 0x000fea0003800000 */
[----:B------:R-:W0:Y:S01]  /*3a30*/  LDC.64 R4, c[0x0][0x380] ;  /* 0x0000e000ff047b82 */ /* 0x000e220000000a00 */
[----:B------:R-:W2:Y:S04]  /*3a40*/  LDG.E.CONSTANT R7, desc[UR6][R2.64+-0x400] ;  /* 0xfffc000602077981 */ /* 0x000ea8000c1e9900 */
[----:B------:R-:W3:Y:S01]  /*3a50*/  LDG.E.CONSTANT R9, desc[UR6][R2.64] ;  /* 0x0000000602097981 */ /* 0x000ee2000c1e9900 */
[----:B0-----:R-:W-:-:S03]  /*3a60*/  IMAD.WIDE.U32 R4, R11, 0x4, R4 ;  /* 0x000000040b047825 */ /* 0x001fc600078e0004 */
[----:B------:R-:W4:Y:S04]  /*3a70*/  LDG.E.CONSTANT R11, desc[UR6][R2.64+0x400] ;  /* 0x00040006020b7981 */ /* 0x000f28000c1e9900 */
[----:B------:R-:W5:Y:S02]  /*3a80*/  LDG.E.CONSTANT R5, desc[UR6][R4.64] ;  /* 0x0000000604057981 */ /* 0x000f64000c1e9900 */
[----:B-----5:R-:W-:-:S04]  /*3a90*/  FADD R0, R0, R5 ;  /* 0x0000000500007221 */ /* 0x020fc80000000000 */
[----:B--2---:R-:W-:-:S04]  /*3aa0*/  FADD R0, R0, R7 ;  /* 0x0000000700007221 */ /* 0x004fc80000000000 */
[----:B---3--:R-:W-:-:S04]  /*3ab0*/  FADD R0, R0, R9 ;  /* 0x0000000900007221 */ /* 0x008fc80000000000 */
[----:B----4-:R-:W-:-:S07]  /*3ac0*/  FADD R0, R0, R11 ;  /* 0x0000000b00007221 */ /* 0x010fce0000000000 */
.L_x_47:
[----:B------:R-:W-:Y:S05]  /*3ad0*/  BSYNC.RECONVERGENT B1 ;  /* 0x0000000000017941 */ /* 0x000fea0003800200 */
.L_x_45:
[----:B------:R-:W0:Y:S01]  /*3ae0*/  S2R R6, SR_LANEID ;  /* 0x0000000000067919 */ /* 0x000e220000000000 */
[----:B------:R-:W-:-:S05]  /*3af0*/  MOV R3, R0 ;  /* 0x0000000000037202 */ /* 0x000fca0000000f00 */
        /* <DEDUP_REMOVED lines=30> */
[----:B------:R-:W1:Y:S04]  /*3ce0*/  LDS R3, [UR4+0xc] ;  /* 0x00000c04ff037984 */ /* 0x000e680008000800 */
[----:B0-----:R-:W0:Y:S04]  /*3cf0*/  LDS.128 R4, [UR4+0x10] ;  /* 0x00001004ff047984 */ /* 0x001e280008000c00 */
[----:B------:R-:W2:Y:S01]  /*3d00*/  LDS.64 R8, [UR4+0x20] ;  /* 0x00002004ff087984 */ /* 0x000ea20008000a00 */
[----:B-1----:R-:W-:-:S04]  /*3d10*/  FADD R3, R0, R3 ;  /* 0x0000000300037221 */ /* 0x002fc80000000000 */
[----:B0-----:R-:W-:-:S04]  /*3d20*/  FADD R4, R3, R4 ;  /* 0x0000000403047221 */ /* 0x001fc80000000000 */
[----:B------:R-:W-:-:S04]  /*3d30*/  FADD R5, R4, R5 ;  /* 0x0000000504057221 */ /* 0x000fc80000000000 */
[----:B------:R-:W-:-:S04]  /*3d40*/  FADD R6, R5, R6 ;  /* 0x0000000605067221 */ /* 0x000fc80000000000 */
[----:B------:R-:W-:-:S04]  /*3d50*/  FADD R7, R6, R7 ;  /* 0x0000000706077221 */ /* 0x000fc80000000000 */
[----:B--2---:R-:W-:-:S04]  /*3d60*/  FADD R8, R7, R8 ;  /* 0x0000000807087221 */ /* 0x004fc80000000000 */
[----:B------:R-:W-:-:S07]  /*3d70*/  FADD R0, R8, R9 ;  /* 0x0000000908007221 */ /* 0x000fce0000000000 */
.L_x_17:
[----:B------:R-:W-:Y:S05]  /*3d80*/  BSYNC.RECONVERGENT B0 ;  /* 0x0000000000007941 */ /* 0x000fea0003800200 */
.L_x_1:
[----:B------:R-:W-:Y:S05]  /*3d90*/  @P0 EXIT ;  /* 0x000000000000094d */ /* 0x000fea0003800000 */
[----:B01234-:R-:W0:Y:S01]  /*3da0*/  LDC.64 R2, c[0x0][0x388] ;  /* 0x0000e200ff027b82 */ /* 0x01fe220000000a00 */
[----:B------:R-:W1:Y:S02]  /*3db0*/  LDCU UR4, c[0x0][0x398] ;  /* 0x00007300ff0477ac */ /* 0x000e640008000800 */
[----:B-1----:R-:W-:-:S05]  /*3dc0*/  FADD R5, R0, UR4 ;  /* 0x0000000400057e21 */ /* 0x002fca0008000000 */
[----:B0-----:R-:W-:Y:S01]  /*3dd0*/  STG.E desc[UR6][R2.64], R5 ;  /* 0x0000000502007986 */ /* 0x001fe2000c101906 */
[----:B------:R-:W-:Y:S05]  /*3de0*/  EXIT ;  /* 0x000000000000794d */ /* 0x000fea0003800000 */
.L_x_56:
[----:B------:R-:W-:-:S00]  /*3df0*/  BRA `(.L_x_56) ;  /* 0xfffffffc00fc7947 */ /* 0x000fc0000383ffff */
[----:B------:R-:W-:-:S00]  /*3e00*/  NOP ;  /* 0x0000000000007918 */ /* 0x000fc00000000000 */
[----:B------:R-:W-:-:S00]  /*3e10*/  NOP ;  /* 0x0000000000007918 */ /* 0x000fc00000000000 */
[----:B------:R-:W-:-:S00]  /*3e20*/  NOP ;  /* 0x0000000000007918 */ /* 0x000fc00000000000 */
[----:B------:R-:W-:-:S00]  /*3e30*/  NOP ;  /* 0x0000000000007918 */ /* 0x000fc00000000000 */
[----:B------:R-:W-:-:S00]  /*3e40*/  NOP ;  /* 0x0000000000007918 */ /* 0x000fc00000000000 */
[----:B------:R-:W-:-:S00]  /*3e50*/  NOP ;  /* 0x0000000000007918 */ /* 0x000fc00000000000 */
[----:B------:R-:W-:-:S00]  /*3e60*/  NOP ;  /* 0x0000000000007918 */ /* 0x000fc00000000000 */
[----:B------:R-:W-:-:S00]  /*3e70*/  NOP ;  /* 0x0000000000007918 */ /* 0x000fc00000000000 */
.L_x_254:


//--------------------- .text._ZN3cub18CUB_300001_SM_10006detail6reduce18DeviceReduceKernelINS2_10policy_hubIfyN4cuda3std3__44plusIfEEE10Policy1000EN6thrust24THRUST_300001_SM_1000_NS10device_ptrIfEEyS9_fNS7_10__identityEEEvT0_PT3_T1_NS0_13GridEvenShareISK_EET2_T4_ --------------------------
	.section	.text._ZN3cub18CUB_300001_SM_10006detail6reduce18DeviceReduceKernelINS2_10policy_hubIfyN4cuda3std3__44plusIfEEE10Policy1000EN6thrust24THRUST_300001_SM_1000_NS10device_ptrIfEEyS9_fNS7_10__identityEEEvT0_PT3_T1_NS0_13GridEvenShareISK_EET2_T4_,"ax",@progbits
	.align	128
        .global         _ZN3cub18CUB_300001_SM_10006detail6reduce18DeviceReduceKernelINS2_10policy_hubIfyN4cuda3std3__44plusIfEEE10Policy1000EN6thrust24THRUST_300001_SM_1000_NS10device_ptrIfEEyS9_fNS7_10__identityEEEvT0_PT3_T1_NS0_13GridEvenShareISK_EET2_T4_
        .type           _ZN3cub18CUB_300001_SM_10006detail6reduce18DeviceReduceKernelINS2_10policy_hubIfyN4cuda3std3__44plusIfEEE10Policy1000EN6thrust24THRUST_300001_SM_1000_NS10device_ptrIfEEyS9_fNS7_10__identityEEEvT0_PT3_T1_NS0_13GridEvenShareISK_EET2_T4_,@function
        .size           _ZN3cub18CUB_300001_SM_10006detail6reduce18DeviceReduceKernelINS2_10policy_hubIfyN4cuda3std3__44plusIfEEE10Policy1000EN6thrust24THRUST_300001_SM_1000_NS10device_ptrIfEEyS9_fNS7_10__identityEEEvT0_PT3_T1_NS0_13GridEvenShareISK_EET2_T4_,(.L_x_255 - _ZN3cub18CUB_300001_SM_10006detail6reduce18DeviceReduceKernelINS2_10policy_hubIfyN4cuda3std3__44plusIfEEE10Policy1000EN6thrust24THRUST_300001_SM_1000_NS10device_ptrIfEEyS9_fNS7_10__identityEEEvT0_PT3_T1_NS0_13GridEvenShareISK_EET2_T4_)
        .other          _ZN3cub18CUB_300001_SM_10006detail6reduce18DeviceReduceKernelINS2_10policy_hubIfyN4cuda3std3__44plusIfEEE10Policy1000EN6thrust24THRUST_300001_SM_1000_NS10device_ptrIfEEyS9_fNS7_10__identityEEEvT0_PT3_T1_NS0_13GridEvenShareISK_EET2_T4_,@"STO_CUDA_ENTRY STV_DEFAULT"
_ZN3cub18CUB_300001_SM_10006detail6reduce18DeviceReduceKernelINS2_10policy_hubIfyN4cuda3std3__44plusIfEEE10Policy1000EN6thrust24THRUST_300001_SM_1000_NS10device_ptrIfEEyS9_fNS7_10__identityEEEvT0_PT3_T1_NS0_13GridEvenShareISK_EET2_T4_:
.text._ZN3cub18CUB_300001_SM_10006detail6reduce18DeviceReduceKernelINS2_10policy_hubIfyN4cuda3std3__44plusIfEEE10Policy1000EN6thrust24THRUST_300001_SM_1000_NS10device_ptrIfEEyS9_fNS7_10__identityEEEvT0_PT3_T1_NS0_13GridEvenShareISK_EET2_T4_:
[----:B------:R-:W-:Y:S08]  /*0000*/  LDC R1, c[0x0][0x37c] ;  /* 0x0000df00ff017b82 */ /* 0x000ff00000000800 */
[----:B------:R-:W0:Y:S01]  /*0010*/  S2UR UR16, SR_CTAID.X ;  /* 0x00000000001079c3 */ /* 0x000e220000002500 */
[----:B------:R-:W1:Y:S01]  /*0020*/  LDCU.64 UR8, c[0x0][0x3b8] ;  /* 0x00007700ff0877ac */ /* 0x000e620008000a00 */
[----:B------:R-:W-:Y:S01]  /*0030*/  BSSY.RECONVERGENT B0, `(.L_x_57) ;  /* 0x0000229000007945 */ /* 0x000fe20003800200 */
[----:B------:R-:W2:Y:S01]  /*0040*/  LDCU UR5, c[0x0][0x3c0] ;  /* 0x00007800ff0577ac */ /* 0x000ea20008000800 */
[----:B------:R-:W3:Y:S01]  /*0050*/  LDCU.64 UR14, c[0x0][0x358] ;  /* 0x00006b00ff0e77ac */ /* 0x000ee20008000a00 */
[----:B-1----:R-:W-:-:S02]  /*0060*/  IMAD.U32 R2, RZ, RZ, UR8 ;  /* 0x00000008ff027e24 */ /* 0x002fc4000f8e00ff */
[----:B------:R-:W-:Y:S01]  /*0070*/  IMAD.U32 R3, RZ, RZ, UR9 ;  /* 0x00000009ff037e24 */ /* 0x000fe2000f8e00ff */
[----:B--2---:R-:W-:Y:S02]  /*0080*/  USHF.L.U32 UR5, UR5, 0xc, URZ ;  /* 0x0000000c05057899 */ /* 0x004fe400080006ff */
[----:B0-----:R-:W-:Y:S02]  /*0090*/  USHF.L.U32 UR7, UR16, 0xc, URZ ;  /* 0x0000000c10077899 */ /* 0x001fe400080006ff */
[----:B------:R-:W-:-:S04]  /*00a0*/  USHF.R.S32.HI UR4, URZ, 0x1f, UR5 ;  /* 0x0000001fff047899 */ /* 0x000fc80008011405 */
[----:B------:R-:W-:-:S04]  /*00b0*/  IADD3 R23, P1, PT, R2, -UR7, RZ ;  /* 0x8000000702177c10 */ /* 0x000fc8000ff3e0ff */
[----:B------:R-:W-:Y:S02]  /*00c0*/  ISETP.GT.U32.AND P0, PT, R23, 0xfff, PT ;  /* 0x00000fff1700780c */ /* 0x000fe40003f04070 */
[----:B------:R-:W-:-:S04]  /*00d0*/  IADD3.X R22, PT, PT, R3, -0x1, RZ, P1, !PT ;  /* 0xffffffff03167810 */ /* 0x000fc80000ffe4ff */
[----:B------:R-:W-:-:S13]  /*00e0*/  ISETP.GT.U32.AND.EX P0, PT, R22, RZ, PT, P0 ;  /* 0x000000ff1600720c */ /* 0x000fda0003f04100 */
[----:B---3--:R-:W-:Y:S05]  /*00f0*/  @P0 BRA `(.L_x_58) ;  /* 0x0000000c00c40947 */ /* 0x008fea0003800000 */
[----:B------:R-:W0:Y:S01]  /*0100*/  S2R R0, SR_TID.X ;  /* 0x0000000000007919 */ /* 0x000e220000002100 */
[----:B------:R-:W-:Y:S01]  /*0110*/  IADD3 R5, PT, PT, R2, -UR7, RZ ;  /* 0x8000000702057c10 */ /* 0x000fe2000fffe0ff */
[----:B------:R-:W-:Y:S01]  /*0120*/  BSSY.RECONVERGENT B1, `(.L_x_59) ;  /* 0x000000a000017945 */ /* 0x000fe20003800200 */
[----:B------:R-:W-:Y:S02]  /*0130*/  IMAD.MOV.U32 R4, RZ, RZ, RZ ;  /* 0x000000ffff047224 */ /* 0x000fe400078e00ff */
[----:B0-----:R-:W-:Y:S02]  /*0140*/  ISETP.GE.AND P0, PT, R0, R5, PT ;  /* 0x000000050000720c */ /* 0x001fe40003f06270 */
[----:B------:R-:W-:-:S11]  /*0150*/  MOV R6, R0 ;  /* 0x0000000000067202 */ /* 0x000fd60000000f00 */
[----:B------:R-:W-:Y:S05]  /*0160*/  @P0 BRA `(.L_x_60) ;  /* 0x0000000000140947 */ /* 0x000fea0003800000 */
[----:B------:R-:W0:Y:S01]  /*0170*/  LDC.64 R8, c[0x0][0x380] ;  /* 0x0000e000ff087b82 */ /* 0x000e220000000a00 */
[----:B------:R-:W-:-:S04]  /*0180*/  VIADD R3, R0, UR7 ;  /* 0x0000000700037c36 */ /* 0x000fc80008000000 */
[----:B0-----:R-:W-:-:S05]  /*0190*/  IMAD.WIDE.U32 R8, R3, 0x4, R8 ;  /* 0x0000000403087825 */ /* 0x001fca00078e0008 */
[----:B------:R0:W5:Y:S01]  /*01a0*/  LDG.E R4, desc[UR14][R8.64] ;  /* 0x0000000e08047981 */ /* 0x000162000c1e1900 */
[----:B------:R-:W-:-:S07]  /*01b0*/  IADD3 R6, PT, PT, R0, 0x100, RZ ;  /* 0x0000010000067810 */ /* 0x000fce0007ffe0ff */
.L_x_60:
[----:B------:R-:W-:Y:S05]  /*01c0*/  BSYNC.RECONVERGENT B1 ;  /* 0x0000000000017941 */ /* 0x000fea0003800200 */
.L_x_59:
[----:B------:R-:W-:Y:S01]  /*01d0*/  ISETP.GE.AND P0, PT, R6, R5, PT ;  /* 0x000000050600720c */ /* 0x000fe20003f06270 */
[----:B------:R-:W-:-:S12]  /*01e0*/  BSSY.RECONVERGENT B1, `(.L_x_61) ;  /* 0x0000079000017945 */ /* 0x000fd80003800200 */
[----:B------:R-:W-:Y:S05]  /*01f0*/  @P0 BRA `(.L_x_62) ;  /* 0x0000000400dc0947 */ /* 0x000fea0003800000 */
[----:B------:R-:W-:Y:S01]  /*0200*/  LOP3.LUT R3, RZ, R6, RZ, 0x33, !PT ;  /* 0x00000006ff037212 */ /* 0x000fe200078e33ff */
[----:B------:R-:W-:Y:S03]  /*0210*/  BSSY.RECONVERGENT B2, `(.L_x_63) ;  /* 0x0000037000027945 */ /* 0x000fe60003800200 */
[----:B------:R-:W-:-:S04]  /*0220*/  IADD3 R3, PT, PT, R2, -UR7, R3 ;  /* 0x8000000702037c10 */ /* 0x000fc8000fffe003 */
[C---:B------:R-:W-:Y:S02]  /*0230*/  ISETP.GE.U32.AND P1, PT, R3.reuse, 0xf00, PT ;  /* 0x00000f000300780c */ /* 0x040fe40003f26070 */
[----:B------:R-:W-:-:S04]  /*0240*/  LEA.HI R7, R3, 0x1, RZ, 0x18 ;  /* 0x0000000103077811 */ /* 0x000fc800078fc0ff */
[----:B------:R-:W-:-:S04]  /*0250*/  LOP3.LUT R22, R7, 0xf, RZ, 0xc0, !PT ;  /* 0x0000000f07167812 */ /* 0x000fc800078ec0ff */
[----:B------:R-:W-:-:S03]  /*0260*/  ISETP.NE.AND P0, PT, R22, RZ, PT ;  /* 0x000000ff1600720c */ /* 0x000fc60003f05270 */
[----:B------:R-:W-:Y:S10]  /*0270*/  @!P1 BRA `(.L_x_64) ;  /* 0x0000000000c09947 */ /* 0x000ff40003800000 */
[----:B------:R-:W1:Y:S01]  /*0280*/  LDCU.64 UR8, c[0x0][0x380] ;  /* 0x00007000ff0877ac */ /* 0x000e620008000a00 */
[----:B------:R-:W-:Y:S01]  /*0290*/  IMAD.WIDE.U32 R2, R6, 0x4, RZ ;  /* 0x0000000406027825 */ /* 0x000fe200078e00ff */
[----:B------:R-:W-:Y:S01]  /*02a0*/  LOP3.LUT R11, R7, 0x1fffff0, RZ, 0xc0, !PT ;  /* 0x01fffff0070b7812 */ /* 0x000fe200078ec0ff */
[----:B------:R-:W-:-:S04]  /*02b0*/  UIMAD.WIDE.U32 UR4, UR16, 0x4000, URZ ;  /* 0x00004000100478a5 */ /* 0x000fc8000f8e00ff */
[----:B------:R-:W-:Y:S02]  /*02c0*/  IMAD.MOV R11, RZ, RZ, -R11 ;  /* 0x000000ffff0b7224 */ /* 0x000fe400078e0a0b */
[----:B------:R-:W-:Y:S02]  /*02d0*/  LOP3.LUT R2, R2, UR4, RZ, 0xfc, !PT ;  /* 0x0000000402027c12 */ /* 0x000fe4000f8efcff */
[----:B------:R-:W-:Y:S02]  /*02e0*/  LOP3.LUT R3, R3, UR5, RZ, 0xfc, !PT ;  /* 0x0000000503037c12 */ /* 0x000fe4000f8efcff */
[----:B-1----:R-:W-:-:S04]  /*02f0*/  IADD3 R2, P1, PT, R2, UR8, RZ ;  /* 0x0000000802027c10 */ /* 0x002fc8000ff3e0ff */
[----:B------:R-:W-:-:S04]  /*0300*/  IADD3 R2, P2, PT, R2, 0x2000, RZ ;  /* 0x0000200002027810 */ /* 0x000fc80007f5e0ff */
[----:B------:R-:W-:-:S09]  /*0310*/  IADD3.X R3, PT, PT, RZ, UR9, R3, P2, P1 ;  /* 0x00000009ff037c10 */ /* 0x000fd200097e2403 */
.L_x_65:
[----:B------:R-:W2:Y:S04]  /*0320*/  LDG.E R21, desc[UR14][R2.64+-0x2000] ;  /* 0xffe0000e02157981 */ /* 0x000ea8000c1e1900 */
[----:B------:R-:W3:Y:S04]  /*0330*/  LDG.E R20, desc[UR14][R2.64+-0x1c00] ;  /* 0xffe4000e02147981 */ /* 0x000ee8000c1e1900 */
[----:B------:R-:W4:Y:S04]  /*0340*/  LDG.E R23, desc[UR14][R2.64+-0x1800] ;  /* 0xffe8000e02177981 */ /* 0x000f28000c1e1900 */
        /* <DEDUP_REMOVED lines=11> */
[----:B0-----:R-:W4:Y:S04]  /*0400*/  LDG.E R9, desc[UR14][R2.64+0x1800] ;  /* 0x0018000e02097981 */ /* 0x001f28000c1e1900 */
[----:B------:R0:W4:Y:S01]  /*0410*/  LDG.E R8, desc[UR14][R2.64+0x1c00] ;  /* 0x001c000e02087981 */ /* 0x000122000c1e1900 */
[----:B------:R-:W-:-:S02]  /*0420*/  IADD3 R11, PT, PT, R11, 0x10, RZ ;  /* 0x000000100b0b7810 */ /* 0x000fc40007ffe0ff */
[----:B------:R-:W-:Y:S02]  /*0430*/  IADD3 R6, PT, PT, R6, 0x1000, RZ ;  /* 0x0000100006067810 */ /* 0x000fe40007ffe0ff */
[----:B------:R-:W-:Y:S02]  /*0440*/  ISETP.NE.AND P1, PT, R11, RZ, PT ;  /* 0x000000ff0b00720c */ /* 0x000fe40003f25270 */
[----:B0-----:R-:W-:-:S05]  /*0450*/  IADD3 R2, P2, PT, R2, 0x4000, RZ ;  /* 0x0000400002027810 */ /* 0x001fca0007f5e0ff */
[----:B------:R-:W-:Y:S02]  /*0460*/  IMAD.X R3, RZ, RZ, R3, P2 ;  /* 0x000000ffff037224 */ /* 0x000fe400010e0603 */
        /* <DEDUP_REMOVED lines=16> */
[----:B------:R-:W-:Y:S06]  /*0570*/  @P1 BRA `(.L_x_65) ;  /* 0xfffffffc00681947 */ /* 0x000fec000383ffff */
.L_x_64:
[----:B------:R-:W-:Y:S05]  /*0580*/  BSYNC.RECONVERGENT B2 ;  /* 0x0000000000027941 */ /* 0x000fea0003800200 */
.L_x_63:
[----:B------:R-:W-:Y:S05]  /*0590*/  @!P0 BRA `(.L_x_62) ;  /* 0x0000000000f48947 */ /* 0x000fea0003800000 */
[----:B------:R-:W-:Y:S01]  /*05a0*/  ISETP.GE.U32.AND P0, PT, R22, 0x8, PT ;  /* 0x000000081600780c */ /* 0x000fe20003f06070 */
[----:B------:R-:W-:Y:S01]  /*05b0*/  BSSY.RECONVERGENT B2, `(.L_x_66) ;  /* 0x000001a000027945 */ /* 0x000fe20003800200 */
[----:B------:R-:W-:-:S04]  /*05c0*/  LOP3.LUT R10, R7, 0x7, RZ, 0xc0, !PT ;  /* 0x00000007070a7812 */ /* 0x000fc800078ec0ff */
[----:B------:R-:W-:-:S07]  /*05d0*/  ISETP.NE.AND P1, PT, R10, RZ, PT ;  /* 0x000000ff0a00720c */ /* 0x000fce0003f25270 */
[----:B------:R-:W-:Y:S06]  /*05e0*/  @!P0 BRA `(.L_x_67) ;  /* 0x0000000000588947 */ /* 0x000fec0003800000 */
[----:B------:R-:W1:Y:S01]  /*05f0*/  LDCU.64 UR4, c[0x0][0x380] ;  /* 0x00007000ff0477ac */ /* 0x000e620008000a00 */
[----:B------:R-:W-:-:S04]  /*0600*/  IADD3 R3, P0, PT, R6, UR7, RZ ;  /* 0x0000000706037c10 */ /* 0x000fc8000ff1e0ff */
[----:B0-----:R-:W-:Y:S02]  /*0610*/  LEA.HI.X.SX32 R8, R6, RZ, 0x1, P0 ;  /* 0x000000ff06087211 */ /* 0x001fe400000f0eff */
[----:B-1----:R-:W-:-:S04]  /*0620*/  LEA R2, P0, R3, UR4, 0x2 ;  /* 0x0000000403027c11 */ /* 0x002fc8000f8010ff */
[----:B------:R-:W-:-:S05]  /*0630*/  LEA.HI.X R3, R3, UR5, R8, 0x2, P0 ;  /* 0x0000000503037c11 */ /* 0x000fca00080f1408 */
[----:B------:R-:W2:Y:S04]  /*0640*/  LDG.E R9, desc[UR14][R2.64] ;  /* 0x0000000e02097981 */ /* 0x000ea8000c1e1900 */
[----:B------:R-:W3:Y:S04]  /*0650*/  LDG.E R8, desc[UR14][R2.64+0x400] ;  /* 0x0004000e02087981 */ /* 0x000ee8000c1e1900 */
[----:B------:R-:W4:Y:S04]  /*0660*/  LDG.E R11, desc[UR14][R2.64+0x800] ;  /* 0x0008000e020b7981 */ /* 0x000f28000c1e1900 */
[----:B------:R-:W4:Y:S04]  /*0670*/  LDG.E R13, desc[UR14][R2.64+0xc00] ;  /* 0x000c000e020d7981 */ /* 0x000f28000c1e1900 */
[----:B------:R-:W4:Y:S04]  /*0680*/  LDG.E R15, desc[UR14][R2.64+0x1000] ;  /* 0x0010000e020f7981 */ /* 0x000f28000c1e1900 */
[----:B------:R-:W4:Y:S04]  /*0690*/  LDG.E R17, desc[UR14][R2.64+0x1400] ;  /* 0x0014000e02117981 */ /* 0x000f28000c1e1900 */
[----:B------:R-:W4:Y:S04]  /*06a0*/  LDG.E R19, desc[UR14][R2.64+0x1800] ;  /* 0x0018000e02137981 */ /* 0x000f28000c1e1900 */
[----:B------:R-:W4:Y:S01]  /*06b0*/  LDG.E R21, desc[UR14][R2.64+0x1c00] ;  /* 0x001c000e02157981 */ /* 0x000f22000c1e1900 */
[----:B------:R-:W-:-:S02]  /*06c0*/  VIADD R6, R6, 0x800 ;  /* 0x0000080006067836 */ /* 0x000fc40000000000 */
        /* <DEDUP_REMOVED lines=8> */
.L_x_67:
[----:B------:R-:W-:Y:S05]  /*0750*/  BSYNC.RECONVERGENT B2 ;  /* 0x0000000000027941 */ /* 0x000fea0003800200 */
.L_x_66:
        /* <DEDUP_REMOVED lines=14> */
[----:B------:R-:W4:Y:S01]  /*0840*/  LDG.E R13, desc[UR14][R2.64+0xc00] ;  /* 0x000c000e020d7981 */ /* 0x000f22000c1e1900 */
[----:B------:R-:W-:Y:S01]  /*0850*/  IADD3 R6, PT, PT, R6, 0x400, RZ ;  /* 0x0000040006067810 */ /* 0x000fe20007ffe0ff */
[----:B--2--5:R-:W-:-:S04]  /*0860*/  FADD R9, R4, R9 ;  /* 0x0000000904097221 */ /* 0x024fc80000000000 */
[----:B---3--:R-:W-:-:S04]  /*0870*/  FADD R8, R9, R8 ;  /* 0x0000000809087221 */ /* 0x008fc80000000000 */
[----:B----4-:R-:W-:-:S04]  /*0880*/  FADD R8, R8, R11 ;  /* 0x0000000b08087221 */ /* 0x010fc80000000000 */
[----:B------:R-:W-:-:S07]  /*0890*/  FADD R4, R8, R13 ;  /* 0x0000000d08047221 */ /* 0x000fce0000000000 */
.L_x_69:
[----:B------:R-:W-:Y:S05]  /*08a0*/  BSYNC.RECONVERGENT B2 ;  /* 0x0000000000027941 */ /* 0x000fea0003800200 */
.L_x_68:
[----:B------:R-:W-:Y:S05]  /*08b0*/  @!P1 BRA `(.L_x_62) ;  /* 0x00000000002c9947 */ /* 0x000fea0003800000 */
[----:B------:R-:W1:Y:S01]  /*08c0*/  LDC.64 R2, c[0x0][0x380] ;  /* 0x0000e000ff027b82 */ /* 0x000e620000000a00 */
[----:B0-----:R-:W-:Y:S01]  /*08d0*/  IMAD.U32 R9, RZ, RZ, UR16 ;  /* 0x00000010ff097e24 */ /* 0x001fe2000f8e00ff */
[----:B------:R-:W-:-:S03]  /*08e0*/  IADD3 R7, PT, PT, -R7, RZ, RZ ;  /* 0x000000ff07077210 */ /* 0x000fc60007ffe1ff */
[----:B-1----:R-:W-:-:S07]  /*08f0*/  IMAD.WIDE.U32 R2, R9, 0x4000, R2 ;  /* 0x0000400009027825 */ /* 0x002fce00078e0002 */
.L_x_70:
[----:B------:R-:W-:-:S06]  /*0900*/  IMAD.WIDE R8, R6, 0x4, R2 ;  /* 0x0000000406087825 */ /* 0x000fcc00078e0202 */
[----:B------:R-:W2:Y:S01]  /*0910*/  LDG.E R9, desc[UR14][R8.64] ;  /* 0x0000000e08097981 */ /* 0x000ea2000c1e1900 */
[----:B------:R-:W-:Y:S01]  /*0920*/  VIADD R7, R7, 0x1 ;  /* 0x0000000107077836 */ /* 0x000fe20000000000 */
[----:B------:R-:W-:-:S04]  /*0930*/  IADD3 R6, PT, PT, R6, 0x100, RZ ;  /* 0x0000010006067810 */ /* 0x000fc80007ffe0ff */
[----:B------:R-:W-:Y:S01]  /*0940*/  ISETP.NE.AND P0, PT, R7, RZ, PT ;  /* 0x000000ff0700720c */ /* 0x000fe20003f05270 */
[----:B--2--5:R-:W-:-:S12]  /*0950*/  FADD R4, R9, R4 ;  /* 0x0000000409047221 */ /* 0x024fd80000000000 */
[----:B------:R-:W-:Y:S05]  /*0960*/  @P0 BRA `(.L_x_70) ;  /* 0xfffffffc00e40947 */ /* 0x000fea000383ffff */
.L_x_62:
[----:B------:R-:W-:Y:S05]  /*0970*/  BSYNC.RECONVERGENT B1 ;  /* 0x0000000000017941 */ /* 0x000fea0003800200 */
.L_x_61:
[----:B------:R-:W-:Y:S01]  /*0980*/  ISETP.GE.AND P0, PT, R5, 0x100, PT ;  /* 0x000001000500780c */ /* 0x000fe20003f06270 */
[----:B-----5:R-:W-:-:S12]  /*0990*/  IMAD.MOV.U32 R11, RZ, RZ, R4 ;  /* 0x000000ffff0b7224 */ /* 0x020fd800078e0004 */
[----:B------:R-:W-:Y:S05]  /*09a0*/  @!P0 BRA `(.L_x_71) ;  /* 0x0000000000ac8947 */ /* 0x000fea0003800000 */
[----:B------:R-:W1:Y:S01]  /*09b0*/  S2R R7, SR_LANEID ;  /* 0x0000000000077919 */ /* 0x000e620000000000 */
[----:B------:R-:W2:Y:S02]  /*09c0*/  SHFL.DOWN PT, R2, R11, 0x1, 0x1f ;  /* 0x08201f000b027f89 */ /* 0x000ea400000e0000 */
[----:B--2---:R-:W-:Y:S01]  /*09d0*/  FADD R2, R2, R11 ;  /* 0x0000000b02027221 */ /* 0x004fe20000000000 */
[C---:B-1----:R-:W-:Y:S02]  /*09e0*/  ISETP.GT.AND P0, PT, R7.reuse, 0x1e, PT ;  /* 0x0000001e0700780c */ /* 0x042fe40003f04270 */
[----:B------:R-:W-:Y:S02]  /*09f0*/  ISETP.NE.AND P1, PT, R7, RZ, PT ;  /* 0x000000ff0700720c */ /* 0x000fe40003f25270 */
[----:B------:R-:W-:Y:S02]  /*0a00*/  FSEL R2, R11, R2, P0 ;  /* 0x000000020b027208 */ /* 0x000fe40000000000 */
[----:B------:R-:W-:-:S03]  /*0a10*/  ISETP.GT.AND P0, PT, R7, 0x1d, PT ;  /* 0x0000001d0700780c */ /* 0x000fc60003f04270 */
[----:B------:R-:W1:Y:S06]  /*0a20*/  SHFL.DOWN PT, R3, R2, 0x2, 0x1f ;  /* 0x08401f0002037f89 */ /* 0x000e6c00000e0000 */
[----:B------:R-:W2:Y:S01]  /*0a30*/  @!P1 S2R R6, SR_CgaCtaId ;  /* 0x0000000000069919 */ /* 0x000ea20000008800 */
[----:B------:R-:W-:Y:S02]  /*0a40*/  @!P1 MOV R5, 0x400 ;  /* 0x0000040000059802 */ /* 0x000fe40000000f00 */
[----:B------:R-:W-:-:S04]  /*0a50*/  @!P1 SHF.R.U32.HI R4, RZ, 0x3, R0 ;  /* 0x00000003ff049819 */ /* 0x000fc80000011600 */
[----:B------:R-:W-:Y:S01]  /*0a60*/  @!P1 LOP3.LUT R4, R4, 0x7c, RZ, 0xc0, !PT ;  /* 0x0000007c04049812 */ /* 0x000fe200078ec0ff */
[----:B-1----:R-:W-:Y:S01]  /*0a70*/  @!P0 FADD R2, R2, R3 ;  /* 0x0000000302028221 */ /* 0x002fe20000000000 */
[----:B------:R-:W-:-:S04]  /*0a80*/  ISETP.GT.AND P0, PT, R7, 0x1b, PT ;  /* 0x0000001b0700780c */ /* 0x000fc80003f04270 */
[----:B------:R-:W1:Y:S01]  /*0a90*/  SHFL.DOWN PT, R3, R2, 0x4, 0x1f ;  /* 0x08801f0002037f89 */ /* 0x000e6200000e0000 */
[----:B--2---:R-:W-:-:S04]  /*0aa0*/  @!P1 LEA R5, R6, R5, 0x18 ;  /* 0x0000000506059211 */ /* 0x004fc800078ec0ff */
[----:B------:R-:W-:-:S04]  /*0ab0*/  @!P1 IADD3 R4, PT, PT, R4, R5, RZ ;  /* 0x0000000504049210 */ /* 0x000fc80007ffe0ff */
[----:B-1----:R-:W-:Y:S01]  /*0ac0*/  @!P0 FADD R2, R2, R3 ;  /* 0x0000000302028221 */ /* 0x002fe20000000000 */
[----:B------:R-:W-:-:S04]  /*0ad0*/  ISETP.GT.AND P0, PT, R7, 0x17, PT ;  /* 0x000000170700780c */ /* 0x000fc80003f04270 */
[----:B------:R-:W1:Y:S09]  /*0ae0*/  SHFL.DOWN PT, R3, R2, 0x8, 0x1f ;  /* 0x09001f0002037f89 */ /* 0x000e7200000e0000 */
[----:B-1----:R-:W-:Y:S01]  /*0af0*/  @!P0 FADD R2, R2, R3 ;  /* 0x0000000302028221 */ /* 0x002fe20000000000 */
[----:B------:R-:W-:-:S04]  /*0b00*/  ISETP.NE.AND P0, PT, R0, RZ, PT ;  /* 0x000000ff0000720c */ /* 0x000fc80003f05270 */
[----:B------:R-:W1:Y:S02]  /*0b10*/  SHFL.DOWN PT, R3, R2, 0x10, 0x1f ;  /* 0x0a001f0002037f89 */ /* 0x000e6400000e0000 */
[----:B-1----:R-:W-:-:S05]  /*0b20*/  FADD R3, R2, R3 ;  /* 0x0000000302037221 */ /* 0x002fca0000000000 */
[----:B------:R2:W-:Y:S01]  /*0b30*/  @!P1 STS [R4+0x8], R3 ;  /* 0x0000080304009388 */ /* 0x0005e20000000800 */
[----:B------:R-:W-:Y:S01]  /*0b40*/  BAR.SYNC.DEFER_BLOCKING 0x0 ;  /* 0x0000000000007b1d */ /* 0x000fe20000010000 */
[----:B------:R-:W-:-:S04]  /*0b50*/  ISETP.GT.AND P1, PT, R7, 0xf, PT ;  /* 0x0000000f0700780c */ /* 0x000fc80003f24270 */
[----:B0-----:R-:W-:Y:S01]  /*0b60*/  FSEL R9, R2, R3, P1 ;  /* 0x0000000302097208 */ /* 0x001fe20000800000 */
[----:B------:R-:W-:Y:S08]  /*0b70*/  @P0 BRA `(.L_x_72) ;  /* 0x0000001400d00947 */ /* 0x000ff00003800000 */
[----:B------:R-:W0:Y:S01]  /*0b80*/  S2UR UR5, SR_CgaCtaId ;  /* 0x00000000000579c3 */ /* 0x000e220000008800 */
[----:B------:R-:W-:Y:S02]  /*0b90*/  UMOV UR4, 0x400 ;  /* 0x0000040000047882 */ /* 0x000fe40000000000 */
[----:B0-----:R-:W-:-:S09]  /*0ba0*/  ULEA UR4, UR5, UR4, 0x18 ;  /* 0x0000000405047291 */ /* 0x001fd2000f8ec0ff */
[----:B------:R-:W0:Y:S04]  /*0bb0*/  LDS R0, [UR4+0xc] ;  /* 0x00000c04ff007984 */ /* 0x000e280008000800 */
[----:B--2---:R-:W1:Y:S04]  /*0bc0*/  LDS.128 R4, [UR4+0x10] ;  /* 0x00001004ff047984 */ /* 0x004e680008000c00 */
        /* <DEDUP_REMOVED lines=9> */
.L_x_71:
[----:B0-----:R-:W0:Y:S01]  /*0c60*/  S2R R9, SR_LANEID ;  /* 0x0000000000097919 */ /* 0x001e220000000000 */
[----:B------:R-:W-:-:S05]  /*0c70*/  LOP3.LUT R2, R0, 0x3e0, RZ, 0xc0, !PT ;  /* 0x000003e000027812 */ /* 0x000fca00078ec0ff */
[----:B------:R-:W-:Y:S01]  /*0c80*/  VIADD R4, R2, 0x20 ;  /* 0x0000002002047836 */ /* 0x000fe20000000000 */
[----:B------:R-:W-:-:S04]  /*0c90*/  LOP3.LUT R2, RZ, R2, RZ, 0x33, !PT ;  /* 0x00000002ff027212 */ /* 0x000fc800078e33ff */
[----:B------:R-:W-:Y:S02]  /*0ca0*/  ISETP.GT.AND P0, PT, R4, R5, PT ;  /* 0x000000050400720c */ /* 0x000fe40003f04270 */
[----:B------:R-:W-:-:S04]  /*0cb0*/  IADD3 R2, PT, PT, R5, R2, RZ ;  /* 0x0000000205027210 */ /* 0x000fc80007ffe0ff */
[----:B------:R-:W-:-:S05]  /*0cc0*/  SEL R2, R2, 0x1f, P0 ;  /* 0x0000001f02027807 */ /* 0x000fca0000000000 */
[----:B------:R-:W1:Y:S01]  /*0cd0*/  SHFL.DOWN PT, R3, R11, 0x1, R2 ;  /* 0x082000000b037989 */ /* 0x000e6200000e0002 */
[C---:B0-----:R-:W-:Y:S01]  /*0ce0*/  ISETP.GE.AND P0, PT, R9.reuse, R2, PT ;  /* 0x000000020900720c */ /* 0x041fe20003f06270 */
[C---:B------:R-:W-:Y:S01]  /*0cf0*/  VIADD R7, R9.reuse, 0x2 ;  /* 0x0000000209077836 */ /* 0x040fe20000000000 */
[----:B------:R-:W-:-:S11]  /*0d00*/  ISETP.NE.AND P1, PT, R9, RZ, PT ;  /* 0x000000ff0900720c */ /* 0x000fd60003f25270 */
[----:B-1----:R-:W-:Y:S01]  /*0d10*/  @!P0 FADD R11, R3, R11 ;  /* 0x0000000b030b8221 */ /* 0x002fe20000000000 */
[----:B------:R-:W-:Y:S01]  /*0d20*/  ISETP.GT.AND P0, PT, R7, R2, PT ;  /* 0x000000020700720c */ /* 0x000fe20003f04270 */
[----:B------:R-:W0:Y:S01]  /*0d30*/  @!P1 S2R R13, SR_CgaCtaId ;  /* 0x00000000000d9919 */ /* 0x000e220000008800 */
[----:B------:R-:W-:Y:S02]  /*0d40*/  IADD3 R7, PT, PT, R9, 0x4, RZ ;  /* 0x0000000409077810 */ /* 0x000fe40007ffe0ff */
[----:B------:R-:W-:Y:S01]  /*0d50*/  @!P1 MOV R6, 0x400 ;  /* 0x0000040000069802 */ /* 0x000fe20000000f00 */
[----:B------:R-:W1:Y:S01]  /*0d60*/  SHFL.DOWN PT, R3, R11, 0x2, R2 ;  /* 0x084000000b037989 */ /* 0x000e6200000e0002 */
[----:B------:R-:W-:-:S04]  /*0d70*/  @!P1 SHF.R.U32.HI R4, RZ, 0x3, R0 ;  /* 0x00000003ff049819 */ /* 0x000fc80000011600 */
[----:B------:R-:W-:-:S03]  /*0d80*/  @!P1 LOP3.LUT R4, R4, 0x7c, RZ, 0xc0, !PT ;  /* 0x0000007c04049812 */ /* 0x000fc600078ec0ff */
[----:B-1----:R-:W-:Y:S01]  /*0d90*/  @!P0 FADD R11, R11, R3 ;  /* 0x000000030b0b8221 */ /* 0x002fe20000000000 */
[----:B------:R-:W-:Y:S01]  /*0da0*/  ISETP.GT.AND P0, PT, R7, R2, PT ;  /* 0x000000020700720c */ /* 0x000fe20003f04270 */
[----:B------:R-:W-:Y:S01]  /*0db0*/  VIADD R7, R9, 0x8 ;  /* 0x0000000809077836 */ /* 0x000fe20000000000 */
[----:B0-----:R-:W-:Y:S02]  /*0dc0*/  @!P1 LEA R13, R13, R6, 0x18 ;  /* 0x000000060d0d9211 */ /* 0x001fe400078ec0ff */
[----:B------:R-:W0:Y:S03]  /*0dd0*/  SHFL.DOWN PT, R3, R11, 0x4, R2 ;  /* 0x088000000b037989 */ /* 0x000e2600000e0002 */
[----:B------:R-:W-:-:S06]  /*0de0*/  @!P1 IMAD.IADD R4, R4, 0x1, R13 ;  /* 0x0000000104049824 */ /* 0x000fcc00078e020d */
[----:B0-----:R-:W-:Y:S01]  /*0df0*/  @!P0 FADD R11, R11, R3 ;  /* 0x000000030b0b8221 */ /* 0x001fe20000000000 */
[-C--:B------:R-:W-:Y:S02]  /*0e00*/  ISETP.GT.AND P0, PT, R7, R2.reuse, PT ;  /* 0x000000020700720c */ /* 0x080fe40003f04270 */
[----:B------:R-:W-:Y:S02]  /*0e10*/  IADD3 R7, PT, PT, R9, 0x10, RZ ;  /* 0x0000001009077810 */ /* 0x000fe40007ffe0ff */
[----:B------:R-:W0:Y:S09]  /*0e20*/  SHFL.DOWN PT, R3, R11, 0x8, R2 ;  /* 0x090000000b037989 */ /* 0x000e3200000e0002 */
[----:B0-----:R-:W-:Y:S01]  /*0e30*/  @!P0 FADD R11, R11, R3 ;  /* 0x000000030b0b8221 */ /* 0x001fe20000000000 */
[----:B------:R-:W-:-:S04]  /*0e40*/  ISETP.GT.AND P0, PT, R7, R2, PT ;  /* 0x000000020700720c */ /* 0x000fc80003f04270 */
[----:B------:R-:W0:Y:S09]  /*0e50*/  SHFL.DOWN PT, R3, R11, 0x10, R2 ;  /* 0x0a0000000b037989 */ /* 0x000e3200000e0002 */
        /* <DEDUP_REMOVED lines=13> */
[----:B------:R-:W1:Y:S04]  /*0f30*/  LDS R0, [UR4+0xc] ;  /* 0x00000c04ff007984 */ /* 0x000e680008000800 */
[----:B------:R-:W0:Y:S04]  /*0f40*/  LDS.128 R12, [UR4+0x10] ;  /* 0x00001004ff0c7984 */ /* 0x000e280008000c00 */
[----:B------:R-:W2:Y:S01]  /*0f50*/  LDS.64 R2, [UR4+0x20] ;  /* 0x00002004ff027984 */ /* 0x000ea20008000a00 */
[----:B-1----:R-:W-:Y:S01]  /*0f60*/  @P2 FADD R9, R9, R0 ;  /* 0x0000000009092221 */ /* 0x002fe20000000000 */
[----:B------:R-:W-:-:S03]  /*0f70*/  ISETP.GT.AND P2, PT, R5, 0xa0, PT ;  /* 0x000000a00500780c */ /* 0x000fc60003f44270 */
[----:B0-----:R-:W-:Y:S01]  /*0f80*/  @P4 FADD R9, R9, R12 ;  /* 0x0000000c09094221 */ /* 0x001fe20000000000 */
        /* <DEDUP_REMOVED lines=8> */
.L_x_58:
[----:B------:R-:W0:Y:S01]  /*1010*/  S2R R0, SR_TID.X ;  /* 0x0000000000007919 */ /* 0x000e220000002100 */
[----:B------:R-:W1:Y:S01]  /*1020*/  LDC.64 R4, c[0x0][0x380] ;  /* 0x0000e000ff047b82 */ /* 0x000e620000000a00 */
[----:B0-----:R-:W-:-:S04]  /*1030*/  VIADD R7, R0, UR7 ;  /* 0x0000000700077c36 */ /* 0x001fc80008000000 */
[----:B-1----:R-:W-:-:S05]  /*1040*/  IMAD.WIDE.U32 R4, R7, 0x4, R4 ;  /* 0x0000000407047825 */ /* 0x002fca00078e0004 */
[----:B------:R-:W2:Y:S04]  /*1050*/  LDG.E R7, desc[UR14][R4.64] ;  /* 0x0000000e04077981 */ /* 0x000ea8000c1e1900 */
[----:B------:R-:W2:Y:S04]  /*1060*/  LDG.E R8, desc[UR14][R4.64+0x400] ;  /* 0x0004000e04087981 */ /* 0x000ea8000c1e1900 */
[----:B------:R-:W3:Y:S04]  /*1070*/  LDG.E R9, desc[UR14][R4.64+0x800] ;  /* 0x0008000e04097981 */ /* 0x000ee8000c1e1900 */
[----:B------:R-:W3:Y:S04]  /*1080*/  LDG.E R10, desc[UR14][R4.64+0xc00] ;  /* 0x000c000e040a7981 */ /* 0x000ee8000c1e1900 */
[----:B------:R-:W4:Y:S04]  /*1090*/  LDG.E R11, desc[UR14][R4.64+0x1000] ;  /* 0x0010000e040b7981 */ /* 0x000f28000c1e1900 */
[----:B------:R-:W4:Y:S04]  /*10a0*/  LDG.E R12, desc[UR14][R4.64+0x1400] ;  /* 0x0014000e040c7981 */ /* 0x000f28000c1e1900 */
[----:B------:R-:W5:Y:S04]  /*10b0*/  LDG.E R13, desc[UR14][R4.64+0x1800] ;  /* 0x0018000e040d7981 */ /* 0x000f68000c1e1900 */
        /* <DEDUP_REMOVED lines=8> */
[----:B------:R-:W5:Y:S01]  /*1140*/  LDG.E R21, desc[UR14][R4.64+0x3c00] ;  /* 0x003c000e04157981 */ /* 0x000f62000c1e1900 */
[----:B------:R-:W-:-:S04]  /*1150*/  ISETP.GE.U32.AND P0, PT, R23, UR5, PT ;  /* 0x0000000517007c0c */ /* 0x000fc8000bf06070 */
[----:B------:R-:W-:Y:S01]  /*1160*/  ISETP.GE.U32.AND.EX P0, PT, R22, UR4, PT, P0 ;  /* 0x0000000416007c0c */ /* 0x000fe2000bf06100 */
        /* <DEDUP_REMOVED lines=13> */
[----:B------:R-:W-:-:S04]  /*1240*/  FADD R6, R15, R6 ;  /* 0x000000060f067221 */ /* 0x000fc80000000000 */
[----:B------:R-:W-:Y:S01]  /*1250*/  FADD R7, R7, R6 ;  /* 0x0000000607077221 */ /* 0x000fe20000000000 */
[----:B------:R-:W-:Y:S06]  /*1260*/  @!P0 BRA `(.L_x_73) ;  /* 0x0000000c006c8947 */ /* 0x000fec0003800000 */
[----:B------:R-:W-:Y:S01]  /*1270*/  UIADD3 UR8, UP0, UPT, UR5, UR7, URZ ;  /* 0x0000000705087290 */ /* 0x000fe2000ff1e0ff */
[----:B------:R-:W-:Y:S01]  /*1280*/  IADD3 R23, P2, PT, R2, -0x1000, RZ ;  /* 0xfffff00002177810 */ /* 0x000fe20007f5e0ff */
[----:B------:R-:W0:Y:S01]  /*1290*/  LDCU.64 UR12, c[0x0][0x380] ;  /* 0x00007000ff0c77ac */ /* 0x000e220008000a00 */
[----:B------:R-:W-:Y:S02]  /*12a0*/  LOP3.LUT R5, RZ, R0, RZ, 0x33, !PT ;  /* 0x00000000ff057212 */ /* 0x000fe400078e33ff */
[----:B------:R-:W-:Y:S01]  /*12b0*/  IADD3.X R8, PT, PT, R3, -0x1, RZ, P2, !PT ;  /* 0xffffffff03087810 */ /* 0x000fe200017fe4ff */
[----:B------:R-:W-:Y:S01]  /*12c0*/  UIADD3.X UR9, UPT, UPT, URZ, UR4, URZ, UP0, !UPT ;  /* 0x00000004ff097290 */ /* 0x000fe200087fe4ff */
[----:B------:R-:W-:Y:S01]  /*12d0*/  ISETP.LT.U32.AND P0, PT, R23, UR8, PT ;  /* 0x0000000817007c0c */ /* 0x000fe2000bf01070 */
[----:B------:R-:W-:Y:S01]  /*12e0*/  UMOV UR6, UR5 ;  /* 0x0000000500067c82 */ /* 0x000fe20008000000 */
[----:B------:R-:W-:Y:S01]  /*12f0*/  IADD3 R9, P1, PT, R0, UR8, RZ ;  /* 0x0000000800097c10 */ /* 0x000fe2000ff3e0ff */
[----:B------:R-:W-:Y:S01]  /*1300*/  UMOV UR4, URZ ;  /* 0x000000ff00047c82 */ /* 0x000fe20008000000 */
[----:B------:R-:W-:Y:S01]  /*1310*/  IADD3 R5, PT, PT, R2, -UR5, R5 ;  /* 0x8000000502057c10 */ /* 0x000fe2000fffe005 */
[----:B------:R-:W-:Y:S01]  /*1320*/  UMOV UR10, UR8 ;  /* 0x00000008000a7c82 */ /* 0x000fe20008000000 */
[----:B------:R-:W-:Y:S01]  /*1330*/  MOV R11, UR9 ;  /* 0x00000009000b7c02 */ /* 0x000fe20008000f00 */
[----:B------:R-:W-:-:S03]  /*1340*/  IMAD.X R0, RZ, RZ, UR9, P1 ;  /* 0x00000009ff007e24 */ /* 0x000fc600088e06ff */
[----:B------:R-:W-:Y:S02]  /*1350*/  ISETP.GT.U32.AND.EX P0, PT, R11, R8, PT, P0 ;  /* 0x000000080b00720c */ /* 0x000fe40003f04100 */
[----:B0-----:R-:W-:-:S04]  /*1360*/  LEA R6, P2, R9, UR12, 0x2 ;  /* 0x0000000c09067c11 */ /* 0x001fc8000f8410ff */
[----:B------:R-:W-:Y:S02]  /*1370*/  IADD3 R6, P1, PT, R6, 0x2000, RZ ;  /* 0x0000200006067810 */ /* 0x000fe40007f3e0ff */
[----:B------:R-:W-:Y:S02]  /*1380*/  LEA.HI.X R9, R9, UR13, R0, 0x2, P2 ;  /* 0x0000000d09097c11 */ /* 0x000fe400090f1400 */
[----:B------:R-:W-:Y:S01]  /*1390*/  IADD3 R0, PT, PT, R5, -UR7, RZ ;  /* 0x8000000705007c10 */ /* 0x000fe2000fffe0ff */
[----:B------:R-:W-:Y:S02]  /*13a0*/  UMOV UR7, UR9 ;  /* 0x0000000900077c82 */ /* 0x000fe40008000000 */
[----:B------:R-:W-:Y:S01]  /*13b0*/  IMAD.X R9, RZ, RZ, R9, P1 ;  /* 0x000000ffff097224 */ /* 0x000fe200008e0609 */
[----:B------:R-:W-:Y:S06]  /*13c0*/  @P0 BRA `(.L_x_74) ;  /* 0x0000000400000947 */ /* 0x000fec0003800000 */
[----:B------:R-:W0:Y:S01]  /*13d0*/  LDC.64 R2, c[0x0][0x3b8] ;  /* 0x0000ee00ff027b82 */ /* 0x000e220000000a00 */
[----:B------:R-:W1:Y:S01]  /*13e0*/  LDCU.64 UR12, c[0x0][0x380] ;  /* 0x00007000ff0c77ac */ /* 0x000e620008000a00 */
[----:B------:R-:W-:Y:S01]  /*13f0*/  NOP ;  /* 0x0000000000007918 */ /* 0x000fe20000000000 */
.L_x_75:
[----:B------:R-:W2:Y:S02]  /*1400*/  S2R R5, SR_TID.X ;  /* 0x0000000000057919 */ /* 0x000ea40000002100 */
[----:B--2---:R-:W-:-:S04]  /*1410*/  IADD3 R5, P0, PT, R5, UR8, RZ ;  /* 0x0000000805057c10 */ /* 0x004fc8000ff1e0ff */
[----:B------:R-:W-:Y:S02]  /*1420*/  IADD3.X R10, PT, PT, RZ, UR9, RZ, P0, !PT ;  /* 0x00000009ff0a7c10 */ /* 0x000fe400087fe4ff */
[----:B-1----:R-:W-:-:S04]  /*1430*/  LEA R4, P0, R5, UR12, 0x2 ;  /* 0x0000000c05047c11 */ /* 0x002fc8000f8010ff */
[----:B------:R-:W-:-:S05]  /*1440*/  LEA.HI.X R5, R5, UR13, R10, 0x2, P0 ;  /* 0x0000000d05057c11 */ /* 0x000fca00080f140a */
        /* <DEDUP_REMOVED lines=15> */
[----:B------:R1:W5:Y:S01]  /*1540*/  LDG.E R22, desc[UR14][R4.64+0x3c00] ;  /* 0x003c000e04167981 */ /* 0x000362000c1e1900 */
[----:B------:R-:W-:-:S02]  /*1550*/  USHF.R.S32.HI UR11, URZ, 0x1f, UR5 ;  /* 0x0000001fff0b7899 */ /* 0x000fc40008011405 */
[----:B------:R-:W-:-:S04]  /*1560*/  UIADD3 UR6, UP0, UPT, UR5, UR10, URZ ;  /* 0x0000000a05067290 */ /* 0x000fc8000ff1e0ff */
[----:B------:R-:W-:Y:S01]  /*1570*/  UIADD3.X UR7, UPT, UPT, UR11, UR7, URZ, UP0, !UPT ;  /* 0x000000070b077290 */ /* 0x000fe200087fe4ff */
[----:B--2---:R-:W-:Y:S01]  /*1580*/  FADD R7, R24, R7 ;  /* 0x0000000718077221 */ /* 0x004fe20000000000 */
[----:B0-----:R-:W-:-:S04]  /*1590*/  IADD3 R24, P1, PT, R2, -UR8, RZ ;  /* 0x8000000802187c10 */ /* 0x001fc8000ff3e0ff */
[----:B------:R-:W-:Y:S02]  /*15a0*/  ISETP.GE.U32.AND P0, PT, R24, UR5, PT ;  /* 0x0000000518007c0c */ /* 0x000fe4000bf06070 */
[----:B-1----:R-:W-:Y:S01]  /*15b0*/  IADD3.X R4, PT, PT, R3, ~UR9, RZ, P1, !PT ;  /* 0x8000000903047c10 */ /* 0x002fe20008ffe4ff */
[----:B---3--:R-:W-:-:S03]  /*15c0*/  FADD R26, R25, R26 ;  /* 0x0000001a191a7221 */ /* 0x008fc60000000000 */
[----:B------:R-:W-:Y:S01]  /*15d0*/  ISETP.GE.U32.AND.EX P0, PT, R4, UR11, PT, P0 ;  /* 0x0000000b04007c0c */ /* 0x000fe2000bf06100 */
        /* <DEDUP_REMOVED lines=12> */
[----:B------:R-:W-:-:S04]  /*16a0*/  FADD R7, R7, R10 ;  /* 0x0000000a07077221 */ /* 0x000fc80000000000 */
[----:B------:R-:W-:Y:S01]  /*16b0*/  FADD R7, R22, R7 ;  /* 0x0000000716077221 */ /* 0x000fe20000000000 */
[----:B------:R-:W-:Y:S06]  /*16c0*/  @!P0 BRA `(.L_x_73) ;  /* 0x0000000800548947 */ /* 0x000fec0003800000 */
[----:B------:R-:W-:Y:S01]  /*16d0*/  UIADD3 UR8, UP0, UPT, UR5, UR8, URZ ;  /* 0x0000000805087290 */ /* 0x000fe2000ff1e0ff */
[----:B------:R-:W-:Y:S01]  /*16e0*/  MOV R5, R9 ;  /* 0x0000000900057202 */ /* 0x000fe20000000f00 */
[----:B------:R-:W-:Y:S01]  /*16f0*/  IMAD.U32 R11, RZ, RZ, UR5 ;  /* 0x00000005ff0b7e24 */ /* 0x000fe2000f8e00ff */
[----:B------:R-:W-:Y:S01]  /*1700*/  UIADD3 UR4, UPT, UPT, UR4, 0x1, URZ ;  /* 0x0000000104047890 */ /* 0x000fe2000fffe0ff */
[----:B------:R-:W-:Y:S01]  /*1710*/  IMAD.MOV.U32 R4, RZ, RZ, R6 ;  /* 0x000000ffff047224 */ /* 0x000fe200078e0006 */
[----:B------:R-:W-:Y:S01]  /*1720*/  UIADD3.X UR9, UPT, UPT, UR11, UR9, URZ, UP0, !UPT ;  /* 0x000000090b097290 */ /* 0x000fe200087fe4ff */
[----:B------:R-:W-:Y:S01]  /*1730*/  ISETP.LT.U32.AND P0, PT, R23, UR8, PT ;  /* 0x0000000817007c0c */ /* 0x000fe2000bf01070 */
[----:B------:R-:W-:Y:S01]  /*1740*/  VIADD R0, R0, -UR5 ;  /* 0x8000000500007c36 */ /* 0x000fe20008000000 */
[----:B------:R-:W-:Y:S01]  /*1750*/  UMOV UR10, UR6 ;  /* 0x00000006000a7c82 */ /* 0x000fe20008000000 */
[----:B------:R-:W-:Y:S02]  /*1760*/  IMAD.WIDE R4, R11, 0x4, R4 ;  /* 0x000000040b047825 */ /* 0x000fe400078e0204 */
[----:B------:R-:W-:-:S02]  /*1770*/  MOV R13, UR9 ;  /* 0x00000009000d7c02 */ /* 0x000fc40008000f00 */
[----:B------:R-:W-:Y:S01]  /*1780*/  IMAD.MOV.U32 R6, RZ, RZ, R4 ;  /* 0x000000ffff067224 */ /* 0x000fe200078e0004 */
[----:B------:R-:W-:Y:S02]  /*1790*/  MOV R9, R5 ;  /* 0x0000000500097202 */ /* 0x000fe40000000f00 */
[----:B------:R-:W-:-:S13]  /*17a0*/  ISETP.GT.U32.AND.EX P0, PT, R13, R8, PT, P0 ;  /* 0x000000080d00720c */ /* 0x000fda0003f04100 */
[----:B------:R-:W-:Y:S05]  /*17b0*/  @!P0 BRA `(.L_x_75) ;  /* 0xfffffffc00108947 */ /* 0x000fea000383ffff */
[----:B------:R-:W-:-:S05]  /*17c0*/  UMOV UR6, UR5 ;  /* 0x0000000500067c82 */ /* 0x000fca0008000000 */
.L_x_74:
[----:B------:R-:W0:Y:S01]  /*17d0*/  S2R R5, SR_TID.X ;  /* 0x0000000000057919 */ /* 0x000e220000002100 */
[C---:B------:R-:W-:Y:S01]  /*17e0*/  IADD3 R4, PT, PT, R2.reuse, -UR8, RZ ;  /* 0x8000000802047c10 */ /* 0x040fe2000fffe0ff */
[----:B------:R-:W-:Y:S01]  /*17f0*/  IMAD.U32 R8, RZ, RZ, UR9 ;  /* 0x00000009ff087e24 */ /* 0x000fe2000f8e00ff */
[----:B------:R-:W-:Y:S01]  /*1800*/  ISETP.LE.U32.AND P1, PT, R2, UR8, PT ;  /* 0x0000000802007c0c */ /* 0x000fe2000bf23070 */
[----:B------:R-:W-:Y:S01]  /*1810*/  BSSY.RECONVERGENT B1, `(.L_x_73) ;  /* 0x0000080000017945 */ /* 0x000fe20003800200 */
[----:B0-----:R-:W-:-:S04]  /*1820*/  ISETP.GE.AND P0, PT, R5, R4, PT ;  /* 0x000000040500720c */ /* 0x001fc80003f06270 */
[----:B------:R-:W-:-:S13]  /*1830*/  ISETP.GE.U32.OR.EX P0, PT, R8, R3, P0, P1 ;  /* 0x000000030800720c */ /* 0x000fda0000706510 */
[----:B------:R-:W-:Y:S05]  /*1840*/  @P0 BRA `(.L_x_76) ;  /* 0x0000000400f00947 */ /* 0x000fea0003800000 */
[----:B------:R-:W0:Y:S01]  /*1850*/  LDC R4, c[0x0][0x3c0] ;  /* 0x0000f000ff047b82 */ /* 0x000e220000000800 */
[----:B------:R-:W-:Y:S01]  /*1860*/  USHF.L.U32 UR5, UR16, 0xc, URZ ;  /* 0x0000000c10057899 */ /* 0x000fe200080006ff */
[----:B------:R-:W-:Y:S01]  /*1870*/  LOP3.LUT R3, RZ, R5, RZ, 0x33, !PT ;  /* 0x00000005ff037212 */ /* 0x000fe200078e33ff */
[----:B------:R-:W-:Y:S02]  /*1880*/  BSSY.RECONVERGENT B2, `(.L_x_77) ;  /* 0x0000037000027945 */ /* 0x000fe40003800200 */
[----:B------:R-:W-:-:S06]  /*1890*/  UIADD3 UR5, UPT, UPT, UR5, UR6, URZ ;  /* 0x0000000605057290 */ /* 0x000fcc000fffe0ff */
[----:B------:R-:W-:Y:S01]  /*18a0*/  IADD3 R2, PT, PT, R2, -UR5, R3 ;  /* 0x8000000502027c10 */ /* 0x000fe2000fffe003 */
[----:B0-----:R-:W-:Y:S01]  /*18b0*/  IMAD R3, R4, UR4, RZ ;  /* 0x0000000404037c24 */ /* 0x001fe2000f8e02ff */
[----:B------:R-:W-:-:S03]  /*18c0*/  MOV R4, R5 ;  /* 0x0000000500047202 */ /* 0x000fc60000000f00 */
[----:B------:R-:W-:-:S05]  /*18d0*/  IMAD R2, R3, -0x1000, R2 ;  /* 0xfffff00003027824 */ /* 0x000fca00078e0202 */
[C---:B------:R-:W-:Y:S02]  /*18e0*/  ISETP.GE.U32.AND P0, PT, R2.reuse, 0xf00, PT ;  /* 0x00000f000200780c */ /* 0x040fe40003f06070 */
[----:B------:R-:W-:-:S04]  /*18f0*/  LEA.HI R19, R2, 0x1, RZ, 0x18 ;  /* 0x0000000102137811 */ /* 0x000fc800078fc0ff */
[----:B------:R-:W-:-:S04]  /*1900*/  LOP3.LUT R21, R19, 0xf, RZ, 0xc0, !PT ;  /* 0x0000000f13157812 */ /* 0x000fc800078ec0ff */
[----:B------:R-:W-:-:S03]  /*1910*/  ISETP.NE.AND P1, PT, R21, RZ, PT ;  /* 0x000000ff1500720c */ /* 0x000fc60003f25270 */
[----:B------:R-:W-:Y:S10]  /*1920*/  @!P0 BRA `(.L_x_78) ;  /* 0x0000000000b08947 */ /* 0x000ff40003800000 */
[----:B------:R-:W-:Y:S01]  /*1930*/  LEA.HI R2, R0, 0x1, RZ, 0x18 ;  /* 0x0000000100027811 */ /* 0x000fe200078fc0ff */
[----:B------:R-:W-:-:S03]  /*1940*/  IMAD.MOV.U32 R4, RZ, RZ, R5 ;  /* 0x000000ffff047224 */ /* 0x000fc600078e0005 */
[----:B------:R-:W-:-:S04]  /*1950*/  LOP3.LUT R2, R2, 0x1fffff0, RZ, 0xc0, !PT ;  /* 0x01fffff002027812 */ /* 0x000fc800078ec0ff */
[----:B------:R-:W-:-:S07]  /*1960*/  IADD3 R8, PT, PT, -R2, RZ, RZ ;  /* 0x000000ff02087210 */ /* 0x000fce0007ffe1ff */
.L_x_79:
[----:B------:R-:W-:Y:S01]  /*1970*/  IMAD.MOV.U32 R2, RZ, RZ, R6 ;  /* 0x000000ffff027224 */ /* 0x000fe200078e0006 */
[----:B------:R-:W-:-:S05]  /*1980*/  MOV R3, R9 ;  /* 0x0000000900037202 */ /* 0x000fca0000000f00 */
[----:B------:R-:W2:Y:S04]  /*1990*/  LDG.E R18, desc[UR14][R2.64+-0x2000] ;  /* 0xffe0000e02127981 */ /* 0x000ea8000c1e1900 */
[----:B------:R-:W3:Y:S04]  /*19a0*/  LDG.E R17, desc[UR14][R2.64+-0x1c00] ;  /* 0xffe4000e02117981 */ /* 0x000ee8000c1e1900 */
        /* <DEDUP_REMOVED lines=14> */
[----:B------:R-:W-:-:S02]  /*1a90*/  VIADD R8, R8, 0x10 ;  /* 0x0000001008087836 */ /* 0x000fc40000000000 */
[----:B------:R-:W-:-:S03]  /*1aa0*/  VIADD R4, R4, 0x1000 ;  /* 0x0000100004047836 */ /* 0x000fc60000000000 */
[----:B------:R-:W-:Y:S01]  /*1ab0*/  ISETP.NE.AND P0, PT, R8, RZ, PT ;  /* 0x000000ff0800720c */ /* 0x000fe20003f05270 */
[----:B--2---:R-:W-:-:S04]  /*1ac0*/  FADD R18, R18, R7 ;  /* 0x0000000712127221 */ /* 0x004fc80000000000 */
        /* <DEDUP_REMOVED lines=13> */
[----:B------:R-:W-:-:S03]  /*1ba0*/  IADD3 R6, P2, PT, R2, 0x4000, RZ ;  /* 0x0000400002067810 */ /* 0x000fc60007f5e0ff */
[----:B------:R-:W-:Y:S01]  /*1bb0*/  FADD R10, R10, R9 ;  /* 0x000000090a0a7221 */ /* 0x000fe20000000000 */
[----:B------:R-:W-:-:S03]  /*1bc0*/  IADD3.X R9, PT, PT, RZ, R3, RZ, P2, !PT ;  /* 0x00000003ff097210 */ /* 0x000fc600017fe4ff */
[----:B------:R-:W-:Y:S01]  /*1bd0*/  FADD R7, R10, R5 ;  /* 0x000000050a077221 */ /* 0x000fe20000000000 */
[----:B------:R-:W-:Y:S06]  /*1be0*/  @P0 BRA `(.L_x_79) ;  /* 0xfffffffc00600947 */ /* 0x000fec000383ffff */
.L_x_78:
[----:B------:R-:W-:Y:S05]  /*1bf0*/  BSYNC.RECONVERGENT B2 ;  /* 0x0000000000027941 */ /* 0x000fea0003800200 */
.L_x_77:
[----:B------:R-:W-:Y:S05]  /*1c00*/  @!P1 BRA `(.L_x_76) ;  /* 0x0000000400009947 */ /* 0x000fea0003800000 */
[----:B------:R-:W-:Y:S01]  /*1c10*/  ISETP.GE.U32.AND P0, PT, R21, 0x8, PT ;  /* 0x000000081500780c */ /* 0x000fe20003f06070 */
[----:B------:R-:W-:Y:S01]  /*1c20*/  BSSY.RECONVERGENT B2, `(.L_x_80) ;  /* 0x0000019000027945 */ /* 0x000fe20003800200 */
[----:B------:R-:W-:-:S04]  /*1c30*/  LOP3.LUT R9, R19, 0x7, RZ, 0xc0, !PT ;  /* 0x0000000713097812 */ /* 0x000fc800078ec0ff */
[----:B------:R-:W-:-:S07]  /*1c40*/  ISETP.NE.AND P1, PT, R9, RZ, PT ;  /* 0x000000ff0900720c */ /* 0x000fce0003f25270 */
[----:B------:R-:W-:Y:S06]  /*1c50*/  @!P0 BRA `(.L_x_81) ;  /* 0x0000000000548947 */ /* 0x000fec0003800000 */
[----:B------:R-:W-:-:S04]  /*1c60*/  IADD3 R3, P0, PT, R4, UR8, RZ ;  /* 0x0000000804037c10 */ /* 0x000fc8000ff1e0ff */
[----:B------:R-:W-:Y:S02]  /*1c70*/  IADD3.X R6, PT, PT, RZ, UR9, RZ, P0, !PT ;  /* 0x00000009ff067c10 */ /* 0x000fe400087fe4ff */
[----:B------:R-:W-:-:S04]  /*1c80*/  LEA R2, P0, R3, UR12, 0x2 ;  /* 0x0000000c03027c11 */ /* 0x000fc8000f8010ff */
[----:B------:R-:W-:-:S05]  /*1c90*/  LEA.HI.X R3, R3, UR13, R6, 0x2, P0 ;  /* 0x0000000d03037c11 */ /* 0x000fca00080f1406 */
[----:B------:R-:W2:Y:S04]  /*1ca0*/  LDG.E R6, desc[UR14][R2.64] ;  /* 0x0000000e02067981 */ /* 0x000ea8000c1e1900 */
[----:B------:R-:W3:Y:S04]  /*1cb0*/  LDG.E R5, desc[UR14][R2.64+0x400] ;  /* 0x0004000e02057981 */ /* 0x000ee8000c1e1900 */
[----:B------:R-:W4:Y:S04]  /*1cc0*/  LDG.E R8, desc[UR14][R2.64+0x800] ;  /* 0x0008000e02087981 */ /* 0x000f28000c1e1900 */
[----:B------:R-:W5:Y:S04]  /*1cd0*/  LDG.E R10, desc[UR14][R2.64+0xc00] ;  /* 0x000c000e020a7981 */ /* 0x000f68000c1e1900 */
[----:B------:R-:W5:Y:S04]  /*1ce0*/  LDG.E R12, desc[UR14][R2.64+0x1000] ;  /* 0x0010000e020c7981 */ /* 0x000f68000c1e1900 */
[----:B------:R-:W5:Y:S04]  /*1cf0*/  LDG.E R14, desc[UR14][R2.64+0x1400] ;  /* 0x0014000e020e7981 */ /* 0x000f68000c1e1900 */
[----:B------:R-:W5:Y:S04]  /*1d00*/  LDG.E R16, desc[UR14][R2.64+0x1800] ;  /* 0x0018000e02107981 */ /* 0x000f68000c1e1900 */
[----:B------:R-:W5:Y:S01]  /*1d10*/  LDG.E R18, desc[UR14][R2.64+0x1c00] ;  /* 0x001c000e02127981 */ /* 0x000f62000c1e1900 */
[----:B------:R-:W-:-:S02]  /*1d20*/  VIADD R4, R4, 0x800 ;  /* 0x0000080004047836 */ /* 0x000fc40000000000 */
[----:B--2---:R-:W-:-:S04]  /*1d30*/  FADD R6, R7, R6 ;  /* 0x0000000607067221 */ /* 0x004fc80000000000 */
[----:B---3--:R-:W-:-:S04]  /*1d40*/  FADD R5, R6, R5 ;  /* 0x0000000506057221 */ /* 0x008fc80000000000 */
[----:B----4-:R-:W-:-:S04]  /*1d50*/  FADD R5, R5, R8 ;  /* 0x0000000805057221 */ /* 0x010fc80000000000 */
[----:B-----5:R-:W-:-:S04]  /*1d60*/  FADD R5, R5, R10 ;  /* 0x0000000a05057221 */ /* 0x020fc80000000000 */
[----:B------:R-:W-:-:S04]  /*1d70*/  FADD R5, R5, R12 ;  /* 0x0000000c05057221 */ /* 0x000fc80000000000 */
[----:B------:R-:W-:-:S04]  /*1d80*/  FADD R5, R5, R14 ;  /* 0x0000000e05057221 */ /* 0x000fc80000000000 */
[----:B------:R-:W-:-:S04]  /*1d90*/  FADD R5, R5, R16 ;  /* 0x0000001005057221 */ /* 0x000fc80000000000 */
[----:B------:R-:W-:-:S07]  /*1da0*/  FADD R7, R5, R18 ;  /* 0x0000001205077221 */ /* 0x000fce0000000000 */
.L_x_81:
[----:B------:R-:W-:Y:S05]  /*1db0*/  BSYNC.RECONVERGENT B2 ;  /* 0x0000000000027941 */ /* 0x000fea0003800200 */
.L_x_80:
[----:B------:R-:W-:Y:S05]  /*1dc0*/  @!P1 BRA `(.L_x_76) ;  /* 0x0000000000909947 */ /* 0x000fea0003800000 */
[----:B------:R-:W-:Y:S01]  /*1dd0*/  ISETP.GE.U32.AND P0, PT, R9, 0x4, PT ;  /* 0x000000040900780c */ /* 0x000fe20003f06070 */
[----:B------:R-:W-:Y:S01]  /*1de0*/  BSSY.RECONVERGENT B2, `(.L_x_82) ;  /* 0x0000010000027945 */ /* 0x000fe20003800200 */
[----:B------:R-:W-:-:S11]  /*1df0*/  LOP3.LUT P1, RZ, R19, 0x3, RZ, 0xc0, !PT ;  /* 0x0000000313ff7812 */ /* 0x000fd6000782c0ff */
[----:B------:R-:W-:Y:S05]  /*1e00*/  @!P0 BRA `(.L_x_83) ;  /* 0x0000000000348947 */ /* 0x000fea0003800000 */
[----:B------:R-:W-:-:S04]  /*1e10*/  IADD3 R3, P0, PT, R4, UR8, RZ ;  /* 0x0000000804037c10 */ /* 0x000fc8000ff1e0ff */
[----:B------:R-:W-:Y:S02]  /*1e20*/  IADD3.X R6, PT, PT, RZ, UR9, RZ, P0, !PT ;  /* 0x00000009ff067c10 */ /* 0x000fe400087fe4ff */
[----:B------:R-:W-:-:S04]  /*1e30*/  LEA R2, P0, R3, UR12, 0x2 ;  /* 0x0000000c03027c11 */ /* 0x000fc8000f8010ff */
[----:B------:R-:W-:-:S05]  /*1e40*/  LEA.HI.X R3, R3, UR13, R6, 0x2, P0 ;  /* 0x0000000d03037c11 */ /* 0x000fca00080f1406 */
[----:B------:R-:W2:Y:S04]  /*1e50*/  LDG.E R6, desc[UR14][R2.64] ;  /* 0x0000000e02067981 */ /* 0x000ea8000c1e1900 */
[----:B------:R-:W3:Y:S04]  /*1e60*/  LDG.E R5, desc[UR14][R2.64+0x400] ;  /* 0x0004000e02057981 */ /* 0x000ee8000c1e1900 */
[----:B------:R-:W4:Y:S04]  /*1e70*/  LDG.E R8, desc[UR14][R2.64+0x800] ;  /* 0x0008000e02087981 */ /* 0x000f28000c1e1900 */
[----:B------:R-:W5:Y:S01]  /*1e80*/  LDG.E R10, desc[UR14][R2.64+0xc00] ;  /* 0x000c000e020a7981 */ /* 0x000f62000c1e1900 */
[----:B------:R-:W-:-:S02]  /*1e90*/  VIADD R4, R4, 0x400 ;  /* 0x0000040004047836 */ /* 0x000fc40000000000 */
[----:B--2---:R-:W-:-:S04]  /*1ea0*/  FADD R6, R7, R6 ;  /* 0x0000000607067221 */ /* 0x004fc80000000000 */
[----:B---3--:R-:W-:-:S04]  /*1eb0*/  FADD R5, R6, R5 ;  /* 0x0000000506057221 */ /* 0x008fc80000000000 */
[----:B----4-:R-:W-:-:S04]  /*1ec0*/  FADD R5, R5, R8 ;  /* 0x0000000805057221 */ /* 0x010fc80000000000 */
[----:B-----5:R-:W-:-:S07]  /*1ed0*/  FADD R7, R5, R10 ;  /* 0x0000000a05077221 */ /* 0x020fce0000000000 */
.L_x_83:
[----:B------:R-:W-:Y:S05]  /*1ee0*/  BSYNC.RECONVERGENT B2 ;  /* 0x0000000000027941 */ /* 0x000fea0003800200 */
.L_x_82:
[----:B------:R-:W-:Y:S05]  /*1ef0*/  @!P1 BRA `(.L_x_76) ;  /* 0x0000000000449947 */ /* 0x000fea0003800000 */
[----:B------:R-:W-:Y:S02]  /*1f00*/  LOP3.LUT R0, R0, 0xffff, RZ, 0xc0, !PT ;  /* 0x0000ffff00007812 */ /* 0x000fe400078ec0ff */
[----:B------:R-:W-:Y:S02]  /*1f10*/  IADD3 R5, P0, PT, R4, UR10, RZ ;  /* 0x0000000a04057c10 */ /* 0x000fe4000ff1e0ff */
[----:B------:R-:W-:Y:S02]  /*1f20*/  LEA.HI R0, R0, 0x1, RZ, 0x18 ;  /* 0x0000000100007811 */ /* 0x000fe400078fc0ff */
[----:B------:R-:W-:Y:S02]  /*1f30*/  LEA R4, P1, R5, UR12, 0x2 ;  /* 0x0000000c05047c11 */ /* 0x000fe4000f8210ff */
[----:B------:R-:W-:Y:S02]  /*1f40*/  LOP3.LUT R0, R0, 0x3, RZ, 0xc0, !PT ;  /* 0x0000000300007812 */ /* 0x000fe400078ec0ff */
[----:B------:R-:W-:-:S03]  /*1f50*/  IADD3.X R2, PT, PT, RZ, UR7, RZ, P0, !PT ;  /* 0x00000007ff027c10 */ /* 0x000fc600087fe4ff */
[----:B------:R-:W-:Y:S01]  /*1f60*/  IMAD.MOV R0, RZ, RZ, -R0 ;  /* 0x000000ffff007224 */ /* 0x000fe200078e0a00 */
[----:B------:R-:W-:-:S07]  /*1f70*/  LEA.HI.X R5, R5, UR13, R2, 0x2, P1 ;  /* 0x0000000d05057c11 */ /* 0x000fce00088f1402 */
.L_x_84:
[----:B------:R-:W-:Y:S01]  /*1f80*/  MOV R2, R4 ;  /* 0x0000000400027202 */ /* 0x000fe20000000f00 */
[----:B------:R-:W-:-:S05]  /*1f90*/  IMAD.MOV.U32 R3, RZ, RZ, R5 ;  /* 0x000000ffff037224 */ /* 0x000fca00078e0005 */
[----:B------:R-:W2:Y:S01]  /*1fa0*/  LDG.E R2, desc[UR14][R2.64] ;  /* 0x0000000e02027981 */ /* 0x000ea2000c1e1900 */
[----:B------:R-:W-:Y:S02]  /*1fb0*/  IADD3 R0, PT, PT, R0, 0x1, RZ ;  /* 0x0000000100007810 */ /* 0x000fe40007ffe0ff */
[----:B------:R-:W-:Y:S02]  /*1fc0*/  IADD3 R4, P1, PT, R4, 0x400, RZ ;  /* 0x0000040004047810 */ /* 0x000fe40007f3e0ff */
[----:B------:R-:W-:-:S03]  /*1fd0*/  ISETP.NE.AND P0, PT, R0, RZ, PT ;  /* 0x000000ff0000720c */ /* 0x000fc60003f05270 */
[----:B------:R-:W-:Y:S02]  /*1fe0*/  IMAD.X R5, RZ, RZ, R5, P1 ;  /* 0x000000ffff057224 */ /* 0x000fe400008e0605 */
[----:B--2---:R-:W-:-:S08]  /*1ff0*/  FADD R7, R2, R7 ;  /* 0x0000000702077221 */ /* 0x004fd00000000000 */
[----:B------:R-:W-:Y:S05]  /*2000*/  @P0 BRA `(.L_x_84) ;  /* 0xfffffffc00dc0947 */ /* 0x000fea000383ffff */
.L_x_76:
[----:B------:R-:W-:Y:S05]  /*2010*/  BSYNC.RECONVERGENT B1 ;  /* 0x0000000000017941 */ /* 0x000fea0003800200 */
.L_x_73:
[----:B------:R-:W0:Y:S01]  /*2020*/  S2R R6, SR_LANEID ;  /* 0x0000000000067919 */ /* 0x000e220000000000 */
[----:B------:R-:W1:Y:S01]  /*2030*/  SHFL.DOWN PT, R0, R7, 0x1, 0x1f ;  /* 0x08201f0007007f89 */ /* 0x000e6200000e0000 */
[----:B------:R-:W2:Y:S01]  /*2040*/  S2R R5, SR_TID.X ;  /* 0x0000000000057919 */ /* 0x000ea20000002100 */
[C---:B0-----:R-:W-:Y:S02]  /*2050*/  ISETP.GT.AND P0, PT, R6.reuse, 0x1e, PT ;  /* 0x0000001e0600780c */ /* 0x041fe40003f04270 */
[----:B------:R-:W-:-:S11]  /*2060*/  ISETP.NE.AND P1, PT, R6, RZ, PT ;  /* 0x000000ff0600720c */ /* 0x000fd60003f25270 */
[----:B-1----:R-:W-:Y:S01]  /*2070*/  @!P0 FADD R7, R0, R7 ;  /* 0x0000000700078221 */ /* 0x002fe20000000000 */
[----:B------:R-:W-:Y:S01]  /*2080*/  ISETP.GT.AND P0, PT, R6, 0x1d, PT ;  /* 0x0000001d0600780c */ /* 0x000fe20003f04270 */
[----:B------:R-:W0:Y:S01]  /*2090*/  @!P1 S2R R4, SR_CgaCtaId ;  /* 0x0000000000049919 */ /* 0x000e220000008800 */
[----:B------:R-:W-:Y:S02]  /*20a0*/  @!P1 MOV R3, 0x400 ;  /* 0x0000040000039802 */ /* 0x000fe40000000f00 */
[----:B--2---:R-:W-:Y:S01]  /*20b0*/  @!P1 SHF.R.U32.HI R2, RZ, 0x3, R5 ;  /* 0x00000003ff029819 */ /* 0x004fe20000011605 */
        /* <DEDUP_REMOVED lines=31> */
[----:B------:R-:W-:-:S07]  /*22b0*/  FADD R9, R2, R3 ;  /* 0x0000000302097221 */ /* 0x000fce0000000000 */
.L_x_72:
[----:B------:R-:W-:Y:S05]  /*22c0*/  BSYNC.RECONVERGENT B0 ;  /* 0x0000000000007941 */ /* 0x000fea0003800200 */
.L_x_57:
[----:B------:R-:W-:Y:S05]  /*22d0*/  @P0 EXIT ;  /* 0x000000000000094d */ /* 0x000fea0003800000 */
[----:B------:R-:W3:Y:S02]  /*22e0*/  LDCU.64 UR4, c[0x0][0x388] ;  /* 0x00007100ff0477ac */ /* 0x000ee40008000a00 */
[----:B---3--:R-:W-:-:S06]  /*22f0*/  UIMAD.WIDE.U32 UR4, UR16, 0x4, UR4 ;  /* 0x00000004100478a5 */ /* 0x008fcc000f8e0004 */
[----:B------:R-:W-:Y:S01]  /*2300*/  IMAD.U32 R2, RZ, RZ, UR4 ;  /* 0x00000004ff027e24 */ /* 0x000fe2000f8e00ff */
[----:B0-2---:R-:W-:-:S05]  /*2310*/  MOV R3, UR5 ;  /* 0x0000000500037c02 */ /* 0x005fca0008000f00 */
[----:B------:R-:W-:Y:S01]  /*2320*/  STG.E desc[UR14][R2.64], R9 ;  /* 0x0000000902007986 */ /* 0x000fe2000c10190e */
[----:B------:R-:W-:Y:S05]  /*2330*/  EXIT ;  /* 0x000000000000794d */ /* 0x000fea0003800000 */
.L_x_85:
        /* <DEDUP_REMOVED lines=12> */
.L_x_255:


//--------------------- .text._ZN3cub18CUB_300001_SM_10006detail6reduce28DeviceReduceSingleTileKernelINS2_10policy_hubIfyN4cuda3std3__44plusIfEEE10Policy1000EN6thrust24THRUST_300001_SM_1000_NS10device_ptrIfEEPfyS9_ffNS7_10__identityEEEvT0_T1_T2_T3_T4_T6_ --------------------------
	.section	.text._ZN3cub18CUB_300001_SM_10006detail6reduce28DeviceReduceSingleTileKernelINS2_10policy_hubIfyN4cuda3std3__44plusIfEEE10Policy1000EN6thrust24THRUST_300001_SM_1000_NS10device_ptrIfEEPfyS9_ffNS7_10__identityEEEvT0_T1_T2_T3_T4_T6_,"ax",@progbits
	.align	128
        .global         _ZN3cub18CUB_300001_SM_10006detail6reduce28DeviceReduceSingleTileKernelINS2_10policy_hubIfyN4cuda3std3__44plusIfEEE10Policy1000EN6thrust24THRUST_300001_SM_1000_NS10device_ptrIfEEPfyS9_ffNS7_10__identityEEEvT0_T1_T2_T3_T4_T6_
        .type           _ZN3cub18CUB_300001_SM_10006detail6reduce28DeviceReduceSingleTileKernelINS2_10policy_hubIfyN4cuda3std3__44plusIfEEE10Policy1000EN6thrust24THRUST_300001_SM_1000_NS10device_ptrIfEEPfyS9_ffNS7_10__identityEEEvT0_T1_T2_T3_T4_T6_,@function
        .size           _ZN3cub18CUB_300001_SM_10006detail6reduce28DeviceReduceSingleTileKernelINS2_10policy_hubIfyN4cuda3std3__44plusIfEEE10Policy1000EN6thrust24THRUST_300001_SM_1000_NS10device_ptrIfEEPfyS9_ffNS7_10__identityEEEvT0_T1_T2_T3_T4_T6_,(.L_x_256 - _ZN3cub18CUB_300001_SM_10006detail6reduce28DeviceReduceSingleTileKernelINS2_10policy_hubIfyN4cuda3std3__44plusIfEEE10Policy1000EN6thrust24THRUST_300001_SM_1000_NS10device_ptrIfEEPfyS9_ffNS7_10__identityEEEvT0_T1_T2_T3_T4_T6_)
        .other          _ZN3cub18CUB_300001_SM_10006detail6reduce28DeviceReduceSingleTileKernelINS2_10policy_hubIfyN4cuda3std3__44plusIfEEE10Policy1000EN6thrust24THRUST_300001_SM_1000_NS10device_ptrIfEEPfyS9_ffNS7_10__identityEEEvT0_T1_T2_T3_T4_T6_,@"STO_CUDA_ENTRY STV_DEFAULT"
_ZN3cub18CUB_300001_SM_10006detail6reduce28DeviceReduceSingleTileKernelINS2_10policy_hubIfyN4cuda3std3__44plusIfEEE10Policy1000EN6thrust24THRUST_300001_SM_1000_NS10device_ptrIfEEPfyS9_ffNS7_10__identityEEEvT0_T1_T2_T3_T4_T6_:
.text._ZN3cub18CUB_300001_SM_10006detail6reduce28DeviceReduceSingleTileKernelINS2_10policy_hubIfyN4cuda3std3__44plusIfEEE10Policy1000EN6thrust24THRUST_300001_SM_1000_NS10device_ptrIfEEPfyS9_ffNS7_10__identityEEEvT0_T1_T2_T3_T4_T6_:
[----:B------:R-:W-:Y:S01]  /*0000*/  LDC R1, c[0x0][0x37c] ;  /* 0x0000df00ff017b82 */ /* 0x000fe20000000800 */
[----:B------:R-:W0:Y:S01]  /*0010*/  LDCU.64 UR4, c[0x0][0x390] ;  /* 0x00007200ff0477ac */ /* 0x000e220008000a00 */
[----:B------:R-:W1:Y:S01]  /*0020*/  LDCU.64 UR6, c[0x0][0x358] ;  /* 0x00006b00ff0677ac */ /* 0x000e620008000a00 */
[----:B0-----:R-:W-:Y:S01]  /*0030*/  MOV R4, UR4 ;  /* 0x0000000400047c02 */ /* 0x001fe20008000f00 */
[----:B------:R-:W-:-:S03]  /*0040*/  IMAD.U32 R0, RZ, RZ, UR5 ;  /* 0x00000005ff007e24 */ /* 0x000fc6000f8e00ff */
[----:B------:R-:W-:-:S04]  /*0050*/  ISETP.NE.U32.AND P0, PT, R4, RZ, PT ;  /* 0x000000ff0400720c */ /* 0x000fc80003f05070 */
[----:B------:R-:W-:-:S13]  /*0060*/  ISETP.NE.AND.EX P0, PT, R0, RZ, PT, P0 ;  /* 0x000000ff0000720c */ /* 0x000fda0003f05300 */
        /* <DEDUP_REMOVED lines=8> */
.L_x_86:
[----:B------:R-:W-:Y:S01]  /*00f0*/  ISETP.GT.U32.AND P0, PT, R4, 0xfff, PT ;  /* 0x00000fff0400780c */ /* 0x000fe20003f04070 */
[----:B------:R-:W-:Y:S03]  /*0100*/  BSSY.RECONVERGENT B0, `(.L_x_87) ;  /* 0x00001f3000007945 */ /* 0x000fe60003800200 */
[----:B------:R-:W-:-:S13]  /*0110*/  ISETP.GT.U32.AND.EX P0, PT, R0, RZ, PT, P0 ;  /* 0x000000ff0000720c */ /* 0x000fda0003f04100 */
[----:B------:R-:W-:Y:S05]  /*0120*/  @P0 BRA `(.L_x_88) ;  /* 0x0000000c00ac0947 */ /* 0x000fea0003800000 */
[----:B------:R-:W0:Y:S01]  /*0130*/  S2R R5, SR_TID.X ;  /* 0x0000000000057919 */ /* 0x000e220000002100 */
[----:B------:R-:W-:Y:S01]  /*0140*/  BSSY.RECONVERGENT B1, `(.L_x_89) ;  /* 0x0000009000017945 */ /* 0x000fe20003800200 */
[----:B------:R-:W-:Y:S01]  /*0150*/  HFMA2 R6, -RZ, RZ, 0, 0 ;  /* 0x00000000ff067431 */ /* 0x000fe200000001ff */
[----:B0-----:R-:W-:Y:S01]  /*0160*/  ISETP.GE.U32.AND P0, PT, R5, R4, PT ;  /* 0x000000040500720c */ /* 0x001fe20003f06070 */
[----:B------:R-:W-:-:S12]  /*0170*/  IMAD.MOV.U32 R7, RZ, RZ, R5 ;  /* 0x000000ffff077224 */ /* 0x000fd800078e0005 */
[----:B------:R-:W-:Y:S05]  /*0180*/  @P0 BRA `(.L_x_90) ;  /* 0x0000000000100947 */ /* 0x000fea0003800000 */
[----:B------:R-:W0:Y:S02]  /*0190*/  LDC.64 R2, c[0x0][0x380] ;  /* 0x0000e000ff027b82 */ /* 0x000e240000000a00 */
[----:B0-----:R-:W-:-:S05]  /*01a0*/  IMAD.WIDE.U32 R2, R5, 0x4, R2 ;  /* 0x0000000405027825 */ /* 0x001fca00078e0002 */
[----:B------:R0:W5:Y:S01]  /*01b0*/  LDG.E R6, desc[UR6][R2.64] ;  /* 0x0000000602067981 */ /* 0x000162000c1e1900 */
[----:B------:R-:W-:-:S07]  /*01c0*/  IADD3 R7, PT, PT, R5, 0x100, RZ ;  /* 0x0000010005077810 */ /* 0x000fce0007ffe0ff */
.L_x_90:
[----:B------:R-:W-:Y:S05]  /*01d0*/  BSYNC.RECONVERGENT B1 ;  /* 0x0000000000017941 */ /* 0x000fea0003800200 */
.L_x_89:
[----:B------:R-:W-:Y:S01]  /*01e0*/  ISETP.GE.U32.AND P0, PT, R7, R4, PT ;  /* 0x000000040700720c */ /* 0x000fe20003f06070 */
[----:B------:R-:W-:-:S12]  /*01f0*/  BSSY.RECONVERGENT B1, `(.L_x_91) ;  /* 0x000006d000017945 */ /* 0x000fd80003800200 */
[----:B------:R-:W-:Y:S05]  /*0200*/  @P0 BRA `(.L_x_92) ;  /* 0x0000000400ac0947 */ /* 0x000fea0003800000 */
[----:B0-----:R-:W-:Y:S01]  /*0210*/  LOP3.LUT R3, RZ, R7, RZ, 0x33, !PT ;  /* 0x00000007ff037212 */ /* 0x001fe200078e33ff */
[----:B------:R-:W-:Y:S04]  /*0220*/  BSSY.RECONVERGENT B2, `(.L_x_93) ;  /* 0x0000033000027945 */ /* 0x000fe80003800200 */
[----:B------:R-:W-:-:S05]  /*0230*/  IMAD.IADD R3, R3, 0x1, R4 ;  /* 0x0000000103037824 */ /* 0x000fca00078e0204 */
[C---:B------:R-:W-:Y:S02]  /*0240*/  ISETP.GE.U32.AND P0, PT, R3.reuse, 0xf00, PT ;  /* 0x00000f000300780c */ /* 0x040fe40003f06070 */
[----:B------:R-:W-:-:S04]  /*0250*/  LEA.HI R8, R3, 0x1, RZ, 0x18 ;  /* 0x0000000103087811 */ /* 0x000fc800078fc0ff */
[----:B------:R-:W-:-:S04]  /*0260*/  LOP3.LUT R22, R8, 0xf, RZ, 0xc0, !PT ;  /* 0x0000000f08167812 */ /* 0x000fc800078ec0ff */
[----:B------:R-:W-:-:S03]  /*0270*/  ISETP.NE.AND P1, PT, R22, RZ, PT ;  /* 0x000000ff1600720c */ /* 0x000fc60003f25270 */
[----:B------:R-:W-:Y:S10]  /*0280*/  @!P0 BRA `(.L_x_94) ;  /* 0x0000000000b08947 */ /* 0x000ff40003800000 */
[----:B------:R-:W0:Y:S01]  /*0290*/  LDC.64 R2, c[0x0][0x380] ;  /* 0x0000e000ff027b82 */ /* 0x000e220000000a00 */
[----:B------:R-:W-:-:S04]  /*02a0*/  LOP3.LUT R9, R8, 0x1fffff0, RZ, 0xc0, !PT ;  /* 0x01fffff008097812 */ /* 0x000fc800078ec0ff */
[----:B------:R-:W-:Y:S01]  /*02b0*/  IADD3 R9, PT, PT, -R9, RZ, RZ ;  /* 0x000000ff09097210 */ /* 0x000fe20007ffe1ff */
[----:B0-----:R-:W-:-:S03]  /*02c0*/  IMAD.WIDE.U32 R2, R7, 0x4, R2 ;  /* 0x0000000407027825 */ /* 0x001fc600078e0002 */
[----:B------:R-:W-:-:S05]  /*02d0*/  IADD3 R2, P0, PT, R2, 0x2000, RZ ;  /* 0x0000200002027810 */ /* 0x000fca0007f1e0ff */
[----:B------:R-:W-:-:S08]  /*02e0*/  IMAD.X R3, RZ, RZ, R3, P0 ;  /* 0x000000ffff037224 */ /* 0x000fd000000e0603 */
.L_x_95:
        /* <DEDUP_REMOVED lines=38> */
.L_x_94:
[----:B------:R-:W-:Y:S05]  /*0550*/  BSYNC.RECONVERGENT B2 ;  /* 0x0000000000027941 */ /* 0x000fea0003800200 */
.L_x_93:
[----:B------:R-:W-:Y:S05]  /*0560*/  @!P1 BRA `(.L_x_92) ;  /* 0x0000000000d49947 */ /* 0x000fea0003800000 */
[----:B------:R-:W-:Y:S01]  /*0570*/  ISETP.GE.U32.AND P0, PT, R22, 0x8, PT ;  /* 0x000000081600780c */ /* 0x000fe20003f06070 */
[----:B------:R-:W-:Y:S01]  /*0580*/  BSSY.RECONVERGENT B2, `(.L_x_96) ;  /* 0x0000017000027945 */ /* 0x000fe20003800200 */
[----:B------:R-:W-:-:S04]  /*0590*/  LOP3.LUT R11, R8, 0x7, RZ, 0xc0, !PT ;  /* 0x00000007080b7812 */ /* 0x000fc800078ec0ff */
[----:B------:R-:W-:-:S07]  /*05a0*/  ISETP.NE.AND P1, PT, R11, RZ, PT ;  /* 0x000000ff0b00720c */ /* 0x000fce0003f25270 */
[----:B------:R-:W-:Y:S06]  /*05b0*/  @!P0 BRA `(.L_x_97) ;  /* 0x00000000004c8947 */ /* 0x000fec0003800000 */
[----:B------:R-:W0:Y:S02]  /*05c0*/  LDC.64 R2, c[0x0][0x380] ;  /* 0x0000e000ff027b82 */ /* 0x000e240000000a00 */
[----:B0-----:R-:W-:-:S05]  /*05d0*/  IMAD.WIDE R2, R7, 0x4, R2 ;  /* 0x0000000407027825 */ /* 0x001fca00078e0202 */
        /* <DEDUP_REMOVED lines=17> */
.L_x_97:
[----:B------:R-:W-:Y:S05]  /*06f0*/  BSYNC.RECONVERGENT B2 ;  /* 0x0000000000027941 */ /* 0x000fea0003800200 */
.L_x_96:
        /* <DEDUP_REMOVED lines=17> */
.L_x_99:
[----:B------:R-:W-:Y:S05]  /*0810*/  BSYNC.RECONVERGENT B2 ;  /* 0x0000000000027941 */ /* 0x000fea0003800200 */
.L_x_98:
[----:B------:R-:W-:Y:S05]  /*0820*/  @!P1 BRA `(.L_x_92) ;  /* 0x0000000000249947 */ /* 0x000fea0003800000 */
[----:B------:R-:W0:Y:S01]  /*0830*/  LDC.64 R8, c[0x0][0x380] ;  /* 0x0000e000ff087b82 */ /* 0x000e220000000a00 */
[----:B------:R-:W-:-:S07]  /*0840*/  IMAD.MOV R10, RZ, RZ, -R10 ;  /* 0x000000ffff0a7224 */ /* 0x000fce00078e0a0a */
.L_x_100:
[----:B0-----:R-:W-:-:S06]  /*0850*/  IMAD.WIDE R2, R7, 0x4, R8 ;  /* 0x0000000407027825 */ /* 0x001fcc00078e0208 */
[----:B------:R-:W2:Y:S01]  /*0860*/  LDG.E R3, desc[UR6][R2.64] ;  /* 0x0000000602037981 */ /* 0x000ea2000c1e1900 */
[----:B------:R-:W-:Y:S01]  /*0870*/  IADD3 R10, PT, PT, R10, 0x1, RZ ;  /* 0x000000010a0a7810 */ /* 0x000fe20007ffe0ff */
[----:B------:R-:W-:-:S03]  /*0880*/  VIADD R7, R7, 0x100 ;  /* 0x0000010007077836 */ /* 0x000fc60000000000 */
[----:B------:R-:W-:Y:S01]  /*0890*/  ISETP.NE.AND P0, PT, R10, RZ, PT ;  /* 0x000000ff0a00720c */ /* 0x000fe20003f05270 */
[----:B--2--5:R-:W-:-:S12]  /*08a0*/  FADD R6, R3, R6 ;  /* 0x0000000603067221 */ /* 0x024fd80000000000 */
[----:B------:R-:W-:Y:S05]  /*08b0*/  @P0 BRA `(.L_x_100) ;  /* 0xfffffffc00e40947 */ /* 0x000fea000383ffff */
.L_x_92:
[----:B------:R-:W-:Y:S05]  /*08c0*/  BSYNC.RECONVERGENT B1 ;  /* 0x0000000000017941 */ /* 0x000fea0003800200 */
.L_x_91:
[----:B------:R-:W-:Y:S02]  /*08d0*/  ISETP.GE.U32.AND P0, PT, R4, 0x100, PT ;  /* 0x000001000400780c */ /* 0x000fe40003f06070 */
[----:B-----5:R-:W-:Y:S02]  /*08e0*/  MOV R9, R6 ;  /* 0x0000000600097202 */ /* 0x020fe40000000f00 */
[----:B------:R-:W-:-:S13]  /*08f0*/  ISETP.GE.U32.AND.EX P0, PT, R0, RZ, PT, P0 ;  /* 0x000000ff0000720c */ /* 0x000fda0003f06100 */
[----:B------:R-:W-:Y:S05]  /*0900*/  @!P0 BRA `(.L_x_101) ;  /* 0x0000000000ac8947 */ /* 0x000fea0003800000 */
[----:B------:R-:W1:Y:S01]  /*0910*/  S2R R6, SR_LANEID ;  /* 0x0000000000067919 */ /* 0x000e620000000000 */
[----:B------:R-:W-:Y:S01]  /*0920*/  ISETP.NE.AND P5, PT, R5, RZ, PT ;  /* 0x000000ff0500720c */ /* 0x000fe20003fa5270 */
        /* <DEDUP_REMOVED lines=14> */
[----:B-1----:R-:W-:-:S05]  /*0a10*/  @!P1 LEA R7, R7, R4, 0x18 ;  /* 0x0000000407079211 */ /* 0x002fca00078ec0ff */
[----:B------:R-:W-:-:S03]  /*0a20*/  @!P1 IMAD.IADD R2, R2, 0x1, R7 ;  /* 0x0000000102029824 */ /* 0x000fc600078e0207 */
[----:B0-----:R-:W-:Y:S01]  /*0a30*/  @!P0 FADD R0, R0, R3 ;  /* 0x0000000300008221 */ /* 0x001fe20000000000 */
[----:B------:R-:W-:-:S04]  /*0a40*/  ISETP.GT.AND P0, PT, R6, 0x17, PT ;  /* 0x000000170600780c */ /* 0x000fc80003f04270 */
[----:B------:R-:W0:Y:S09]  /*0a50*/  SHFL.DOWN PT, R3, R0, 0x8, 0x1f ;  /* 0x09001f0000037f89 */ /* 0x000e3200000e0000 */
[----:B0-----:R-:W-:Y:S01]  /*0a60*/  @!P0 FADD R0, R0, R3 ;  /* 0x0000000300008221 */ /* 0x001fe20000000000 */
[----:B------:R-:W-:-:S04]  /*0a70*/  ISETP.GT.AND P0, PT, R6, 0xf, PT ;  /* 0x0000000f0600780c */ /* 0x000fc80003f04270 */
[----:B------:R-:W0:Y:S02]  /*0a80*/  SHFL.DOWN PT, R3, R0, 0x10, 0x1f ;  /* 0x0a001f0000037f89 */ /* 0x000e2400000e0000 */
[----:B0-----:R-:W-:-:S05]  /*0a90*/  FADD R3, R0, R3 ;  /* 0x0000000300037221 */ /* 0x001fca0000000000 */
[----:B------:R1:W-:Y:S01]  /*0aa0*/  @!P1 STS [R2+0x8], R3 ;  /* 0x0000080302009388 */ /* 0x0003e20000000800 */
[----:B------:R-:W-:Y:S01]  /*0ab0*/  FSEL R8, R0, R3, P0 ;  /* 0x0000000300087208 */ /* 0x000fe20000000000 */
[----:B------:R-:W-:Y:S06]  /*0ac0*/  BAR.SYNC.DEFER_BLOCKING 0x0 ;  /* 0x0000000000007b1d */ /* 0x000fec0000010000 */
[----:B------:R-:W-:Y:S05]  /*0ad0*/  @P5 BRA `(.L_x_102) ;  /* 0x0000001400545947 */ /* 0x000fea0003800000 */
[----:B------:R-:W0:Y:S01]  /*0ae0*/  S2UR UR5, SR_CgaCtaId ;  /* 0x00000000000579c3 */ /* 0x000e220000008800 */
[----:B------:R-:W-:Y:S02]  /*0af0*/  UMOV UR4, 0x400 ;  /* 0x0000040000047882 */ /* 0x000fe40000000000 */
[----:B0-----:R-:W-:-:S09]  /*0b00*/  ULEA UR4, UR5, UR4, 0x18 ;  /* 0x0000000405047291 */ /* 0x001fd2000f8ec0ff */
[----:B-1----:R-:W0:Y:S04]  /*0b10*/  LDS R3, [UR4+0xc] ;  /* 0x00000c04ff037984 */ /* 0x002e280008000800 */
        /* <DEDUP_REMOVED lines=10> */
.L_x_101:
[----:B------:R-:W1:Y:S01]  /*0bc0*/  S2R R8, SR_LANEID ;  /* 0x0000000000087919 */ /* 0x000e620000000000 */
[C---:B0-----:R-:W-:Y:S02]  /*0bd0*/  LOP3.LUT R2, R5.reuse, 0x3e0, RZ, 0xc0, !PT ;  /* 0x000003e005027812 */ /* 0x041fe400078ec0ff */
[----:B------:R-:W-:Y:S02]  /*0be0*/  ISETP.NE.AND P5, PT, R5, RZ, PT ;  /* 0x000000ff0500720c */ /* 0x000fe40003fa5270 */
[----:B------:R-:W-:Y:S02]  /*0bf0*/  LOP3.LUT R7, RZ, R2, RZ, 0x33, !PT ;  /* 0x00000002ff077212 */ /* 0x000fe400078e33ff */
[----:B------:R-:W-:-:S03]  /*0c00*/  IADD3 R3, PT, PT, R2, 0x20, RZ ;  /* 0x0000002002037810 */ /* 0x000fc60007ffe0ff */
[----:B------:R-:W-:Y:S01]  /*0c10*/  IMAD.IADD R7, R7, 0x1, R4 ;  /* 0x0000000107077824 */ /* 0x000fe200078e0204 */
[----:B------:R-:W-:-:S04]  /*0c20*/  ISETP.GT.U32.AND P0, PT, R3, R4, PT ;  /* 0x000000040300720c */ /* 0x000fc80003f04070 */
[----:B------:R-:W-:-:S05]  /*0c30*/  SEL R7, R7, 0x1f, P0 ;  /* 0x0000001f07077807 */ /* 0x000fca0000000000 */
[----:B------:R-:W0:Y:S01]  /*0c40*/  SHFL.DOWN PT, R2, R9, 0x1, R7 ;  /* 0x0820000009027989 */ /* 0x000e2200000e0007 */
[C---:B-1----:R-:W-:Y:S02]  /*0c50*/  ISETP.GE.AND P0, PT, R8.reuse, R7, PT ;  /* 0x000000070800720c */ /* 0x042fe40003f06270 */
[C---:B------:R-:W-:Y:S02]  /*0c60*/  IADD3 R6, PT, PT, R8.reuse, 0x2, RZ ;  /* 0x0000000208067810 */ /* 0x040fe40007ffe0ff */
[----:B------:R-:W-:-:S09]  /*0c70*/  ISETP.NE.AND P1, PT, R8, RZ, PT ;  /* 0x000000ff0800720c */ /* 0x000fd20003f25270 */
[----:B0-----:R-:W-:Y:S01]  /*0c80*/  @!P0 FADD R9, R2, R9 ;  /* 0x0000000902098221 */ /* 0x001fe20000000000 */
[----:B------:R-:W-:Y:S01]  /*0c90*/  ISETP.GT.AND P0, PT, R6, R7, PT ;  /* 0x000000070600720c */ /* 0x000fe20003f04270 */
[----:B------:R-:W-:Y:S02]  /*0ca0*/  VIADD R6, R8, 0x4 ;  /* 0x0000000408067836 */ /* 0x000fe40000000000 */
[----:B------:R-:W0:Y:S01]  /*0cb0*/  @!P1 S2R R11, SR_CgaCtaId ;  /* 0x00000000000b9919 */ /* 0x000e220000008800 */
[----:B------:R-:W-:Y:S01]  /*0cc0*/  @!P1 SHF.R.U32.HI R3, RZ, 0x3, R5 ;  /* 0x00000003ff039819 */ /* 0x000fe20000011605 */
[----:B------:R-:W1:Y:S03]  /*0cd0*/  SHFL.DOWN PT, R2, R9, 0x2, R7 ;  /* 0x0840000009027989 */ /* 0x000e6600000e0007 */
[----:B------:R-:W-:-:S05]  /*0ce0*/  @!P1 LOP3.LUT R3, R3, 0x7c, RZ, 0xc0, !PT ;  /* 0x0000007c03039812 */ /* 0x000fca00078ec0ff */
[----:B-1----:R-:W-:Y:S01]  /*0cf0*/  @!P0 FADD R9, R9, R2 ;  /* 0x0000000209098221 */ /* 0x002fe20000000000 */
[-C--:B------:R-:W-:Y:S02]  /*0d00*/  ISETP.GT.AND P0, PT, R6, R7.reuse, PT ;  /* 0x000000070600720c */ /* 0x080fe40003f04270 */
[----:B------:R-:W-:Y:S02]  /*0d10*/  IADD3 R6, PT, PT, R8, 0x8, RZ ;  /* 0x0000000808067810 */ /* 0x000fe40007ffe0ff */
[----:B------:R-:W1:Y:S09]  /*0d20*/  SHFL.DOWN PT, R2, R9, 0x4, R7 ;  /* 0x0880000009027989 */ /* 0x000e7200000e0007 */
[----:B-1----:R-:W-:Y:S01]  /*0d30*/  @!P0 FADD R9, R9, R2 ;  /* 0x0000000209098221 */ /* 0x002fe20000000000 */
[----:B------:R-:W-:Y:S01]  /*0d40*/  ISETP.GT.AND P0, PT, R6, R7, PT ;  /* 0x000000070600720c */ /* 0x000fe20003f04270 */
[----:B------:R-:W-:-:S03]  /*0d50*/  VIADD R6, R8, 0x10 ;  /* 0x0000001008067836 */ /* 0x000fc60000000000 */
[----:B------:R-:W1:Y:S09]  /*0d60*/  SHFL.DOWN PT, R2, R9, 0x8, R7 ;  /* 0x0900000009027989 */ /* 0x000e7200000e0007 */
[----:B-1----:R-:W-:Y:S01]  /*0d70*/  @!P0 FADD R9, R9, R2 ;  /* 0x0000000209098221 */ /* 0x002fe20000000000 */
[----:B------:R-:W-:-:S02]  /*0d80*/  ISETP.GT.AND P0, PT, R6, R7, PT ;  /* 0x000000070600720c */ /* 0x000fc40003f04270 */
[----:B------:R-:W-:Y:S02]  /*0d90*/  @!P1 MOV R6, 0x400 ;  /* 0x0000040000069802 */ /* 0x000fe40000000f00 */
[----:B------:R-:W1:Y:S02]  /*0da0*/  SHFL.DOWN PT, R2, R9, 0x10, R7 ;  /* 0x0a00000009027989 */ /* 0x000e6400000e0007 */
[----:B0-----:R-:W-:-:S04]  /*0db0*/  @!P1 LEA R6, R11, R6, 0x18 ;  /* 0x000000060b069211 */ /* 0x001fc800078ec0ff */
[----:B------:R-:W-:-:S03]  /*0dc0*/  @!P1 IADD3 R3, PT, PT, R3, R6, RZ ;  /* 0x0000000603039210 */ /* 0x000fc60007ffe0ff */
[----:B-1----:R-:W-:-:S04]  /*0dd0*/  @!P0 FADD R9, R9, R2 ;  /* 0x0000000209098221 */ /* 0x002fc80000000000 */
[----:B------:R-:W-:-:S05]  /*0de0*/  IMAD.MOV.U32 R8, RZ, RZ, R9 ;  /* 0x000000ffff087224 */ /* 0x000fca00078e0009 */
[----:B------:R0:W-:Y:S01]  /*0df0*/  @!P1 STS [R3+0x8], R8 ;  /* 0x0000080803009388 */ /* 0x0001e20000000800 */
[----:B------:R-:W-:Y:S06]  /*0e00*/  BAR.SYNC.DEFER_BLOCKING 0x0 ;  /* 0x0000000000007b1d */ /* 0x000fec0000010000 */
[----:B------:R-:W-:Y:S05]  /*0e10*/  @P5 BRA `(.L_x_102) ;  /* 0x0000001000845947 */ /* 0x000fea0003800000 */
[----:B------:R-:W1:Y:S01]  /*0e20*/  S2UR UR5, SR_CgaCtaId ;  /* 0x00000000000579c3 */ /* 0x000e620000008800 */
[----:B------:R-:W-:Y:S01]  /*0e30*/  UMOV UR4, 0x400 ;  /* 0x0000040000047882 */ /* 0x000fe20000000000 */
[C---:B------:R-:W-:Y:S02]  /*0e40*/  ISETP.GT.U32.AND P3, PT, R4.reuse, 0x20, PT ;  /* 0x000000200400780c */ /* 0x040fe40003f64070 */
[----:B------:R-:W-:Y:S02]  /*0e50*/  ISETP.GT.U32.AND P1, PT, R4, 0x40, PT ;  /* 0x000000400400780c */ /* 0x000fe40003f24070 */
[----:B------:R-:W-:Y:S02]  /*0e60*/  ISETP.GT.U32.AND.EX P3, PT, R0, RZ, PT, P3 ;  /* 0x000000ff0000720c */ /* 0x000fe40003f64130 */
[----:B------:R-:W-:Y:S02]  /*0e70*/  ISETP.GT.U32.AND P0, PT, R4, 0x60, PT ;  /* 0x000000600400780c */ /* 0x000fe40003f04070 */
[----:B------:R-:W-:-:S02]  /*0e80*/  ISETP.GT.U32.AND.EX P1, PT, R0, RZ, PT, P1 ;  /* 0x000000ff0000720c */ /* 0x000fc40003f24110 */
[----:B------:R-:W-:Y:S02]  /*0e90*/  ISETP.GT.U32.AND P2, PT, R4, 0x80, PT ;  /* 0x000000800400780c */ /* 0x000fe40003f44070 */
[----:B------:R-:W-:Y:S02]  /*0ea0*/  ISETP.GT.U32.AND.EX P0, PT, R0, RZ, PT, P0 ;  /* 0x000000ff0000720c */ /* 0x000fe40003f04100 */
[----:B------:R-:W-:Y:S02]  /*0eb0*/  ISETP.GT.U32.AND P4, PT, R4, 0xa0, PT ;  /* 0x000000a00400780c */ /* 0x000fe40003f84070 */
[C---:B------:R-:W-:Y:S02]  /*0ec0*/  ISETP.GT.U32.AND.EX P2, PT, R0.reuse, RZ, PT, P2 ;  /* 0x000000ff0000720c */ /* 0x040fe40003f44120 */
[----:B------:R-:W-:Y:S01]  /*0ed0*/  ISETP.GT.U32.AND.EX P4, PT, R0, RZ, PT, P4 ;  /* 0x000000ff0000720c */ /* 0x000fe20003f84140 */
[----:B-1----:R-:W-:-:S09]  /*0ee0*/  ULEA UR4, UR5, UR4, 0x18 ;  /* 0x0000000405047291 */ /* 0x002fd2000f8ec0ff */
[----:B0-----:R-:W0:Y:S04]  /*0ef0*/  LDS R3, [UR4+0xc] ;  /* 0x00000c04ff037984 */ /* 0x001e280008000800 */
[----:B------:R-:W1:Y:S04]  /*0f00*/  LDS.128 R12, [UR4+0x10] ;  /* 0x00001004ff0c7984 */ /* 0x000e680008000c00 */
[----:B------:R-:W2:Y:S01]  /*0f10*/  LDS.64 R6, [UR4+0x20] ;  /* 0x00002004ff067984 */ /* 0x000ea20008000a00 */
[----:B0-----:R-:W-:Y:S01]  /*0f20*/  @P3 FADD R8, R8, R3 ;  /* 0x0000000308083221 */ /* 0x001fe20000000000 */
[----:B------:R-:W-:-:S03]  /*0f30*/  ISETP.GT.U32.AND P3, PT, R4, 0xc0, PT ;  /* 0x000000c00400780c */ /* 0x000fc60003f64070 */
[----:B-1----:R-:W-:Y:S01]  /*0f40*/  @P1 FADD R8, R8, R12 ;  /* 0x0000000c08081221 */ /* 0x002fe20000000000 */
[----:B------:R-:W-:Y:S02]  /*0f50*/  ISETP.GT.U32.AND P1, PT, R4, 0xe0, PT ;  /* 0x000000e00400780c */ /* 0x000fe40003f24070 */
[----:B------:R-:W-:Y:S01]  /*0f60*/  ISETP.GT.U32.AND.EX P3, PT, R0, RZ, PT, P3 ;  /* 0x000000ff0000720c */ /* 0x000fe20003f64130 */
[----:B------:R-:W-:Y:S01]  /*0f70*/  @P0 FADD R8, R8, R13 ;  /* 0x0000000d08080221 */ /* 0x000fe20000000000 */
[----:B------:R-:W-:-:S03]  /*0f80*/  ISETP.GT.U32.AND.EX P1, PT, R0, RZ, PT, P1 ;  /* 0x000000ff0000720c */ /* 0x000fc60003f24110 */
[----:B------:R-:W-:-:S04]  /*0f90*/  @P2 FADD R8, R8, R14 ;  /* 0x0000000e08082221 */ /* 0x000fc80000000000 */
[----:B------:R-:W-:-:S04]  /*0fa0*/  @P4 FADD R8, R8, R15 ;  /* 0x0000000f08084221 */ /* 0x000fc80000000000 */
[----:B--2---:R-:W-:-:S04]  /*0fb0*/  @P3 FADD R8, R8, R6 ;  /* 0x0000000608083221 */ /* 0x004fc80000000000 */
[----:B------:R-:W-:Y:S01]  /*0fc0*/  @P1 FADD R8, R8, R7 ;  /* 0x0000000708081221 */ /* 0x000fe20000000000 */
[----:B------:R-:W-:Y:S06]  /*0fd0*/  BRA `(.L_x_102) ;  /* 0x0000001000147947 */ /* 0x000fec0003800000 */
.L_x_88:
[----:B------:R-:W0:Y:S01]  /*0fe0*/  S2R R8, SR_TID.X ;  /* 0x0000000000087919 */ /* 0x000e220000002100 */
[----:B------:R-:W0:Y:S02]  /*0ff0*/  LDC.64 R2, c[0x0][0x380] ;  /* 0x0000e000ff027b82 */ /* 0x000e240000000a00 */
[----:B0-----:R-:W-:-:S05]  /*1000*/  IMAD.WIDE.U32 R2, R8, 0x4, R2 ;  /* 0x0000000408027825 */ /* 0x001fca00078e0002 */
        /* <DEDUP_REMOVED lines=16> */
[----:B--2---:R-:W-:Y:S01]  /*1110*/  FADD R9, R9, R12 ;  /* 0x0000000c09097221 */ /* 0x004fe20000000000 */
[----:B---3--:R-:W-:Y:S01]  /*1120*/  FADD R14, R11, R14 ;  /* 0x0000000e0b0e7221 */ /* 0x008fe20000000000 */
[----:B------:R-:W-:-:S03]  /*1130*/  HFMA2 R11, -RZ, RZ, 0, 0.00048828125 ;  /* 0x00001000ff0b7431 */ /* 0x000fc600000001ff */
[----:B------:R-:W-:Y:S01]  /*1140*/  FADD R14, R9, R14 ;  /* 0x0000000e090e7221 */ /* 0x000fe20000000000 */
[----:B------:R-:W-:Y:S01]  /*1150*/  IADD3 R9, P1, PT, R4, -0x1000, RZ ;  /* 0xfffff00004097810 */ /* 0x000fe20007f3e0ff */
[----:B----4-:R-:W-:-:S03]  /*1160*/  FADD R13, R13, R16 ;  /* 0x000000100d0d7221 */ /* 0x010fc60000000000 */
[----:B------:R-:W-:Y:S02]  /*1170*/  ISETP.GE.U32.AND P0, PT, R9, 0x1000, PT ;  /* 0x000010000900780c */ /* 0x000fe40003f06070 */
[----:B------:R-:W-:-:S04]  /*1180*/  IADD3.X R12, PT, PT, R0, -0x1, RZ, P1, !PT ;  /* 0xffffffff000c7810 */ /* 0x000fc80000ffe4ff */
[----:B------:R-:W-:Y:S01]  /*1190*/  ISETP.GE.U32.AND.EX P0, PT, R12, RZ, PT, P0 ;  /* 0x000000ff0c00720c */ /* 0x000fe20003f06100 */
        /* <DEDUP_REMOVED lines=11> */
[----:B------:R-:W-:Y:S01]  /*1250*/  IMAD.MOV.U32 R13, RZ, RZ, RZ ;  /* 0x000000ffff0d7224 */ /* 0x000fe200078e00ff */
[----:B------:R-:W-:Y:S06]  /*1260*/  @!P0 BRA `(.L_x_103) ;  /* 0x0000000000c08947 */ /* 0x000fec0003800000 */
[----:B------:R-:W0:Y:S01]  /*1270*/  LDC.64 R4, c[0x0][0x390] ;  /* 0x0000e400ff047b82 */ /* 0x000e220000000a00 */
[----:B------:R-:W-:Y:S01]  /*1280*/  MOV R11, 0x1000 ;  /* 0x00001000000b7802 */ /* 0x000fe20000000f00 */
[----:B------:R-:W-:-:S07]  /*1290*/  IMAD.MOV.U32 R13, RZ, RZ, RZ ;  /* 0x000000ffff0d7224 */ /* 0x000fce00078e00ff */
.L_x_105:
[----:B------:R-:W-:-:S04]  /*12a0*/  LEA R6, P0, R11, R2, 0x2 ;  /* 0x000000020b067211 */ /* 0x000fc800078010ff */
[----:B------:R-:W-:-:S05]  /*12b0*/  LEA.HI.X R7, R11, R3, R13, 0x2, P0 ;  /* 0x000000030b077211 */ /* 0x000fca00000f140d */
[----:B------:R-:W2:Y:S04]  /*12c0*/  LDG.E R0, desc[UR6][R6.64+0x2400] ;  /* 0x0024000606007981 */ /* 0x000ea8000c1e1900 */
[----:B------:R-:W2:Y:S04]  /*12d0*/  LDG.E R15, desc[UR6][R6.64+0x2800] ;  /* 0x00280006060f7981 */ /* 0x000ea8000c1e1900 */
        /* <DEDUP_REMOVED lines=13> */
[----:B------:R0:W5:Y:S02]  /*13b0*/  LDG.E R20, desc[UR6][R6.64+0x3c00] ;  /* 0x003c000606147981 */ /* 0x000164000c1e1900 */
[----:B0-----:R-:W-:-:S04]  /*13c0*/  IADD3 R6, P1, PT, -R11, R4, RZ ;  /* 0x000000040b067210 */ /* 0x001fc80007f3e1ff */
[----:B------:R-:W-:Y:S01]  /*13d0*/  ISETP.GE.U32.AND P0, PT, R6, 0x1000, PT ;  /* 0x000010000600780c */ /* 0x000fe20003f06070 */
[----:B--2---:R-:W-:Y:S01]  /*13e0*/  FADD R15, R0, R15 ;  /* 0x0000000f000f7221 */ /* 0x004fe20000000000 */
[----:B------:R-:W-:-:S04]  /*13f0*/  MOV R0, R5 ;  /* 0x0000000500007202 */ /* 0x000fc80000000f00 */
[----:B------:R-:W-:Y:S01]  /*1400*/  IADD3.X R6, PT, PT, ~R13, R0, RZ, P1, !PT ;  /* 0x000000000d067210 */ /* 0x000fe20000ffe5ff */
[----:B---3--:R-:W-:-:S03]  /*1410*/  FADD R10, R27, R10 ;  /* 0x0000000a1b0a7221 */ /* 0x008fc60000000000 */
[----:B------:R-:W-:Y:S01]  /*1420*/  ISETP.GE.U32.AND.EX P0, PT, R6, RZ, PT, P0 ;  /* 0x000000ff0600720c */ /* 0x000fe20003f06100 */
[----:B----4-:R-:W-:-:S04]  /*1430*/  FADD R29, R26, R29 ;  /* 0x0000001d1a1d7221 */ /* 0x010fc80000000000 */
[----:B------:R-:W-:Y:S01]  /*1440*/  FADD R10, R10, R29 ;  /* 0x0000001d0a0a7221 */ /* 0x000fe20000000000 */
[----:B-----5:R-:W-:Y:S01]  /*1450*/  FADD R24, R24, R25 ;  /* 0x0000001918187221 */ /* 0x020fe20000000000 */
[----:B------:R-:W-:-:S04]  /*1460*/  FADD R23, R23, R22 ;  /* 0x0000001617177221 */ /* 0x000fc80000000000 */
        /* <DEDUP_REMOVED lines=11> */
[----:B------:R-:W-:-:S05]  /*1520*/  IADD3 R11, P0, PT, R11, 0x1000, RZ ;  /* 0x000010000b0b7810 */ /* 0x000fca0007f1e0ff */
[----:B------:R-:W-:Y:S01]  /*1530*/  IMAD.X R13, RZ, RZ, R13, P0 ;  /* 0x000000ffff0d7224 */ /* 0x000fe200000e060d */
[----:B------:R-:W-:-:S04]  /*1540*/  ISETP.GT.U32.AND P0, PT, R11, R9, PT ;  /* 0x000000090b00720c */ /* 0x000fc80003f04070 */
[----:B------:R-:W-:-:S13]  /*1550*/  ISETP.GT.U32.AND.EX P0, PT, R13, R12, PT, P0 ;  /* 0x0000000c0d00720c */ /* 0x000fda0003f04100 */
[----:B------:R-:W-:Y:S05]  /*1560*/  @!P0 BRA `(.L_x_105) ;  /* 0xfffffffc004c8947 */ /* 0x000fea000383ffff */
.L_x_103:
[CC--:B------:R-:W-:Y:S01]  /*1570*/  IADD3 R3, PT, PT, -R11.reuse, R4.reuse, RZ ;  /* 0x000000040b037210 */ /* 0x0c0fe20007ffe1ff */
[----:B------:R-:W-:Y:S01]  /*1580*/  BSSY.RECONVERGENT B1, `(.L_x_104) ;  /* 0x0000080000017945 */ /* 0x000fe20003800200 */
[----:B------:R-:W-:Y:S02]  /*1590*/  ISETP.GE.U32.AND P1, PT, R11, R4, PT ;  /* 0x000000040b00720c */ /* 0x000fe40003f26070 */
[----:B------:R-:W-:-:S04]  /*15a0*/  ISETP.GE.AND P0, PT, R8, R3, PT ;  /* 0x000000030800720c */ /* 0x000fc80003f06270 */
[----:B------:R-:W-:-:S13]  /*15b0*/  ISETP.GE.U32.OR.EX P0, PT, R13, R0, P0, P1 ;  /* 0x000000000d00720c */ /* 0x000fda0000706510 */
[----:B------:R-:W-:Y:S05]  /*15c0*/  @P0 BRA `(.L_x_106) ;  /* 0x0000000400ec0947 */ /* 0x000fea0003800000 */
[----:B------:R-:W-:Y:S01]  /*15d0*/  LOP3.LUT R0, RZ, R8, RZ, 0x33, !PT ;  /* 0x00000008ff007212 */ /* 0x000fe200078e33ff */
[----:B------:R-:W-:Y:S03]  /*15e0*/  BSSY.RECONVERGENT B2, `(.L_x_107) ;  /* 0x0000038000027945 */ /* 0x000fe60003800200 */
[----:B------:R-:W-:-:S04]  /*15f0*/  IADD3 R0, PT, PT, -R11, R4, R0 ;  /* 0x000000040b007210 */ /* 0x000fc80007ffe100 */
[C---:B------:R-:W-:Y:S02]  /*1600*/  ISETP.GE.U32.AND P1, PT, R0.reuse, 0xf00, PT ;  /* 0x00000f000000780c */ /* 0x040fe40003f26070 */
[----:B------:R-:W-:Y:S02]  /*1610*/  LEA.HI R4, R0, 0x1, RZ, 0x18 ;  /* 0x0000000100047811 */ /* 0x000fe400078fc0ff */
[----:B------:R-:W-:Y:S02]  /*1620*/  MOV R0, R8 ;  /* 0x0000000800007202 */ /* 0x000fe40000000f00 */
[----:B------:R-:W-:-:S04]  /*1630*/  LOP3.LUT R24, R4, 0xf, RZ, 0xc0, !PT ;  /* 0x0000000f04187812 */ /* 0x000fc800078ec0ff */
[----:B------:R-:W-:-:S03]  /*1640*/  ISETP.NE.AND P0, PT, R24, RZ, PT ;  /* 0x000000ff1800720c */ /* 0x000fc60003f05270 */
[----:B------:R-:W-:Y:S10]  /*1650*/  @!P1 BRA `(.L_x_108) ;  /* 0x0000000000c09947 */ /* 0x000ff40003800000 */
[----:B------:R-:W0:Y:S01]  /*1660*/  LDCU.64 UR4, c[0x0][0x380] ;  /* 0x00007000ff0477ac */ /* 0x000e220008000a00 */
[----:B------:R-:W-:Y:S02]  /*1670*/  IADD3 R3, P1, PT, R8, R11, RZ ;  /* 0x0000000b08037210 */ /* 0x000fe40007f3e0ff */
[----:B------:R-:W-:-:S03]  /*1680*/  LOP3.LUT R9, R4, 0x1fffff0, RZ, 0xc0, !PT ;  /* 0x01fffff004097812 */ /* 0x000fc600078ec0ff */
[----:B------:R-:W-:Y:S01]  /*1690*/  IMAD.X R0, RZ, RZ, R13, P1 ;  /* 0x000000ffff007224 */ /* 0x000fe200008e060d */
[----:B------:R-:W-:Y:S02]  /*16a0*/  IADD3 R9, PT, PT, -R9, RZ, RZ ;  /* 0x000000ff09097210 */ /* 0x000fe40007ffe1ff */
[----:B0-----:R-:W-:-:S04]  /*16b0*/  LEA R2, P2, R3, UR4, 0x2 ;  /* 0x0000000403027c11 */ /* 0x001fc8000f8410ff */
[----:B------:R-:W-:Y:S02]  /*16c0*/  IADD3 R2, P1, PT, R2, 0x2000, RZ ;  /* 0x0000200002027810 */ /* 0x000fe40007f3e0ff */
[----:B------:R-:W-:Y:S02]  /*16d0*/  LEA.HI.X R3, R3, UR5, R0, 0x2, P2 ;  /* 0x0000000503037c11 */ /* 0x000fe400090f1400 */
[----:B------:R-:W-:-:S03]  /*16e0*/  MOV R0, R8 ;  /* 0x0000000800007202 */ /* 0x000fc60000000f00 */
[----:B------:R-:W-:-:S07]  /*16f0*/  IMAD.X R3, RZ, RZ, R3, P1 ;  /* 0x000000ffff037224 */ /* 0x000fce00008e0603 */
.L_x_109:
        /* <DEDUP_REMOVED lines=16> */
[----:B------:R-:W-:Y:S01]  /*1800*/  IADD3 R9, PT, PT, R9, 0x10, RZ ;  /* 0x0000001009097810 */ /* 0x000fe20007ffe0ff */
[----:B------:R-:W-:-:S03]  /*1810*/  VIADD R0, R0, 0x1000 ;  /* 0x0000100000007836 */ /* 0x000fc60000000000 */
[----:B------:R-:W-:Y:S02]  /*1820*/  ISETP.NE.AND P1, PT, R9, RZ, PT ;  /* 0x000000ff0900720c */ /* 0x000fe40003f25270 */
[----:B0-----:R-:W-:-:S04]  /*1830*/  IADD3 R2, P2, PT, R2, 0x4000, RZ ;  /* 0x0000400002027810 */ /* 0x001fc80007f5e0ff */
[----:B------:R-:W-:Y:S01]  /*1840*/  IADD3.X R3, PT, PT, RZ, R3, RZ, P2, !PT ;  /* 0x00000003ff037210 */ /* 0x000fe200017fe4ff */
        /* <DEDUP_REMOVED lines=17> */
.L_x_108:
[----:B------:R-:W-:Y:S05]  /*1960*/  BSYNC.RECONVERGENT B2 ;  /* 0x0000000000027941 */ /* 0x000fea0003800200 */
.L_x_107:
[----:B------:R-:W-:Y:S05]  /*1970*/  @!P0 BRA `(.L_x_106) ;  /* 0x0000000400008947 */ /* 0x000fea0003800000 */
[----:B------:R-:W-:Y:S01]  /*1980*/  ISETP.GE.U32.AND P0, PT, R24, 0x8, PT ;  /* 0x000000081800780c */ /* 0x000fe20003f06070 */
[----:B------:R-:W-:Y:S01]  /*1990*/  BSSY.RECONVERGENT B2, `(.L_x_110) ;  /* 0x000001a000027945 */ /* 0x000fe20003800200 */
[----:B------:R-:W-:-:S04]  /*19a0*/  LOP3.LUT R7, R4, 0x7, RZ, 0xc0, !PT ;  /* 0x0000000704077812 */ /* 0x000fc800078ec0ff */
[----:B------:R-:W-:-:S07]  /*19b0*/  ISETP.NE.AND P1, PT, R7, RZ, PT ;  /* 0x000000ff0700720c */ /* 0x000fce0003f25270 */
[----:B------:R-:W-:Y:S06]  /*19c0*/  @!P0 BRA `(.L_x_111) ;  /* 0x0000000000588947 */ /* 0x000fec0003800000 */
[----:B------:R-:W0:Y:S01]  /*19d0*/  LDCU.64 UR4, c[0x0][0x380] ;  /* 0x00007000ff0477ac */ /* 0x000e220008000a00 */
[----:B------:R-:W-:-:S04]  /*19e0*/  IADD3 R3, P0, PT, R0, R11, RZ ;  /* 0x0000000b00037210 */ /* 0x000fc80007f1e0ff */
[----:B------:R-:W-:Y:S02]  /*19f0*/  IADD3.X R6, PT, PT, RZ, R13, RZ, P0, !PT ;  /* 0x0000000dff067210 */ /* 0x000fe400007fe4ff */
[----:B0-----:R-:W-:-:S04]  /*1a00*/  LEA R2, P0, R3, UR4, 0x2 ;  /* 0x0000000403027c11 */ /* 0x001fc8000f8010ff */
        /* <DEDUP_REMOVED lines=9> */
[----:B------:R-:W-:Y:S01]  /*1aa0*/  IADD3 R0, PT, PT, R0, 0x800, RZ ;  /* 0x0000080000007810 */ /* 0x000fe20007ffe0ff */
        /* <DEDUP_REMOVED lines=8> */
.L_x_111:
[----:B------:R-:W-:Y:S05]  /*1b30*/  BSYNC.RECONVERGENT B2 ;  /* 0x0000000000027941 */ /* 0x000fea0003800200 */
.L_x_110:
[----:B------:R-:W-:Y:S05]  /*1b40*/  @!P1 BRA `(.L_x_106) ;  /* 0x00000000008c9947 */ /* 0x000fea0003800000 */
[----:B------:R-:W-:Y:S01]  /*1b50*/  ISETP.GE.U32.AND P0, PT, R7, 0x4, PT ;  /* 0x000000040700780c */ /* 0x000fe20003f06070 */
[----:B------:R-:W-:Y:S01]  /*1b60*/  BSSY.RECONVERGENT B2, `(.L_x_112) ;  /* 0x0000012000027945 */ /* 0x000fe20003800200 */
[----:B------:R-:W-:-:S04]  /*1b70*/  LOP3.LUT R6, R4, 0x3, RZ, 0xc0, !PT ;  /* 0x0000000304067812 */ /* 0x000fc800078ec0ff */
[----:B------:R-:W-:-:S07]  /*1b80*/  ISETP.NE.AND P1, PT, R6, RZ, PT ;  /* 0x000000ff0600720c */ /* 0x000fce0003f25270 */
[----:B------:R-:W-:Y:S06]  /*1b90*/  @!P0 BRA `(.L_x_113) ;  /* 0x0000000000388947 */ /* 0x000fec0003800000 */
[----:B------:R-:W0:Y:S01]  /*1ba0*/  LDCU.64 UR4, c[0x0][0x380] ;  /* 0x00007000ff0477ac */ /* 0x000e220008000a00 */
[----:B------:R-:W-:-:S05]  /*1bb0*/  IADD3 R3, P0, PT, R0, R11, RZ ;  /* 0x0000000b00037210 */ /* 0x000fca0007f1e0ff */
[----:B------:R-:W-:Y:S01]  /*1bc0*/  IMAD.X R4, RZ, RZ, R13, P0 ;  /* 0x000000ffff047224 */ /* 0x000fe200000e060d */
[----:B0-----:R-:W-:-:S04]  /*1bd0*/  LEA R2, P0, R3, UR4, 0x2 ;  /* 0x0000000403027c11 */ /* 0x001fc8000f8010ff */
[----:B------:R-:W-:-:S05]  /*1be0*/  LEA.HI.X R3, R3, UR5, R4, 0x2, P0 ;  /* 0x0000000503037c11 */ /* 0x000fca00080f1404 */
[----:B------:R-:W2:Y:S04]  /*1bf0*/  LDG.E R5, desc[UR6][R2.64] ;  /* 0x0000000602057981 */ /* 0x000ea8000c1e1900 */
[----:B------:R-:W3:Y:S04]  /*1c00*/  LDG.E R4, desc[UR6][R2.64+0x400] ;  /* 0x0004000602047981 */ /* 0x000ee8000c1e1900 */
[----:B------:R-:W4:Y:S04]  /*1c10*/  LDG.E R7, desc[UR6][R2.64+0x800] ;  /* 0x0008000602077981 */ /* 0x000f28000c1e1900 */
[----:B------:R-:W5:Y:S01]  /*1c20*/  LDG.E R9, desc[UR6][R2.64+0xc00] ;  /* 0x000c000602097981 */ /* 0x000f62000c1e1900 */
[----:B------:R-:W-:Y:S01]  /*1c30*/  IADD3 R0, PT, PT, R0, 0x400, RZ ;  /* 0x0000040000007810 */ /* 0x000fe20007ffe0ff */
[----:B--2---:R-:W-:-:S04]  /*1c40*/  FADD R5, R10, R5 ;  /* 0x000000050a057221 */ /* 0x004fc80000000000 */
[----:B---3--:R-:W-:-:S04]  /*1c50*/  FADD R4, R5, R4 ;  /* 0x0000000405047221 */ /* 0x008fc80000000000 */
[----:B----4-:R-:W-:-:S04]  /*1c60*/  FADD R4, R4, R7 ;  /* 0x0000000704047221 */ /* 0x010fc80000000000 */
[----:B-----5:R-:W-:-:S07]  /*1c70*/  FADD R10, R4, R9 ;  /* 0x00000009040a7221 */ /* 0x020fce0000000000 */
.L_x_113:
[----:B------:R-:W-:Y:S05]  /*1c80*/  BSYNC.RECONVERGENT B2 ;  /* 0x0000000000027941 */ /* 0x000fea0003800200 */
.L_x_112:
[----:B------:R-:W-:Y:S05]  /*1c90*/  @!P1 BRA `(.L_x_106) ;  /* 0x0000000000389947 */ /* 0x000fea0003800000 */
[----:B------:R-:W0:Y:S01]  /*1ca0*/  LDCU.64 UR4, c[0x0][0x380] ;  /* 0x00007000ff0477ac */ /* 0x000e220008000a00 */
[----:B------:R-:W-:Y:S01]  /*1cb0*/  IADD3 R5, P0, PT, R0, R11, RZ ;  /* 0x0000000b00057210 */ /* 0x000fe20007f1e0ff */
[----:B------:R-:W-:-:S03]  /*1cc0*/  IMAD.MOV R0, RZ, RZ, -R6 ;  /* 0x000000ffff007224 */ /* 0x000fc600078e0a06 */
[----:B------:R-:W-:Y:S02]  /*1cd0*/  IADD3.X R4, PT, PT, RZ, R13, RZ, P0, !PT ;  /* 0x0000000dff047210 */ /* 0x000fe400007fe4ff */
[----:B0-----:R-:W-:-:S04]  /*1ce0*/  LEA R2, P1, R5, UR4, 0x2 ;  /* 0x0000000405027c11 */ /* 0x001fc8000f8210ff */
[----:B------:R-:W-:-:S09]  /*1cf0*/  LEA.HI.X R5, R5, UR5, R4, 0x2, P1 ;  /* 0x0000000505057c11 */ /* 0x000fd200088f1404 */
.L_x_114:
[----:B------:R-:W-:-:S06]  /*1d00*/  MOV R3, R5 ;  /* 0x0000000500037202 */ /* 0x000fcc0000000f00 */
[----:B------:R0:W2:Y:S01]  /*1d10*/  LDG.E R3, desc[UR6][R2.64] ;  /* 0x0000000602037981 */ /* 0x0000a2000c1e1900 */
[----:B------:R-:W-:-:S04]  /*1d20*/  IADD3 R0, PT, PT, R0, 0x1, RZ ;  /* 0x0000000100007810 */ /* 0x000fc80007ffe0ff */
[----:B------:R-:W-:Y:S02]  /*1d30*/  ISETP.NE.AND P0, PT, R0, RZ, PT ;  /* 0x000000ff0000720c */ /* 0x000fe40003f05270 */
[----:B0-----:R-:W-:-:S05]  /*1d40*/  IADD3 R2, P1, PT, R2, 0x400, RZ ;  /* 0x0000040002027810 */ /* 0x001fca0007f3e0ff */
[----:B------:R-:W-:Y:S02]  /*1d50*/  IMAD.X R5, RZ, RZ, R5, P1 ;  /* 0x000000ffff057224 */ /* 0x000fe400008e0605 */
[----:B--2---:R-:W-:-:S04]  /*1d60*/  FADD R10, R3, R10 ;  /* 0x0000000a030a7221 */ /* 0x004fc80000000000 */
[----:B------:R-:W-:Y:S05]  /*1d70*/  @P0 BRA `(.L_x_114) ;  /* 0xfffffffc00e00947 */ /* 0x000fea000383ffff */
.L_x_106:
[----:B------:R-:W-:Y:S05]  /*1d80*/  BSYNC.RECONVERGENT B1 ;  /* 0x0000000000017941 */ /* 0x000fea0003800200 */
.L_x_104:
[----:B------:R-:W0:Y:S01]  /*1d90*/  S2R R6, SR_LANEID ;  /* 0x0000000000067919 */ /* 0x000e220000000000 */
[----:B------:R-:W-:Y:S02]  /*1da0*/  MOV R3, R10 ;  /* 0x0000000a00037202 */ /* 0x000fe40000000f00 */
[----:B------:R-:W-:-:S03]  /*1db0*/  ISETP.NE.AND P5, PT, R8, RZ, PT ;  /* 0x000000ff0800720c */ /* 0x000fc60003fa5270 */
        /* <DEDUP_REMOVED lines=39> */
.L_x_102:
[----:B------:R-:W-:Y:S05]  /*2030*/  BSYNC.RECONVERGENT B0 ;  /* 0x0000000000007941 */ /* 0x000fea0003800200 */
.L_x_87:
[----:B------:R-:W-:Y:S05]  /*2040*/  @P5 EXIT ;  /* 0x000000000000594d */ /* 0x000fea0003800000 */
[----:B01----:R-:W0:Y:S01]  /*2050*/  LDC.64 R2, c[0x0][0x388] ;  /* 0x0000e200ff027b82 */ /* 0x003e220000000a00 */
[----:B------:R-:W2:Y:S02]  /*2060*/  LDCU UR4, c[0x0][0x39c] ;  /* 0x00007380ff0477ac */ /* 0x000ea40008000800 */
[----:B--2---:R-:W-:-:S05]  /*2070*/  FADD R5, R8, UR4 ;  /* 0x0000000408057e21 */ /* 0x004fca0008000000 */
[----:B0-----:R-:W-:Y:S01]  /*2080*/  STG.E desc[UR6][R2.64], R5 ;  /* 0x0000000502007986 */ /* 0x001fe2000c101906 */
[----:B------:R-:W-:Y:S05]  /*2090*/  EXIT ;  /* 0x000000000000794d */ /* 0x000fea0003800000 */
.L_x_115:
        /* <DEDUP_REMOVED lines=14> */
.L_x_256:


//--------------------- .text._ZN3cub18CUB_300001_SM_10006detail6reduce28DeviceReduceSingleTileKernelINS2_10policy_hubIfjN4cuda3std3__44plusIfEEE10Policy1000EPfSC_iS9_ffNS7_10__identityEEEvT0_T1_T2_T3_T4_T6_ --------------------------
	.section	.text._ZN3cub18CUB_300001_SM_10006detail6reduce28DeviceReduceSingleTileKernelINS2_10policy_hubIfjN4cuda3std3__44plusIfEEE10Policy1000EPfSC_iS9_ffNS7_10__identityEEEvT0_T1_T2_T3_T4_T6_,"ax",@progbits
	.align	128
        .global         _ZN3cub18CUB_300001_SM_10006detail6reduce28DeviceReduceSingleTileKernelINS2_10policy_hubIfjN4cuda3std3__44plusIfEEE10Policy1000EPfSC_iS9_ffNS7_10__identityEEEvT0_T1_T2_T3_T4_T6_
        .type           _ZN3cub18CUB_300001_SM_10006detail6reduce28DeviceReduceSingleTileKernelINS2_10policy_hubIfjN4cuda3std3__44plusIfEEE10Policy1000EPfSC_iS9_ffNS7_10__identityEEEvT0_T1_T2_T3_T4_T6_,@function
        .size           _ZN3cub18CUB_300001_SM_10006detail6reduce28DeviceReduceSingleTileKernelINS2_10policy_hubIfjN4cuda3std3__44plusIfEEE10Policy1000EPfSC_iS9_ffNS7_10__identityEEEvT0_T1_T2_T3_T4_T6_,(.L_x_257 - _ZN3cub18CUB_300001_SM_10006detail6reduce28DeviceReduceSingleTileKernelINS2_10policy_hubIfjN4cuda3std3__44plusIfEEE10Policy1000EPfSC_iS9_ffNS7_10__identityEEEvT0_T1_T2_T3_T4_T6_)
        .other          _ZN3cub18CUB_300001_SM_10006detail6reduce28DeviceReduceSingleTileKernelINS2_10policy_hubIfjN4cuda3std3__44plusIfEEE10Policy1000EPfSC_iS9_ffNS7_10__identityEEEvT0_T1_T2_T3_T4_T6_,@"STO_CUDA_ENTRY STV_DEFAULT"
_ZN3cub18CUB_300001_SM_10006detail6reduce28DeviceReduceSingleTileKernelINS2_10policy_hubIfjN4cuda3std3__44plusIfEEE10Policy1000EPfSC_iS9_ffNS7_10__identityEEEvT0_T1_T2_T3_T4_T6_:
.text._ZN3cub18CUB_300001_SM_10006detail6reduce28DeviceReduceSingleTileKernelINS2_10policy_hubIfjN4cuda3std3__44plusIfEEE10Policy1000EPfSC_iS9_ffNS7_10__identityEEEvT0_T1_T2_T3_T4_T6_:
        /* <DEDUP_REMOVED lines=13> */
.L_x_116:
        /* <DEDUP_REMOVED lines=16> */
.L_x_121:
[----:B------:R-:W-:Y:S05]  /*01d0*/  BSYNC.RECONVERGENT B1 ;  /* 0x0000000000017941 */ /* 0x000fea0003800200 */
.L_x_120:
        /* <DEDUP_REMOVED lines=16> */
.L_x_126:
        /* <DEDUP_REMOVED lines=9> */
.L_x_125:
[----:B------:R-:W-:Y:S05]  /*0370*/  BSYNC.RECONVERGENT B2 ;  /* 0x0000000000027941 */ /* 0x000fea0003800200 */
.L_x_124:
        /* <DEDUP_REMOVED lines=8> */
.L_x_129:
        /* <DEDUP_REMOVED lines=43> */
.L_x_128:
[----:B------:R-:W-:Y:S05]  /*06b0*/  BSYNC.RECONVERGENT B2 ;  /* 0x0000000000027941 */ /* 0x000fea0003800200 */
.L_x_127:
        /* <DEDUP_REMOVED lines=26> */
.L_x_131:
[----:B------:R-:W-:Y:S05]  /*0860*/  BSYNC.RECONVERGENT B2 ;  /* 0x0000000000027941 */ /* 0x000fea0003800200 */
.L_x_130:
        /* <DEDUP_REMOVED lines=12> */
.L_x_123:
[----:B------:R-:W-:Y:S05]  /*0930*/  BSYNC.RECONVERGENT B1 ;  /* 0x0000000000017941 */ /* 0x000fea0003800200 */
.L_x_122:
        /* <DEDUP_REMOVED lines=10> */
[----:B------:R-:W1:Y:S06]  /*09e0*/  SHFL.DOWN PT, R3, R0, 0x2, 0x1f ;  /* 0x08401f0000037f89 */ /* 0x000e6c00000e0000 */
[----:B------:R-:W2:Y:S01]  /*09f0*/  @!P1 S2R R6, SR_CgaCtaId ;  /* 0x0000000000069919 */ /* 0x000ea20000008800 */
[----:B0-----:R-:W-:Y:S02]  /*0a00*/  @!P1 MOV R5, 0x400 ;  /* 0x0000040000059802 */ /* 0x001fe40000000f00 */
[----:B------:R-:W-:-:S04]  /*0a10*/  @!P1 SHF.R.U32.HI R4, RZ, 0x3, R2 ;  /* 0x00000003ff049819 */ /* 0x000fc80000011602 */
[----:B------:R-:W-:Y:S01]  /*0a20*/  @!P1 LOP3.LUT R4, R4, 0x7c, RZ, 0xc0, !PT ;  /* 0x0000007c04049812 */ /* 0x000fe200078ec0ff */
[----:B-1----:R-:W-:Y:S01]  /*0a30*/  @!P0 FADD R0, R0, R3 ;  /* 0x0000000300008221 */ /* 0x002fe20000000000 */
[----:B------:R-:W-:-:S04]  /*0a40*/  ISETP.GT.AND P0, PT, R8, 0x1b, PT ;  /* 0x0000001b0800780c */ /* 0x000fc80003f04270 */
[----:B------:R-:W0:Y:S01]  /*0a50*/  SHFL.DOWN PT, R3, R0, 0x4, 0x1f ;  /* 0x08801f0000037f89 */ /* 0x000e2200000e0000 */
[----:B--2---:R-:W-:-:S04]  /*0a60*/  @!P1 LEA R5, R6, R5, 0x18 ;  /* 0x0000000506059211 */ /* 0x004fc800078ec0ff */
        /* <DEDUP_REMOVED lines=16> */
[----:B0-----:R-:W0:Y:S04]  /*0b70*/  LDS.128 R4, [UR4+0x10] ;  /* 0x00001004ff047984 */ /* 0x001e280008000c00 */
[----:B------:R-:W1:Y:S04]  /*0b80*/  LDS.128 R12, [UR4+0x20] ;  /* 0x00002004ff0c7984 */ /* 0x000e680008000c00 */
[----:B------:R-:W2:Y:S04]  /*0b90*/  LDS.128 R8, [UR4+0x30] ;  /* 0x00003004ff087984 */ /* 0x000ea80008000c00 */
[----:B------:R-:W3:Y:S01]  /*0ba0*/  LDS.128 R16, [UR4+0x40] ;  /* 0x00004004ff107984 */ /* 0x000ee20008000c00 */
[----:B0-----:R-:W-:-:S04]  /*0bb0*/  FADD R5, R0, R5 ;  /* 0x0000000500057221 */ /* 0x001fc80000000000 */
[----:B------:R-:W-:-:S04]  /*0bc0*/  FADD R6, R5, R6 ;  /* 0x0000000605067221 */ /* 0x000fc80000000000 */
[----:B------:R-:W-:-:S04]  /*0bd0*/  FADD R7, R6, R7 ;  /* 0x0000000706077221 */ /* 0x000fc80000000000 */
[----:B-1----:R-:W-:-:S04]  /*0be0*/  FADD R12, R7, R12 ;  /* 0x0000000c070c7221 */ /* 0x002fc80000000000 */
[----:B------:R-:W-:-:S04]  /*0bf0*/  FADD R13, R12, R13 ;  /* 0x0000000d0c0d7221 */ /* 0x000fc80000000000 */
[----:B------:R-:W-:-:S04]  /*0c00*/  FADD R14, R13, R14 ;  /* 0x0000000e0d0e7221 */ /* 0x000fc80000000000 */
[----:B------:R-:W-:-:S04]  /*0c10*/  FADD R15, R14, R15 ;  /* 0x0000000f0e0f7221 */ /* 0x000fc80000000000 */
[----:B--2---:R-:W-:-:S04]  /*0c20*/  FADD R8, R15, R8 ;  /* 0x000000080f087221 */ /* 0x004fc80000000000 */
[----:B------:R-:W-:-:S04]  /*0c30*/  FADD R9, R8, R9 ;  /* 0x0000000908097221 */ /* 0x000fc80000000000 */
[----:B------:R-:W-:-:S04]  /*0c40*/  FADD R10, R9, R10 ;  /* 0x0000000a090a7221 */ /* 0x000fc80000000000 */
[----:B------:R-:W-:-:S04]  /*0c50*/  FADD R11, R10, R11 ;  /* 0x0000000b0a0b7221 */ /* 0x000fc80000000000 */
[----:B---3--:R-:W-:-:S04]  /*0c60*/  FADD R16, R11, R16 ;  /* 0x000000100b107221 */ /* 0x008fc80000000000 */
[----:B------:R-:W-:-:S04]  /*0c70*/  FADD R17, R16, R17 ;  /* 0x0000001110117221 */ /* 0x000fc80000000000 */
[----:B------:R-:W-:-:S04]  /*0c80*/  FADD R18, R17, R18 ;  /* 0x0000001211127221 */ /* 0x000fc80000000000 */
[----:B------:R-:W-:Y:S01]  /*0c90*/  FADD R0, R18, R19 ;  /* 0x0000001312007221 */ /* 0x000fe20000000000 */
[----:B------:R-:W-:Y:S06]  /*0ca0*/  BRA `(.L_x_133) ;  /* 0x0000003400707947 */ /* 0x000fec0003800000 */
.L_x_132:
        /* <DEDUP_REMOVED lines=23> */
[-C--:B------:R-:W-:Y:S02]  /*0e20*/  ISETP.GT.AND P0, PT, R5, R4.reuse, PT ;  /* 0x000000040500720c */ /* 0x080fe40003f04270 */
[----:B------:R-:W-:Y:S02]  /*0e30*/  IADD3 R5, PT, PT, R9, 0x10, RZ ;  /* 0x0000001009057810 */ /* 0x000fe40007ffe0ff */
        /* <DEDUP_REMOVED lines=20> */
[----:B------:R-:W0:Y:S04]  /*0f80*/  LDS.128 R16, [UR4+0x10] ;  /* 0x00001004ff107984 */ /* 0x000e280008000c00 */
[----:B----4-:R-:W1:Y:S04]  /*0f90*/  LDS.128 R4, [UR4+0x20] ;  /* 0x00002004ff047984 */ /* 0x010e680008000c00 */
[----:B------:R-:W2:Y:S04]  /*0fa0*/  LDS.128 R8, [UR4+0x30] ;  /* 0x00003004ff087984 */ /* 0x000ea80008000c00 */
[----:B------:R-:W3:Y:S01]  /*0fb0*/  LDS.128 R12, [UR4+0x40] ;  /* 0x00004004ff0c7984 */ /* 0x000ee20008000c00 */
[----:B0-----:R-:W-:Y:S01]  /*0fc0*/  @P2 FADD R0, R0, R17 ;  /* 0x0000001100002221 */ /* 0x001fe20000000000 */
[----:B------:R-:W-:-:S03]  /*0fd0*/  ISETP.GT.AND P2, PT, R3, 0x80, PT ;  /* 0x000000800300780c */ /* 0x000fc60003f44270 */
[----:B------:R-:W-:Y:S01]  /*0fe0*/  @P3 FADD R0, R0, R18 ;  /* 0x0000001200003221 */ /* 0x000fe20000000000 */
[----:B------:R-:W-:-:S03]  /*0ff0*/  ISETP.GT.AND P3, PT, R3, 0xa0, PT ;  /* 0x000000a00300780c */ /* 0x000fc60003f64270 */
[----:B------:R-:W-:Y:S01]  /*1000*/  @P1 FADD R0, R0, R19 ;  /* 0x0000001300001221 */ /* 0x000fe20000000000 */
[----:B------:R-:W-:-:S05]  /*1010*/  ISETP.GT.AND P1, PT, R3, 0xe0, PT ;  /* 0x000000e00300780c */ /* 0x000fca0003f24270 */
[----:B-1----:R-:W-:Y:S01]  /*1020*/  @P2 FADD R0, R0, R4 ;  /* 0x0000000400002221 */ /* 0x002fe20000000000 */
[----:B------:R-:W-:-:S03]  /*1030*/  ISETP.GT.AND P2, PT, R3, 0x100, PT ;  /* 0x000001000300780c */ /* 0x000fc60003f44270 */
[----:B------:R-:W-:Y:S01]  /*1040*/  @P3 FADD R0, R0, R5 ;  /* 0x0000000500003221 */ /* 0x000fe20000000000 */
[----:B------:R-:W-:-:S03]  /*1050*/  ISETP.GT.AND P3, PT, R3, 0x120, PT ;  /* 0x000001200300780c */ /* 0x000fc60003f64270 */
[----:B------:R-:W-:Y:S01]  /*1060*/  @P4 FADD R0, R0, R6 ;  /* 0x0000000600004221 */ /* 0x000fe20000000000 */
[----:B------:R-:W-:-:S03]  /*1070*/  ISETP.GT.AND P4, PT, R3, 0x140, PT ;  /* 0x000001400300780c */ /* 0x000fc60003f84270 */
[----:B------:R-:W-:Y:S01]  /*1080*/  @P1 FADD R0, R0, R7 ;  /* 0x0000000700001221 */ /* 0x000fe20000000000 */
[----:B------:R-:W-:-:S03]  /*1090*/  ISETP.GT.AND P1, PT, R3, 0x160, PT ;  /* 0x000001600300780c */ /* 0x000fc60003f24270 */
[----:B--2---:R-:W-:Y:S01]  /*10a0*/  @P2 FADD R0, R0, R8 ;  /* 0x0000000800002221 */ /* 0x004fe20000000000 */
[----:B------:R-:W-:-:S03]  /*10b0*/  ISETP.GT.AND P2, PT, R3, 0x180, PT ;  /* 0x000001800300780c */ /* 0x000fc60003f44270 */
[----:B------:R-:W-:Y:S01]  /*10c0*/  @P3 FADD R0, R0, R9 ;  /* 0x0000000900003221 */ /* 0x000fe20000000000 */
[----:B------:R-:W-:-:S03]  /*10d0*/  ISETP.GT.AND P3, PT, R3, 0x1a0, PT ;  /* 0x000001a00300780c */ /* 0x000fc60003f64270 */
[----:B------:R-:W-:Y:S01]  /*10e0*/  @P4 FADD R0, R0, R10 ;  /* 0x0000000a00004221 */ /* 0x000fe20000000000 */
[----:B------:R-:W-:-:S03]  /*10f0*/  ISETP.GT.AND P4, PT, R3, 0x1c0, PT ;  /* 0x000001c00300780c */ /* 0x000fc60003f84270 */
[----:B------:R-:W-:Y:S01]  /*1100*/  @P1 FADD R0, R0, R11 ;  /* 0x0000000b00001221 */ /* 0x000fe20000000000 */
[----:B------:R-:W-:-:S03]  /*1110*/  ISETP.GT.AND P1, PT, R3, 0x1e0, PT ;  /* 0x000001e00300780c */ /* 0x000fc60003f24270 */
[----:B---3--:R-:W-:-:S04]  /*1120*/  @P2 FADD R0, R0, R12 ;  /* 0x0000000c00002221 */ /* 0x008fc80000000000 */
[----:B------:R-:W-:-:S04]  /*1130*/  @P3 FADD R0, R0, R13 ;  /* 0x0000000d00003221 */ /* 0x000fc80000000000 */
[----:B------:R-:W-:-:S04]  /*1140*/  @P4 FADD R0, R0, R14 ;  /* 0x0000000e00004221 */ /* 0x000fc80000000000 */
[----:B------:R-:W-:Y:S01]  /*1150*/  @P1 FADD R0, R0, R15 ;  /* 0x0000000f00001221 */ /* 0x000fe20000000000 */
[----:B------:R-:W-:Y:S06]  /*1160*/  BRA `(.L_x_133) ;  /* 0x0000003000407947 */ /* 0x000fec0003800000 */
.L_x_119:
[----:B------:R-:W0:Y:S01]  /*1170*/  S2R R2, SR_TID.X ;  /* 0x0000000000027919 */ /* 0x000e220000002100 */
[----:B------:R-:W1:Y:S01]  /*1180*/  LDC.64 R4, c[0x0][0x380] ;  /* 0x0000e000ff047b82 */ /* 0x000e620000000a00 */
[----:B0-----:R-:W-:-:S05]  /*1190*/  SHF.L.U32 R7, R2, 0x1, RZ ;  /* 0x0000000102077819 */ /* 0x001fca00000006ff */
[----:B-1----:R-:W-:-:S05]  /*11a0*/  IMAD.WIDE.U32 R4, R7, 0x4, R4 ;  /* 0x0000000407047825 */ /* 0x002fca00078e0004 */
[----:B------:R-:W2:Y:S04]  /*11b0*/  LDG.E.64.CONSTANT R14, desc[UR6][R4.64] ;  /* 0x00000006040e7981 */ /* 0x000ea8000c1e9b00 */
[----:B------:R-:W3:Y:S04]  /*11c0*/  LDG.E.64.CONSTANT R16, desc[UR6][R4.64+0x1000] ;  /* 0x0010000604107981 */ /* 0x000ee8000c1e9b00 */
[----:B------:R-:W4:Y:S04]  /*11d0*/  LDG.E.64.CONSTANT R18, desc[UR6][R4.64+0x2000] ;  /* 0x0020000604127981 */ /* 0x000f28000c1e9b00 */
[----:B------:R-:W5:Y:S04]  /*11e0*/  LDG.E.64.CONSTANT R20, desc[UR6][R4.64+0x3000] ;  /* 0x0030000604147981 */ /* 0x000f68000c1e9b00 */
[----:B------:R-:W5:Y:S04]  /*11f0*/  LDG.E.64.CONSTANT R12, desc[UR6][R4.64+0x4000] ;  /* 0x00400006040c7981 */ /* 0x000f68000c1e9b00 */
[----:B------:R-:W5:Y:S04]  /*1200*/  LDG.E.64.CONSTANT R10, desc[UR6][R4.64+0x5000] ;  /* 0x00500006040a7981 */ /* 0x000f68000c1e9b00 */
[----:B------:R-:W5:Y:S04]  /*1210*/  LDG.E.64.CONSTANT R6, desc[UR6][R4.64+0x6000] ;  /* 0x0060000604067981 */ /* 0x000f68000c1e9b00 */
[----:B------:R-:W5:Y:S01]  /*1220*/  LDG.E.64.CONSTANT R8, desc[UR6][R4.64+0x7000] ;  /* 0x0070000604087981 */ /* 0x000f62000c1e9b00 */
[----:B------:R-:W-:Y:S01]  /*1230*/  ISETP.GE.U32.AND P0, PT, R3, 0x4000, PT ;  /* 0x000040000300780c */ /* 0x000fe20003f06070 */
[----:B--2---:R-:W-:Y:S01]  /*1240*/  FADD R14, R14, R15 ;  /* 0x0000000f0e0e7221 */ /* 0x004fe20000000000 */
[----:B---3--:R-:W-:Y:S01]  /*1250*/  FADD R17, R16, R17 ;  /* 0x0000001110117221 */ /* 0x008fe20000000000 */
[----:B----4-:R-:W-:-:S03]  /*1260*/  FADD R18, R18, R19 ;  /* 0x0000001312127221 */ /* 0x010fc60000000000 */
[----:B------:R-:W-:Y:S01]  /*1270*/  FADD R14, R14, R17 ;  /* 0x000000110e0e7221 */ /* 0x000fe20000000000 */
[----:B-----5:R-:W-:Y:S01]  /*1280*/  FADD R21, R20, R21 ;  /* 0x0000001514157221 */ /* 0x020fe20000000000 */
[----:B------:R-:W-:Y:S02]  /*1290*/  HFMA2 R20, -RZ, RZ, 0, 0.0078125 ;  /* 0x00002000ff147431 */ /* 0x000fe400000001ff */
[----:B------:R-:W-:Y:S01]  /*12a0*/  FADD R12, R12, R13 ;  /* 0x0000000d0c0c7221 */ /* 0x000fe20000000000 */
[----:B------:R-:W-:Y:S01]  /*12b0*/  FADD R21, R18, R21 ;  /* 0x0000001512157221 */ /* 0x000fe20000000000 */
[----:B------:R-:W-:-:S03]  /*12c0*/  FADD R11, R10, R11 ;  /* 0x0000000b0a0b7221 */ /* 0x000fc60000000000 */
[----:B------:R-:W-:Y:S01]  /*12d0*/  FADD R14, R14, R21 ;  /* 0x000000150e0e7221 */ /* 0x000fe20000000000 */
[----:B------:R-:W-:Y:S01]  /*12e0*/  FADD R6, R6, R7 ;  /* 0x0000000706067221 */ /* 0x000fe20000000000 */
[----:B------:R-:W-:Y:S01]  /*12f0*/  FADD R11, R12, R11 ;  /* 0x0000000b0c0b7221 */ /* 0x000fe20000000000 */
[----:B------:R-:W-:-:S04]  /*1300*/  FADD R9, R8, R9 ;  /* 0x0000000908097221 */ /* 0x000fc80000000000 */
[----:B------:R-:W-:-:S04]  /*1310*/  FADD R6, R6, R9 ;  /* 0x0000000906067221 */ /* 0x000fc80000000000 */
[----:B------:R-:W-:-:S04]  /*1320*/  FADD R11, R11, R6 ;  /* 0x000000060b0b7221 */ /* 0x000fc80000000000 */
[----:B------:R-:W-:Y:S01]  /*1330*/  FADD R0, R14, R11 ;  /* 0x0000000b0e007221 */ /* 0x000fe20000000000 */
[----:B------:R-:W-:Y:S06]  /*1340*/  @!P0 BRA `(.L_x_134) ;  /* 0x00000000008c8947 */ /* 0x000fec0003800000 */
[----:B------:R-:W0:Y:S01]  /*1350*/  LDC R24, c[0x0][0x390] ;  /* 0x0000e400ff187b82 */ /* 0x000e220000000800 */
[----:B------:R-:W-:Y:S02]  /*1360*/  IADD3 R21, PT, PT, R3, -0x2000, RZ ;  /* 0xffffe00003157810 */ /* 0x000fe40007ffe0ff */
[----:B------:R-:W-:-:S07]  /*1370*/  MOV R20, 0x2000 ;  /* 0x0000200000147802 */ /* 0x000fce0000000f00 */
.L_x_136:
[----:B------:R-:W-:-:S05]  /*1380*/  IMAD.WIDE R26, R20, 0x4, R4 ;  /* 0x00000004141a7825 */ /* 0x000fca00078e0204 */
[----:B------:R-:W2:Y:S04]  /*1390*/  LDG.E.64.CONSTANT R14, desc[UR6][R26.64+0x6000] ;  /* 0x006000061a0e7981 */ /* 0x000ea8000c1e9b00 */
[----:B------:R-:W2:Y:S04]  /*13a0*/  LDG.E.64.CONSTANT R6, desc[UR6][R26.64+0x7000] ;  /* 0x007000061a067981 */ /* 0x000ea8000c1e9b00 */
[----:B------:R-:W3:Y:S04]  /*13b0*/  LDG.E.64.CONSTANT R22, desc[UR6][R26.64] ;  /* 0x000000061a167981 */ /* 0x000ee8000c1e9b00 */
[----:B------:R-:W4:Y:S04]  /*13c0*/  LDG.E.64.CONSTANT R18, desc[UR6][R26.64+0x1000] ;  /* 0x001000061a127981 */ /* 0x000f28000c1e9b00 */
[----:B------:R-:W5:Y:S04]  /*13d0*/  LDG.E.64.CONSTANT R16, desc[UR6][R26.64+0x2000] ;  /* 0x002000061a107981 */ /* 0x000f68000c1e9b00 */
[----:B------:R-:W5:Y:S04]  /*13e0*/  LDG.E.64.CONSTANT R12, desc[UR6][R26.64+0x3000] ;  /* 0x003000061a0c7981 */ /* 0x000f68000c1e9b00 */
[----:B------:R-:W5:Y:S04]  /*13f0*/  LDG.E.64.CONSTANT R10, desc[UR6][R26.64+0x4000] ;  /* 0x004000061a0a7981 */ /* 0x000f68000c1e9b00 */
[----:B------:R-:W5:Y:S01]  /*1400*/  LDG.E.64.CONSTANT R8, desc[UR6][R26.64+0x5000] ;  /* 0x005000061a087981 */ /* 0x000f62000c1e9b00 */
[----:B0-----:R-:W-:Y:S01]  /*1410*/  MOV R3, R24 ;  /* 0x0000001800037202 */ /* 0x001fe20000000f00 */
[----:B--2---:R-:W-:-:S03]  /*1420*/  FADD R15, R15, R6 ;  /* 0x000000060f0f7221 */ /* 0x004fc60000000000 */
[----:B------:R-:W-:Y:S01]  /*1430*/  IADD3 R6, PT, PT, -R20, R3, RZ ;  /* 0x0000000314067210 */ /* 0x000fe20007ffe1ff */
[----:B---3--:R-:W-:-:S03]  /*1440*/  FADD R0, R22, R0 ;  /* 0x0000000016007221 */ /* 0x008fc60000000000 */
[----:B------:R-:W-:Y:S01]  /*1450*/  ISETP.GE.AND P0, PT, R6, 0x2000, PT ;  /* 0x000020000600780c */ /* 0x000fe20003f06270 */
[----:B----4-:R-:W-:Y:S01]  /*1460*/  FADD R23, R23, R18 ;  /* 0x0000001217177221 */ /* 0x010fe20000000000 */
[----:B-----5:R-:W-:Y:S01]  /*1470*/  FADD R18, R19, R16 ;  /* 0x0000001013127221 */ /* 0x020fe20000000000 */
[----:B------:R-:W-:Y:S01]  /*1480*/  FADD R17, R17, R12 ;  /* 0x0000000c11117221 */ /* 0x000fe20000000000 */
[----:B------:R-:W-:Y:S01]  /*1490*/  FADD R12, R13, R10 ;  /* 0x0000000a0d0c7221 */ /* 0x000fe20000000000 */
[----:B------:R-:W-:Y:S01]  /*14a0*/  FADD R11, R11, R8 ;  /* 0x000000080b0b7221 */ /* 0x000fe20000000000 */
[----:B------:R-:W-:Y:S01]  /*14b0*/  FADD R8, R9, R14 ;  /* 0x0000000e09087221 */ /* 0x000fe20000000000 */
[----:B------:R-:W-:Y:S01]  /*14c0*/  FADD R0, R0, R23 ;  /* 0x0000001700007221 */ /* 0x000fe20000000000 */
[----:B------:R-:W-:Y:S01]  /*14d0*/  FADD R17, R18, R17 ;  /* 0x0000001112117221 */ /* 0x000fe20000000000 */
[----:B------:R-:W-:Y:S01]  /*14e0*/  FADD R11, R12, R11 ;  /* 0x0000000b0c0b7221 */ /* 0x000fe20000000000 */
[----:B------:R-:W-:-:S02]  /*14f0*/  FADD R8, R8, R15 ;  /* 0x0000000f08087221 */ /* 0x000fc40000000000 */
[----:B------:R-:W-:Y:S02]  /*1500*/  FADD R0, R0, R17 ;  /* 0x0000001100007221 */ /* 0x000fe40000000000 */
[----:B------:R-:W-:-:S04]  /*1510*/  FADD R11, R11, R8 ;  /* 0x000000080b0b7221 */ /* 0x000fc80000000000 */
[----:B------:R-:W-:-:S04]  /*1520*/  FADD R11, R0, R11 ;  /* 0x0000000b000b7221 */ /* 0x000fc80000000000 */
[----:B------:R-:W-:Y:S01]  /*1530*/  FADD R0, R7, R11 ;  /* 0x0000000b07007221 */ /* 0x000fe20000000000 */
[----:B------:R-:W-:Y:S06]  /*1540*/  @!P0 BRA `(.L_x_135) ;  /* 0x0000000800308947 */ /* 0x000fec0003800000 */
[----:B------:R-:W-:-:S04]  /*1550*/  IADD3 R20, PT, PT, R20, 0x2000, RZ ;  /* 0x0000200014147810 */ /* 0x000fc80007ffe0ff */
[----:B------:R-:W-:-:S13]  /*1560*/  ISETP.GT.AND P0, PT, R20, R21, PT ;  /* 0x000000151400720c */ /* 0x000fda0003f04270 */
[----:B------:R-:W-:Y:S05]  /*1570*/  @!P0 BRA `(.L_x_136) ;  /* 0xfffffffc00808947 */ /* 0x000fea000383ffff */
.L_x_134:
        /* <DEDUP_REMOVED lines=20> */
.L_x_140:
        /* <DEDUP_REMOVED lines=8> */
.L_x_139:
[----:B------:R-:W-:Y:S05]  /*1740*/  BSYNC.RECONVERGENT B2 ;  /* 0x0000000000027941 */ /* 0x000fea0003800200 */
.L_x_138:
[----:B------:R-:W-:Y:S05]  /*1750*/  @!P1 BRA `(.L_x_137) ;  /* 0x0000000400a89947 */ /* 0x000fea0003800000 */
[----:B------:R-:W0:Y:S01]  /*1760*/  LDCU.64 UR4, c[0x0][0x380] ;  /* 0x00007000ff0477ac */ /* 0x000e220008000a00 */
[----:B------:R-:W-:Y:S01]  /*1770*/  IADD3 R5, PT, PT, R11, -R10, RZ ;  /* 0x8000000a0b057210 */ /* 0x000fe20007ffe0ff */
[----:B------:R-:W-:Y:S01]  /*1780*/  BSSY.RECONVERGENT B2, `(.L_x_141) ;  /* 0x000003b000027945 */ /* 0x000fe20003800200 */
[----:B------:R-:W-:Y:S02]  /*1790*/  IADD3 R3, P0, PT, R10, R20, RZ ;  /* 0x000000140a037210 */ /* 0x000fe40007f1e0ff */
[----:B------:R-:W-:Y:S02]  /*17a0*/  ISETP.GT.AND P1, PT, R5, 0x1800, PT ;  /* 0x000018000500780c */ /* 0x000fe40003f24270 */
[----:B------:R-:W-:Y:S02]  /*17b0*/  IADD3.X R6, PT, PT, RZ, RZ, RZ, P0, !PT ;  /* 0x000000ffff067210 */ /* 0x000fe400007fe4ff */
[----:B0-----:R-:W-:-:S04]  /*17c0*/  LEA R4, P0, R3, UR4, 0x2 ;  /* 0x0000000403047c11 */ /* 0x001fc8000f8010ff */
[----:B------:R-:W-:Y:S02]  /*17d0*/  LEA.HI.X R3, R3, UR5, R6, 0x2, P0 ;  /* 0x0000000503037c11 */ /* 0x000fe400080f1406 */
[----:B------:R-:W-:-:S04]  /*17e0*/  IADD3 R4, P0, PT, R4, 0x1000, RZ ;  /* 0x0000100004047810 */ /* 0x000fc80007f1e0ff */
[----:B------:R-:W-:Y:S02]  /*17f0*/  IADD3.X R5, PT, PT, RZ, R3, RZ, P0, !PT ;  /* 0x00000003ff057210 */ /* 0x000fe400007fe4ff */
[----:B------:R-:W-:Y:S02]  /*1800*/  PLOP3.LUT P0, PT, PT, PT, PT, 0x80, 0x8 ;  /* 0x000000000008781c */ /* 0x000fe40003f0f070 */
[----:B------:R-:W-:Y:S01]  /*1810*/  IADD3 R3, PT, PT, R10, R20, RZ ;  /* 0x000000140a037210 */ /* 0x000fe20007ffe0ff */
[----:B------:R-:W-:Y:S10]  /*1820*/  @!P1 BRA `(.L_x_142) ;  /* 0x0000000000c09947 */ /* 0x000ff40003800000 */
[----:B------:R-:W-:Y:S02]  /*1830*/  PLOP3.LUT P0, PT, PT, PT, PT, 0x8, 0x80 ;  /* 0x000000000080781c */ /* 0x000fe40003f0e170 */
[----:B------:R-:W-:-:S11]  /*1840*/  IADD3 R13, PT, PT, R11, -0x1800, RZ ;  /* 0xffffe8000b0d7810 */ /* 0x000fd60007ffe0ff */
.L_x_143:
        /* <DEDUP_REMOVED lines=46> */
.L_x_142:
[----:B------:R-:W-:Y:S05]  /*1b30*/  BSYNC.RECONVERGENT B2 ;  /* 0x0000000000027941 */ /* 0x000fea0003800200 */
.L_x_141:
        /* <DEDUP_REMOVED lines=31> */
.L_x_145:
[----:B------:R-:W-:Y:S05]  /*1d30*/  BSYNC.RECONVERGENT B2 ;  /* 0x0000000000027941 */ /* 0x000fea0003800200 */
.L_x_144:
        /* <DEDUP_REMOVED lines=9> */
[----:B----4-:R-:W-:-:S04]  /*1dd0*/  FADD R0, R0, R3 ;  /* 0x0000000300007221 */ /* 0x010fc80000000000 */
[----:B--2---:R-:W-:-:S04]  /*1de0*/  FADD R0, R0, R9 ;  /* 0x0000000900007221 */ /* 0x004fc80000000000 */
[----:B---3--:R-:W-:-:S07]  /*1df0*/  FADD R0, R0, R11 ;  /* 0x0000000b00007221 */ /* 0x008fce0000000000 */
.L_x_137:
[----:B------:R-:W-:Y:S05]  /*1e00*/  BSYNC.RECONVERGENT B1 ;  /* 0x0000000000017941 */ /* 0x000fea0003800200 */
.L_x_135:
        /* <DEDUP_REMOVED lines=32> */
[----:B---3--:R-:W0:Y:S04]  /*2010*/  LDS.128 R4, [UR4+0x10] ;  /* 0x00001004ff047984 */ /* 0x008e280008000c00 */
        /* <DEDUP_REMOVED lines=19> */
.L_x_118:
        /* <DEDUP_REMOVED lines=12> */
.L_x_148:
[----:B------:R-:W-:Y:S05]  /*2210*/  BSYNC.RECONVERGENT B1 ;  /* 0x0000000000017941 */ /* 0x000fea0003800200 */
.L_x_147:
        /* <DEDUP_REMOVED lines=16> */
.L_x_153:
        /* <DEDUP_REMOVED lines=9> */
.L_x_152:
[----:B------:R-:W-:Y:S05]  /*23b0*/  BSYNC.RECONVERGENT B2 ;  /* 0x0000000000027941 */ /* 0x000fea0003800200 */
.L_x_151:
        /* <DEDUP_REMOVED lines=8> */
.L_x_156:
        /* <DEDUP_REMOVED lines=43> */
.L_x_155:
[----:B------:R-:W-:Y:S05]  /*26f0*/  BSYNC.RECONVERGENT B2 ;  /* 0x0000000000027941 */ /* 0x000fea0003800200 */
.L_x_154:
        /* <DEDUP_REMOVED lines=26> */
.L_x_158:
[----:B------:R-:W-:Y:S05]  /*28a0*/  BSYNC.RECONVERGENT B2 ;  /* 0x0000000000027941 */ /* 0x000fea0003800200 */
.L_x_157:
        /* <DEDUP_REMOVED lines=12> */
.L_x_150:
[----:B------:R-:W-:Y:S05]  /*2970*/  BSYNC.RECONVERGENT B1 ;  /* 0x0000000000017941 */ /* 0x000fea0003800200 */
.L_x_149:
[----:B------:R-:W-:Y:S02]  /*2980*/  ISETP.GE.AND P0, PT, R3, 0x200, PT ;  /* 0x000002000300780c */ /* 0x000fe40003f06270 */
[----:B0----5:R-:W-:-:S11]  /*2990*/  MOV R5, R0 ;  /* 0x0000000000057202 */ /* 0x021fd60000000f00 */
[----:B------:R-:W-:Y:S05]  /*29a0*/  @!P0 BRA `(.L_x_159) ;  /* 0x0000000000d08947 */ /* 0x000fea0003800000 */
[----:B------:R-:W0:Y:S01]  /*29b0*/  S2R R7, SR_LANEID ;  /* 0x0000000000077919 */ /* 0x000e220000000000 */
[----:B------:R-:W1:Y:S02]  /*29c0*/  SHFL.DOWN PT, R0, R5, 0x1, 0x1f ;  /* 0x08201f0005007f89 */ /* 0x000e6400000e0000 */
[----:B-1----:R-:W-:Y:S01]  /*29d0*/  FADD R0, R0, R5 ;  /* 0x0000000500007221 */ /* 0x002fe20000000000 */
[C---:B0-----:R-:W-:Y:S02]  /*29e0*/  ISETP.GT.AND P0, PT, R7.reuse, 0x1e, PT ;  /* 0x0000001e0700780c */ /* 0x041fe40003f04270 */
[----:B------:R-:W-:Y:S02]  /*29f0*/  ISETP.NE.AND P1, PT, R7, RZ, PT ;  /* 0x000000ff0700720c */ /* 0x000fe40003f25270 */
[----:B------:R-:W-:Y:S02]  /*2a00*/  FSEL R0, R5, R0, P0 ;  /* 0x0000000005007208 */ /* 0x000fe40000000000 */
[----:B------:R-:W-:-:S03]  /*2a10*/  ISETP.GT.AND P0, PT, R7, 0x1d, PT ;  /* 0x0000001d0700780c */ /* 0x000fc60003f04270 */
[----:B------:R-:W0:Y:S06]  /*2a20*/  SHFL.DOWN PT, R3, R0, 0x2, 0x1f ;  /* 0x08401f0000037f89 */ /* 0x000e2c00000e0000 */
        /* <DEDUP_REMOVED lines=24> */
[----:B--2---:R-:W0:Y:S04]  /*2bb0*/  LDS.128 R4, [UR4+0x10] ;  /* 0x00001004ff047984 */ /* 0x004e280008000c00 */
        /* <DEDUP_REMOVED lines=19> */
.L_x_159:
[----:B------:R-:W0:Y:S01]  /*2cf0*/  S2R R4, SR_LANEID ;  /* 0x0000000000047919 */ /* 0x000e220000000000 */
[----:B------:R-:W-:-:S04]  /*2d00*/  LOP3.LUT R0, R2, 0x3e0, RZ, 0xc0, !PT ;  /* 0x000003e002007812 */ /* 0x000fc800078ec0ff */
[----:B------:R-:W-:Y:S02]  /*2d10*/  IADD3 R6, PT, PT, R0, 0x20, RZ ;  /* 0x0000002000067810 */ /* 0x000fe40007ffe0ff */
[----:B------:R-:W-:Y:S02]  /*2d20*/  LOP3.LUT R0, RZ, R0, RZ, 0x33, !PT ;  /* 0x00000000ff007212 */ /* 0x000fe400078e33ff */
[-C--:B------:R-:W-:Y:S02]  /*2d30*/  ISETP.GT.AND P0, PT, R6, R3.reuse, PT ;  /* 0x000000030600720c */ /* 0x080fe40003f04270 */
[----:B------:R-:W-:-:S04]  /*2d40*/  IADD3 R0, PT, PT, R0, R3, RZ ;  /* 0x0000000300007210 */ /* 0x000fc80007ffe0ff */
[----:B------:R-:W-:-:S05]  /*2d50*/  SEL R6, R0, 0x1f, P0 ;  /* 0x0000001f00067807 */ /* 0x000fca0000000000 */
[----:B------:R-:W1:Y:S01]  /*2d60*/  SHFL.DOWN PT, R0, R5, 0x1, R6 ;  /* 0x0820000005007989 */ /* 0x000e6200000e0006 */
[C---:B0-----:R-:W-:Y:S02]  /*2d70*/  ISETP.GE.AND P0, PT, R4.reuse, R6, PT ;  /* 0x000000060400720c */ /* 0x041fe40003f06270 */
[C---:B------:R-:W-:Y:S02]  /*2d80*/  IADD3 R7, PT, PT, R4.reuse, 0x2, RZ ;  /* 0x0000000204077810 */ /* 0x040fe40007ffe0ff */
[----:B------:R-:W-:-:S09]  /*2d90*/  ISETP.NE.AND P1, PT, R4, RZ, PT ;  /* 0x000000ff0400720c */ /* 0x000fd20003f25270 */
[----:B-1----:R-:W-:Y:S01]  /*2da0*/  @!P0 FADD R5, R0, R5 ;  /* 0x0000000500058221 */ /* 0x002fe20000000000 */
[-C--:B------:R-:W-:Y:S02]  /*2db0*/  ISETP.GT.AND P0, PT, R7, R6.reuse, PT ;  /* 0x000000060700720c */ /* 0x080fe40003f04270 */
[----:B------:R-:W-:Y:S01]  /*2dc0*/  IADD3 R7, PT, PT, R4, 0x4, RZ ;  /* 0x0000000404077810 */ /* 0x000fe20007ffe0ff */
[----:B------:R-:W0:Y:S01]  /*2dd0*/  @!P1 S2R R8, SR_CgaCtaId ;  /* 0x0000000000089919 */ /* 0x000e220000008800 */
        /* <DEDUP_REMOVED lines=31> */
[----:B-1----:R-:W1:Y:S04]  /*2fd0*/  LDS.128 R4, [UR4+0x20] ;  /* 0x00002004ff047984 */ /* 0x002e680008000c00 */
        /* <DEDUP_REMOVED lines=29> */
.L_x_146:
        /* <DEDUP_REMOVED lines=28> */
[----:B------:R-:W-:Y:S02]  /*3370*/  HFMA2 R11, -RZ, RZ, 0, 0.0078125 ;  /* 0x00002000ff0b7431 */ /* 0x000fe400000001ff */
        /* <DEDUP_REMOVED lines=11> */
.L_x_162:
[----:B------:R-:W-:-:S05]  /*3430*/  IMAD.WIDE R2, R11, 0x4, R4 ;  /* 0x000000040b027825 */ /* 0x000fca00078e0204 */
        /* <DEDUP_REMOVED lines=15> */
[----:B------:R0:W5:Y:S02]  /*3530*/  LDG.E.CONSTANT R18, desc[UR6][R2.64+0x7800] ;  /* 0x0078000602127981 */ /* 0x000164000c1e9900 */
[----:B0-----:R-:W-:-:S04]  /*3540*/  MOV R3, R7 ;  /* 0x0000000700037202 */ /* 0x001fc80000000f00 */
[----:B------:R-:W-:-:S04]  /*3550*/  IADD3 R2, PT, PT, -R11, R3, RZ ;  /* 0x000000030b027210 */ /* 0x000fc80007ffe1ff */
[----:B------:R-:W-:Y:S01]  /*3560*/  ISETP.GE.AND P0, PT, R2, 0x2000, PT ;  /* 0x000020000200780c */ /* 0x000fe20003f06270 */
        /* <DEDUP_REMOVED lines=17> */
[----:B------:R-:W-:-:S04]  /*3680*/  IADD3 R11, PT, PT, R11, 0x2000, RZ ;  /* 0x000020000b0b7810 */ /* 0x000fc80007ffe0ff */
[----:B------:R-:W-:-:S13]  /*3690*/  ISETP.GT.AND P0, PT, R11, R6, PT ;  /* 0x000000060b00720c */ /* 0x000fda0003f04270 */
[----:B------:R-:W-:Y:S05]  /*36a0*/  @!P0 BRA `(.L_x_162) ;  /* 0xfffffffc00608947 */ /* 0x000fea000383ffff */
.L_x_160:
        /* <DEDUP_REMOVED lines=20> */
.L_x_166:
        /* <DEDUP_REMOVED lines=8> */
.L_x_165:
[----:B------:R-:W-:Y:S05]  /*3870*/  BSYNC.RECONVERGENT B2 ;  /* 0x0000000000027941 */ /* 0x000fea0003800200 */
.L_x_164:
        /* <DEDUP_REMOVED lines=16> */
.L_x_169:
        /* <DEDUP_REMOVED lines=46> */
.L_x_168:
[----:B------:R-:W-:Y:S05]  /*3c60*/  BSYNC.RECONVERGENT B2 ;  /* 0x0000000000027941 */ /* 0x000fea0003800200 */
.L_x_167:
        /* <DEDUP_REMOVED lines=31> */
.L_x_171:
[----:B------:R-:W-:Y:S05]  /*3e60*/  BSYNC.RECONVERGENT B2 ;  /* 0x0000000000027941 */ /* 0x000fea0003800200 */
.L_x_170:
        /* <DEDUP_REMOVED lines=12> */
.L_x_163:
[----:B------:R-:W-:Y:S05]  /*3f30*/  BSYNC.RECONVERGENT B1 ;  /* 0x0000000000017941 */ /* 0x000fea0003800200 */
.L_x_161:
        /* <DEDUP_REMOVED lines=50> */
[----:B------:R-:W-:-:S07]  /*4260*/  FADD R0, R18, R19 ;  /* 0x0000001312007221 */ /* 0x000fce0000000000 */
.L_x_133:
[----:B------:R-:W-:Y:S05]  /*4270*/  BSYNC.RECONVERGENT B0 ;  /* 0x0000000000007941 */ /* 0x000fea0003800200 */
.L_x_117:
[----:B------:R-:W-:Y:S05]  /*4280*/  @P0 EXIT ;  /* 0x000000000000094d */ /* 0x000fea0003800000 */
[----:B0-23--:R-:W0:Y:S01]  /*4290*/  LDC.64 R2, c[0x0][0x388] ;  /* 0x0000e200ff027b82 */ /* 0x00de220000000a00 */
[----:B------:R-:W4:Y:S02]  /*42a0*/  LDCU UR4, c[0x0][0x398] ;  /* 0x00007300ff0477ac */ /* 0x000f240008000800 */
[----:B----4-:R-:W-:-:S05]  /*42b0*/  FADD R5, R0, UR4 ;  /* 0x0000000400057e21 */ /* 0x010fca0008000000 */
[----:B0-----:R-:W-:Y:S01]  /*42c0*/  STG.E desc[UR6][R2.64], R5 ;  /* 0x0000000502007986 */ /* 0x001fe2000c101906 */
[----:B------:R-:W-:Y:S05]  /*42d0*/  EXIT ;  /* 0x000000000000794d */ /* 0x000fea0003800000 */
.L_x_172:
        /* <DEDUP_REMOVED lines=10> */
.L_x_257:


//--------------------- .text._ZN3cub18CUB_300001_SM_10006detail6reduce18DeviceReduceKernelINS2_10policy_hubIfjN4cuda3std3__44plusIfEEE10Policy1000EN6thrust24THRUST_300001_SM_1000_NS10device_ptrIfEEjS9_fNS7_10__identityEEEvT0_PT3_T1_NS0_13GridEvenShareISK_EET2_T4_ --------------------------
	.section	.text._ZN3cub18CUB_300001_SM_10006detail6reduce18DeviceReduceKernelINS2_10policy_hubIfjN4cuda3std3__44plusIfEEE10Policy1000EN6thrust24THRUST_300001_SM_1000_NS10device_ptrIfEEjS9_fNS7_10__identityEEEvT0_PT3_T1_NS0_13GridEvenShareISK_EET2_T4_,"ax",@progbits
	.align	128
        .global         _ZN3cub18CUB_300001_SM_10006detail6reduce18DeviceReduceKernelINS2_10policy_hubIfjN4cuda3std3__44plusIfEEE10Policy1000EN6thrust24THRUST_300001_SM_1000_NS10device_ptrIfEEjS9_fNS7_10__identityEEEvT0_PT3_T1_NS0_13GridEvenShareISK_EET2_T4_
        .type           _ZN3cub18CUB_300001_SM_10006detail6reduce18DeviceReduceKernelINS2_10policy_hubIfjN4cuda3std3__44plusIfEEE10Policy1000EN6thrust24THRUST_300001_SM_1000_NS10device_ptrIfEEjS9_fNS7_10__identityEEEvT0_PT3_T1_NS0_13GridEvenShareISK_EET2_T4_,@function
        .size           _ZN3cub18CUB_300001_SM_10006detail6reduce18DeviceReduceKernelINS2_10policy_hubIfjN4cuda3std3__44plusIfEEE10Policy1000EN6thrust24THRUST_300001_SM_1000_NS10device_ptrIfEEjS9_fNS7_10__identityEEEvT0_PT3_T1_NS0_13GridEvenShareISK_EET2_T4_,(.L_x_258 - _ZN3cub18CUB_300001_SM_10006detail6reduce18DeviceReduceKernelINS2_10policy_hubIfjN4cuda3std3__44plusIfEEE10Policy1000EN6thrust24THRUST_300001_SM_1000_NS10device_ptrIfEEjS9_fNS7_10__identityEEEvT0_PT3_T1_NS0_13GridEvenShareISK_EET2_T4_)
        .other          _ZN3cub18CUB_300001_SM_10006detail6reduce18DeviceReduceKernelINS2_10policy_hubIfjN4cuda3std3__44plusIfEEE10Policy1000EN6thrust24THRUST_300001_SM_1000_NS10device_ptrIfEEjS9_fNS7_10__identityEEEvT0_PT3_T1_NS0_13GridEvenShareISK_EET2_T4_,@"STO_CUDA_ENTRY STV_DEFAULT"
_ZN3cub18CUB_300001_SM_10006detail6reduce18DeviceReduceKernelINS2_10policy_hubIfjN4cuda3std3__44plusIfEEE10Policy1000EN6thrust24THRUST_300001_SM_1000_NS10device_ptrIfEEjS9_fNS7_10__identityEEEvT0_PT3_T1_NS0_13GridEvenShareISK_EET2_T4_:
.text._ZN3cub18CUB_300001_SM_10006detail6reduce18DeviceReduceKernelINS2_10policy_hubIfjN4cuda3std3__44plusIfEEE10Policy1000EN6thrust24THRUST_300001_SM_1000_NS10device_ptrIfEEjS9_fNS7_10__identityEEEvT0_PT3_T1_NS0_13GridEvenShareISK_EET2_T4_:
[----:B------:R-:W-:Y:S01]  /*0000*/  LDC R1, c[0x0][0x37c] ;  /* 0x0000df00ff017b82 */ /* 0x000fe20000000800 */
[----:B------:R-:W0:Y:S07]  /*0010*/  S2R R3, SR_CTAID.X ;  /* 0x0000000000037919 */ /* 0x000e2e0000002500 */
[----:B------:R-:W1:Y:S01]  /*0020*/  LDC.64 R6, c[0x0][0x3a8] ;  /* 0x0000ea00ff067b82 */ /* 0x000e620000000a00 */
[----:B------:R-:W2:Y:S01]  /*0030*/  LDCU.64 UR6, c[0x0][0x358] ;  /* 0x00006b00ff0677ac */ /* 0x000ea20008000a00 */
[----:B------:R-:W-:Y:S01]  /*0040*/  BSSY.RECONVERGENT B0, `(.L_x_173) ;  /* 0x000027a000007945 */ /* 0x000fe20003800200 */
[----:B-1----:R-:W-:Y:S01]  /*0050*/  SHF.L.U32 R13, R7, 0xd, RZ ;  /* 0x0000000d070d7819 */ /* 0x002fe200000006ff */
[----:B0-----:R-:W-:-:S05]  /*0060*/  IMAD R0, R3, -0x2000, R6 ;  /* 0xffffe00003007824 */ /* 0x001fca00078e0206 */
[----:B------:R-:W-:-:S13]  /*0070*/  ISETP.GT.U32.AND P0, PT, R0, 0x1fff, PT ;  /* 0x00001fff0000780c */ /* 0x000fda0003f04070 */
[----:B--2---:R-:W-:Y:S05]  /*0080*/  @P0 BRA `(.L_x_174) ;  /* 0x0000001000d40947 */ /* 0x004fea0003800000 */
[----:B------:R-:W0:Y:S01]  /*0090*/  S2R R2, SR_TID.X ;  /* 0x0000000000027919 */ /* 0x000e220000002100 */
[----:B------:R-:W-:Y:S01]  /*00a0*/  BSSY.RECONVERGENT B1, `(.L_x_175) ;  /* 0x000000a000017945 */ /* 0x000fe20003800200 */
[----:B------:R-:W-:Y:S01]  /*00b0*/  HFMA2 R15, -RZ, RZ, 0, 0 ;  /* 0x00000000ff0f7431 */ /* 0x000fe200000001ff */
[----:B0-----:R-:W-:Y:S02]  /*00c0*/  ISETP.GE.U32.AND P0, PT, R2, R0, PT ;  /* 0x000000000200720c */ /* 0x001fe40003f06070 */
[----:B------:R-:W-:-:S11]  /*00d0*/  MOV R4, R2 ;  /* 0x0000000200047202 */ /* 0x000fd60000000f00 */
[----:B------:R-:W-:Y:S05]  /*00e0*/  @P0 BRA `(.L_x_176) ;  /* 0x0000000000140947 */ /* 0x000fea0003800000 */
[----:B------:R-:W0:Y:S01]  /*00f0*/  LDC.64 R8, c[0x0][0x380] ;  /* 0x0000e000ff087b82 */ /* 0x000e220000000a00 */
[----:B------:R-:W-:-:S05]  /*0100*/  LEA R5, R3, R2, 0xd ;  /* 0x0000000203057211 */ /* 0x000fca00078e68ff */
[----:B0-----:R-:W-:-:S05]  /*0110*/  IMAD.WIDE.U32 R8, R5, 0x4, R8 ;  /* 0x0000000405087825 */ /* 0x001fca00078e0008 */
[----:B------:R0:W5:Y:S01]  /*0120*/  LDG.E R15, desc[UR6][R8.64] ;  /* 0x00000006080f7981 */ /* 0x000162000c1e1900 */
[----:B------:R-:W-:-:S07]  /*0130*/  IADD3 R4, PT, PT, R2, 0x200, RZ ;  /* 0x0000020002047810 */ /* 0x000fce0007ffe0ff */
.L_x_176:
[----:B------:R-:W-:Y:S05]  /*0140*/  BSYNC.RECONVERGENT B1 ;  /* 0x0000000000017941 */ /* 0x000fea0003800200 */
.L_x_175:
[----:B------:R-:W-:Y:S01]  /*0150*/  ISETP.GE.U32.AND P0, PT, R4, R0, PT ;  /* 0x000000000400720c */ /* 0x000fe20003f06070 */
[----:B------:R-:W-:-:S12]  /*0160*/  BSSY.RECONVERGENT B1, `(.L_x_177) ;  /* 0x00000a5000017945 */ /* 0x000fd80003800200 */
[----:B------:R-:W-:Y:S05]  /*0170*/  @P0 BRA `(.L_x_178) ;  /* 0x00000008008c0947 */ /* 0x000fea0003800000 */
[----:B------:R-:W-:Y:S01]  /*0180*/  LOP3.LUT R5, RZ, R4, RZ, 0x33, !PT ;  /* 0x00000004ff057212 */ /* 0x000fe200078e33ff */
[----:B------:R-:W-:Y:S03]  /*0190*/  BSSY.RECONVERGENT B2, `(.L_x_179) ;  /* 0x0000053000027945 */ /* 0x000fe60003800200 */
[----:B------:R-:W-:-:S05]  /*01a0*/  IADD3 R6, PT, PT, R5, R6, RZ ;  /* 0x0000000605067210 */ /* 0x000fca0007ffe0ff */
[----:B------:R-:W-:-:S05]  /*01b0*/  IMAD R6, R3, -0x2000, R6 ;  /* 0xffffe00003067824 */ /* 0x000fca00078e0206 */
[C---:B------:R-:W-:Y:S02]  /*01c0*/  ISETP.GE.U32.AND P0, PT, R6.reuse, 0x1e00, PT ;  /* 0x00001e000600780c */ /* 0x040fe40003f06070 */
[----:B------:R-:W-:-:S04]  /*01d0*/  LEA.HI R5, R6, 0x1, RZ, 0x17 ;  /* 0x0000000106057811 */ /* 0x000fc800078fb8ff */
[----:B------:R-:W-:-:S07]  /*01e0*/  LOP3.LUT R6, R5, 0xf, RZ, 0xc0, !PT ;  /* 0x0000000f05067812 */ /* 0x000fce00078ec0ff */
[----:B------:R-:W-:Y:S05]  /*01f0*/  @!P0 BRA `(.L_x_180) ;  /* 0x0000000400308947 */ /* 0x000fea0003800000 */
[----:B------:R-:W-:Y:S01]  /*0200*/  LOP3.LUT R10, R5, 0xfffff0, RZ, 0xc0, !PT ;  /* 0x00fffff0050a7812 */ /* 0x000fe200078ec0ff */
[----:B------:R-:W-:Y:S01]  /*0210*/  BSSY.RECONVERGENT B3, `(.L_x_181) ;  /* 0x0000049000037945 */ /* 0x000fe20003800200 */
[----:B0-----:R-:W-:Y:S02]  /*0220*/  LOP3.LUT R9, R4, 0x1000, RZ, 0xfc, !PT ;  /* 0x0000100004097812 */ /* 0x001fe400078efcff */
[----:B------:R-:W-:Y:S02]  /*0230*/  LEA R4, R3, R4, 0xd ;  /* 0x0000000403047211 */ /* 0x000fe400078e68ff */
[----:B------:R-:W-:-:S07]  /*0240*/  IADD3 R10, PT, PT, -R10, RZ, RZ ;  /* 0x000000ff0a0a7210 */ /* 0x000fce0007ffe1ff */
.L_x_182:
[----:B------:R-:W0:Y:S02]  /*0250*/  LDC.64 R12, c[0x0][0x380] ;  /* 0x0000e000ff0c7b82 */ /* 0x000e240000000a00 */
[----:B0-----:R-:W-:-:S05]  /*0260*/  IMAD.WIDE.U32 R22, R4, 0x4, R12 ;  /* 0x0000000404167825 */ /* 0x001fca00078e000c */
[----:B------:R0:W2:Y:S01]  /*0270*/  LDG.E R8, desc[UR6][R22.64] ;  /* 0x0000000616087981 */ /* 0x0000a2000c1e1900 */
[C---:B------:R-:W-:Y:S02]  /*0280*/  IADD3 R25, PT, PT, R4.reuse, 0x200, RZ ;  /* 0x0000020004197810 */ /* 0x040fe40007ffe0ff */
[C---:B------:R-:W-:Y:S02]  /*0290*/  IADD3 R21, PT, PT, R4.reuse, 0x400, RZ ;  /* 0x0000040004157810 */ /* 0x040fe40007ffe0ff */
[C---:B------:R-:W-:Y:S01]  /*02a0*/  IADD3 R17, PT, PT, R4.reuse, 0x600, RZ ;  /* 0x0000060004117810 */ /* 0x040fe20007ffe0ff */
[----:B------:R-:W-:Y:S01]  /*02b0*/  IMAD.WIDE.U32 R24, R25, 0x4, R12 ;  /* 0x0000000419187825 */ /* 0x000fe200078e000c */
[----:B------:R-:W-:-:S03]  /*02c0*/  IADD3 R19, PT, PT, R4, 0x800, RZ ;  /* 0x0000080004137810 */ /* 0x000fc60007ffe0ff */
[--C-:B------:R-:W-:Y:S01]  /*02d0*/  IMAD.WIDE.U32 R20, R21, 0x4, R12.reuse ;  /* 0x0000000415147825 */ /* 0x100fe200078e000c */
[----:B------:R-:W3:Y:S01]  /*02e0*/  LDG.E R7, desc[UR6][R24.64] ;  /* 0x0000000618077981 */ /* 0x000ee2000c1e1900 */
[C---:B------:R-:W-:Y:S02]  /*02f0*/  IADD3 R11, PT, PT, R4.reuse, 0xa00, RZ ;  /* 0x00000a00040b7810 */ /* 0x040fe40007ffe0ff */
[--C-:B------:R-:W-:Y:S01]  /*0300*/  IMAD.WIDE.U32 R16, R17, 0x4, R12.reuse ;  /* 0x0000000411107825 */ /* 0x100fe200078e000c */
[----:B------:R1:W4:Y:S01]  /*0310*/  LDG.E R29, desc[UR6][R20.64] ;  /* 0x00000006141d7981 */ /* 0x000322000c1e1900 */
[C---:B------:R-:W-:Y:S02]  /*0320*/  IADD3 R14, PT, PT, R4.reuse, 0xc00, RZ ;  /* 0x00000c00040e7810 */ /* 0x040fe40007ffe0ff */
[--C-:B------:R-:W-:Y:S01]  /*0330*/  IMAD.WIDE.U32 R18, R19, 0x4, R12.reuse ;  /* 0x0000000413127825 */ /* 0x100fe200078e000c */
[----:B------:R1:W4:Y:S03]  /*0340*/  LDG.E R28, desc[UR6][R16.64] ;  /* 0x00000006101c7981 */ /* 0x000326000c1e1900 */
[----:B0-----:R-:W-:Y:S01]  /*0350*/  IMAD.WIDE.U32 R22, R11, 0x4, R12 ;  /* 0x000000040b167825 */ /* 0x001fe200078e000c */
[----:B------:R-:W4:Y:S01]  /*0360*/  LDG.E R27, desc[UR6][R18.64] ;  /* 0x00000006121b7981 */ /* 0x000f22000c1e1900 */
[----:B------:R-:W-:-:S02]  /*0370*/  IADD3 R11, PT, PT, R4, 0xe00, RZ ;  /* 0x00000e00040b7810 */ /* 0x000fc40007ffe0ff */
[--C-:B-1----:R-:W-:Y:S01]  /*0380*/  IMAD.WIDE.U32 R20, R14, 0x4, R12.reuse ;  /* 0x000000040e147825 */ /* 0x102fe200078e000c */
[----:B------:R0:W4:Y:S01]  /*0390*/  LDG.E R26, desc[UR6][R22.64] ;  /* 0x00000006161a7981 */ /* 0x000122000c1e1900 */
[C---:B------:R-:W-:Y:S02]  /*03a0*/  IADD3 R14, PT, PT, R4.reuse, 0x1000, RZ ;  /* 0x00001000040e7810 */ /* 0x040fe40007ffe0ff */
[C---:B------:R-:W-:Y:S01]  /*03b0*/  IADD3 R24, PT, PT, R4.reuse, 0x1200, RZ ;  /* 0x0000120004187810 */ /* 0x040fe20007ffe0ff */
[--C-:B------:R-:W-:Y:S01]  /*03c0*/  IMAD.WIDE.U32 R16, R11, 0x4, R12.reuse ;  /* 0x000000040b107825 */ /* 0x100fe200078e000c */
[----:B------:R1:W4:Y:S01]  /*03d0*/  LDG.E R25, desc[UR6][R20.64] ;  /* 0x0000000614197981 */ /* 0x000322000c1e1900 */
[----:B------:R-:W-:Y:S02]  /*03e0*/  IADD3 R11, PT, PT, R4, 0x1400, RZ ;  /* 0x00001400040b7810 */ /* 0x000fe40007ffe0ff */
[--C-:B0-----:R-:W-:Y:S02]  /*03f0*/  IMAD.WIDE.U32 R22, R24, 0x4, R12.reuse ;  /* 0x0000000418167825 */ /* 0x101fe400078e000c */
[----:B------:R0:W4:Y:S02]  /*0400*/  LDG.E R24, desc[UR6][R16.64] ;  /* 0x0000000610187981 */ /* 0x000124000c1e1900 */
[--C-:B-1----:R-:W-:Y:S01]  /*0410*/  IMAD.WIDE.U32 R20, R14, 0x4, R12.reuse ;  /* 0x000000040e147825 */ /* 0x102fe200078e000c */
[C---:B------:R-:W-:Y:S01]  /*0420*/  IADD3 R14, PT, PT, R4.reuse, 0x1600, RZ ;  /* 0x00001600040e7810 */ /* 0x040fe20007ffe0ff */
[----:B------:R1:W4:Y:S04]  /*0430*/  LDG.E R18, desc[UR6][R22.64] ;  /* 0x0000000616127981 */ /* 0x000328000c1e1900 */
[----:B------:R1:W4:Y:S01]  /*0440*/  LDG.E R19, desc[UR6][R20.64] ;  /* 0x0000000614137981 */ /* 0x000322000c1e1900 */
[----:B0-----:R-:W-:Y:S01]  /*0450*/  IMAD.WIDE.U32 R16, R11, 0x4, R12 ;  /* 0x000000040b107825 */ /* 0x001fe200078e000c */
[----:B-1----:R-:W-:-:S04]  /*0460*/  IADD3 R23, PT, PT, R4, 0x1800, RZ ;  /* 0x0000180004177810 */ /* 0x002fc80007ffe0ff */
[----:B------:R0:W4:Y:S01]  /*0470*/  LDG.E R11, desc[UR6][R16.64] ;  /* 0x00000006100b7981 */ /* 0x000122000c1e1900 */
[C---:B------:R-:W-:Y:S01]  /*0480*/  IADD3 R21, PT, PT, R4.reuse, 0x1a00, RZ ;  /* 0x00001a0004157810 */ /* 0x040fe20007ffe0ff */
[----:B0-----:R-:W-:Y:S01]  /*0490*/  IMAD.WIDE.U32 R16, R23, 0x4, R12 ;  /* 0x0000000417107825 */ /* 0x001fe200078e000c */
[----:B------:R-:W-:-:S03]  /*04a0*/  IADD3 R23, PT, PT, R4, 0x1c00, RZ ;  /* 0x00001c0004177810 */ /* 0x000fc60007ffe0ff */
[--C-:B------:R-:W-:Y:S02]  /*04b0*/  IMAD.WIDE.U32 R20, R21, 0x4, R12.reuse ;  /* 0x0000000415147825 */ /* 0x100fe400078e000c */
[----:B------:R-:W4:Y:S02]  /*04c0*/  LDG.E R16, desc[UR6][R16.64] ;  /* 0x0000000610107981 */ /* 0x000f24000c1e1900 */
[----:B------:R-:W-:Y:S02]  /*04d0*/  IMAD.WIDE.U32 R22, R23, 0x4, R12 ;  /* 0x0000000417167825 */ /* 0x000fe400078e000c */
[----:B------:R-:W4:Y:S04]  /*04e0*/  LDG.E R20, desc[UR6][R20.64] ;  /* 0x0000000614147981 */ /* 0x000f28000c1e1900 */
[----:B------:R-:W4:Y:S01]  /*04f0*/  LDG.E R22, desc[UR6][R22.64] ;  /* 0x0000000616167981 */ /* 0x000f22000c1e1900 */
[----:B--2--5:R-:W-:Y:S01]  /*0500*/  FADD R8, R8, R15 ;  /* 0x0000000f08087221 */ /* 0x024fe20000000000 */
[----:B------:R-:W-:-:S06]  /*0510*/  IMAD.WIDE.U32 R14, R14, 0x4, R12 ;  /* 0x000000040e0e7825 */ /* 0x000fcc00078e000c */
[----:B------:R0:W2:Y:S02]  /*0520*/  LDG.E R14, desc[UR6][R14.64] ;  /* 0x000000060e0e7981 */ /* 0x0000a4000c1e1900 */
[----:B0-----:R-:W-:-:S05]  /*0530*/  IADD3 R15, PT, PT, R4, 0x1e00, RZ ;  /* 0x00001e00040f7810 */ /* 0x001fca0007ffe0ff */
[----:B------:R-:W-:-:S06]  /*0540*/  IMAD.WIDE.U32 R12, R15, 0x4, R12 ;  /* 0x000000040f0c7825 */ /* 0x000fcc00078e000c */
[----:B------:R-:W2:Y:S01]  /*0550*/  LDG.E R12, desc[UR6][R12.64] ;  /* 0x000000060c0c7981 */ /* 0x000ea2000c1e1900 */
        /* <DEDUP_REMOVED lines=8> */
[----:B------:R-:W-:Y:S01]  /*05e0*/  FADD R18, R19, R18 ;  /* 0x0000001213127221 */ /* 0x000fe20000000000 */
[----:B------:R-:W-:-:S03]  /*05f0*/  IADD3 R10, PT, PT, R10, 0x10, RZ ;  /* 0x000000100a0a7810 */ /* 0x000fc60007ffe0ff */
[----:B------:R-:W-:Y:S01]  /*0600*/  FADD R11, R18, R11 ;  /* 0x0000000b120b7221 */ /* 0x000fe20000000000 */
[----:B------:R-:W-:Y:S02]  /*0610*/  ISETP.NE.AND P0, PT, R10, RZ, PT ;  /* 0x000000ff0a00720c */ /* 0x000fe40003f05270 */
[----:B------:R-:W-:Y:S02]  /*0620*/  IADD3 R9, PT, PT, R9, 0x2000, RZ ;  /* 0x0000200009097810 */ /* 0x000fe40007ffe0ff */
[----:B------:R-:W-:Y:S01]  /*0630*/  IADD3 R4, PT, PT, R4, 0x2000, RZ ;  /* 0x0000200004047810 */ /* 0x000fe20007ffe0ff */
[----:B--2---:R-:W-:-:S04]  /*0640*/  FADD R11, R11, R14 ;  /* 0x0000000e0b0b7221 */ /* 0x004fc80000000000 */
[----:B------:R-:W-:-:S04]  /*0650*/  FADD R11, R11, R16 ;  /* 0x000000100b0b7221 */ /* 0x000fc80000000000 */
[----:B------:R-:W-:-:S04]  /*0660*/  FADD R11, R11, R20 ;  /* 0x000000140b0b7221 */ /* 0x000fc80000000000 */
[----:B------:R-:W-:-:S04]  /*0670*/  FADD R11, R11, R22 ;  /* 0x000000160b0b7221 */ /* 0x000fc80000000000 */
[----:B------:R-:W-:Y:S01]  /*0680*/  FADD R15, R11, R12 ;  /* 0x0000000c0b0f7221 */ /* 0x000fe20000000000 */
[----:B------:R-:W-:Y:S06]  /*0690*/  @P0 BRA `(.L_x_182) ;  /* 0xfffffff800ec0947 */ /* 0x000fec000383ffff */
[----:B------:R-:W-:Y:S05]  /*06a0*/  BSYNC.RECONVERGENT B3 ;  /* 0x0000000000037941 */ /* 0x000fea0003800200 */
.L_x_181:
[----:B------:R-:W-:-:S07]  /*06b0*/  IADD3 R4, PT, PT, R9, -0x1000, RZ ;  /* 0xfffff00009047810 */ /* 0x000fce0007ffe0ff */
.L_x_180:
[----:B------:R-:W-:Y:S05]  /*06c0*/  BSYNC.RECONVERGENT B2 ;  /* 0x0000000000027941 */ /* 0x000fea0003800200 */
.L_x_179:
[----:B------:R-:W-:-:S13]  /*06d0*/  ISETP.NE.AND P0, PT, R6, RZ, PT ;  /* 0x000000ff0600720c */ /* 0x000fda0003f05270 */
[----:B------:R-:W-:Y:S05]  /*06e0*/  @!P0 BRA `(.L_x_178) ;  /* 0x0000000400308947 */ /* 0x000fea0003800000 */
[----:B------:R-:W-:Y:S01]  /*06f0*/  ISETP.GE.U32.AND P0, PT, R6, 0x8, PT ;  /* 0x000000080600780c */ /* 0x000fe20003f06070 */
[----:B------:R-:W-:Y:S01]  /*0700*/  BSSY.RECONVERGENT B2, `(.L_x_183) ;  /* 0x0000026000027945 */ /* 0x000fe20003800200 */
[----:B------:R-:W-:-:S04]  /*0710*/  LOP3.LUT R22, R5, 0x7, RZ, 0xc0, !PT ;  /* 0x0000000705167812 */ /* 0x000fc800078ec0ff */
[----:B------:R-:W-:-:S07]  /*0720*/  ISETP.NE.AND P1, PT, R22, RZ, PT ;  /* 0x000000ff1600720c */ /* 0x000fce0003f25270 */
[----:B------:R-:W-:Y:S06]  /*0730*/  @!P0 BRA `(.L_x_184) ;  /* 0x0000000000888947 */ /* 0x000fec0003800000 */
[----:B------:R-:W1:Y:S01]  /*0740*/  LDC.64 R6, c[0x0][0x380] ;  /* 0x0000e000ff067b82 */ /* 0x000e620000000a00 */
[----:B------:R-:W-:-:S04]  /*0750*/  LEA R19, R3, R4, 0xd ;  /* 0x0000000403137211 */ /* 0x000fc800078e68ff */
[C---:B------:R-:W-:Y:S02]  /*0760*/  IADD3 R17, PT, PT, R19.reuse, 0x200, RZ ;  /* 0x0000020013117810 */ /* 0x040fe40007ffe0ff */
[C---:B------:R-:W-:Y:S02]  /*0770*/  IADD3 R21, PT, PT, R19.reuse, 0x400, RZ ;  /* 0x0000040013157810 */ /* 0x040fe40007ffe0ff */
[C---:B------:R-:W-:Y:S02]  /*0780*/  IADD3 R13, PT, PT, R19.reuse, 0x600, RZ ;  /* 0x00000600130d7810 */ /* 0x040fe40007ffe0ff */
[C---:B0-----:R-:W-:Y:S01]  /*0790*/  IADD3 R9, PT, PT, R19.reuse, 0x800, RZ ;  /* 0x0000080013097810 */ /* 0x041fe20007ffe0ff */
[----:B-1----:R-:W-:-:S04]  /*07a0*/  IMAD.WIDE.U32 R10, R19, 0x4, R6 ;  /* 0x00000004130a7825 */ /* 0x002fc800078e0006 */
[--C-:B------:R-:W-:Y:S01]  /*07b0*/  IMAD.WIDE.U32 R16, R17, 0x4, R6.reuse ;  /* 0x0000000411107825 */ /* 0x100fe200078e0006 */
[----:B------:R0:W2:Y:S03]  /*07c0*/  LDG.E R14, desc[UR6][R10.64] ;  /* 0x000000060a0e7981 */ /* 0x0000a6000c1e1900 */
[--C-:B------:R-:W-:Y:S01]  /*07d0*/  IMAD.WIDE.U32 R20, R21, 0x4, R6.reuse ;  /* 0x0000000415147825 */ /* 0x100fe200078e0006 */
[----:B------:R1:W3:Y:S03]  /*07e0*/  LDG.E R18, desc[UR6][R16.64] ;  /* 0x0000000610127981 */ /* 0x0002e6000c1e1900 */
[--C-:B------:R-:W-:Y:S01]  /*07f0*/  IMAD.WIDE.U32 R12, R13, 0x4, R6.reuse ;  /* 0x000000040d0c7825 */ /* 0x100fe200078e0006 */
[----:B------:R-:W-:Y:S01]  /*0800*/  IADD3 R23, PT, PT, R19, 0xa00, RZ ;  /* 0x00000a0013177810 */ /* 0x000fe20007ffe0ff */
[----:B------:R-:W4:Y:S02]  /*0810*/  LDG.E R20, desc[UR6][R20.64] ;  /* 0x0000000614147981 */ /* 0x000f24000c1e1900 */
[--C-:B------:R-:W-:Y:S01]  /*0820*/  IMAD.WIDE.U32 R8, R9, 0x4, R6.reuse ;  /* 0x0000000409087825 */ /* 0x100fe200078e0006 */
[----:B------:R-:W-:Y:S01]  /*0830*/  IADD3 R25, PT, PT, R19, 0xc00, RZ ;  /* 0x00000c0013197810 */ /* 0x000fe20007ffe0ff */
[----:B------:R-:W4:Y:S02]  /*0840*/  LDG.E R12, desc[UR6][R12.64] ;  /* 0x000000060c0c7981 */ /* 0x000f24000c1e1900 */
[--C-:B0-----:R-:W-:Y:S01]  /*0850*/  IMAD.WIDE.U32 R10, R23, 0x4, R6.reuse ;  /* 0x00000004170a7825 */ /* 0x101fe200078e0006 */
[----:B------:R-:W-:Y:S01]  /*0860*/  IADD3 R19, PT, PT, R19, 0xe00, RZ ;  /* 0x00000e0013137810 */ /* 0x000fe20007ffe0ff */
[----:B------:R-:W4:Y:S02]  /*0870*/  LDG.E R8, desc[UR6][R8.64] ;  /* 0x0000000608087981 */ /* 0x000f24000c1e1900 */
[----:B-1----:R-:W-:-:S02]  /*0880*/  IMAD.WIDE.U32 R16, R25, 0x4, R6 ;  /* 0x0000000419107825 */ /* 0x002fc400078e0006 */
[----:B------:R-:W4:Y:S02]  /*0890*/  LDG.E R11, desc[UR6][R10.64] ;  /* 0x000000060a0b7981 */ /* 0x000f24000c1e1900 */
[----:B------:R-:W-:Y:S02]  /*08a0*/  IMAD.WIDE.U32 R6, R19, 0x4, R6 ;  /* 0x0000000413067825 */ /* 0x000fe400078e0006 */
[----:B------:R-:W4:Y:S04]  /*08b0*/  LDG.E R17, desc[UR6][R16.64] ;  /* 0x0000000610117981 */ /* 0x000f28000c1e1900 */
[----:B------:R-:W4:Y:S01]  /*08c0*/  LDG.E R7, desc[UR6][R6.64] ;  /* 0x0000000606077981 */ /* 0x000f22000c1e1900 */
        /* <DEDUP_REMOVED lines=9> */
.L_x_184:
[----:B------:R-:W-:Y:S05]  /*0960*/  BSYNC.RECONVERGENT B2 ;  /* 0x0000000000027941 */ /* 0x000fea0003800200 */
.L_x_183:
[----:B------:R-:W-:Y:S05]  /*0970*/  @!P1 BRA `(.L_x_178) ;  /* 0x00000000008c9947 */ /* 0x000fea0003800000 */
[----:B------:R-:W-:Y:S01]  /*0980*/  ISETP.GE.U32.AND P0, PT, R22, 0x4, PT ;  /* 0x000000041600780c */ /* 0x000fe20003f06070 */
[----:B------:R-:W-:Y:S01]  /*0990*/  BSSY.RECONVERGENT B2, `(.L_x_185) ;  /* 0x0000016000027945 */ /* 0x000fe20003800200 */
[----:B------:R-:W-:-:S04]  /*09a0*/  LOP3.LUT R5, R5, 0x3, RZ, 0xc0, !PT ;  /* 0x0000000305057812 */ /* 0x000fc800078ec0ff */
[----:B------:R-:W-:-:S07]  /*09b0*/  ISETP.NE.AND P1, PT, R5, RZ, PT ;  /* 0x000000ff0500720c */ /* 0x000fce0003f25270 */
[----:B------:R-:W-:Y:S06]  /*09c0*/  @!P0 BRA `(.L_x_186) ;  /* 0x0000000000488947 */ /* 0x000fec0003800000 */
[----:B------:R-:W0:Y:S01]  /*09d0*/  LDC.64 R6, c[0x0][0x380] ;  /* 0x0000e000ff067b82 */ /* 0x000e220000000a00 */
[----:B------:R-:W-:-:S04]  /*09e0*/  LEA R13, R3, R4, 0xd ;  /* 0x00000004030d7211 */ /* 0x000fc800078e68ff */
[C---:B------:R-:W-:Y:S02]  /*09f0*/  IADD3 R11, PT, PT, R13.reuse, 0x200, RZ ;  /* 0x000002000d0b7810 */ /* 0x040fe40007ffe0ff */
[C---:B------:R-:W-:Y:S02]  /*0a00*/  IADD3 R17, PT, PT, R13.reuse, 0x400, RZ ;  /* 0x000004000d117810 */ /* 0x040fe40007ffe0ff */
[C---:B------:R-:W-:Y:S01]  /*0a10*/  IADD3 R19, PT, PT, R13.reuse, 0x600, RZ ;  /* 0x000006000d137810 */ /* 0x040fe20007ffe0ff */
[----:B0-----:R-:W-:-:S04]  /*0a20*/  IMAD.WIDE.U32 R8, R13, 0x4, R6 ;  /* 0x000000040d087825 */ /* 0x001fc800078e0006 */
[--C-:B------:R-:W-:Y:S02]  /*0a30*/  IMAD.WIDE.U32 R10, R11, 0x4, R6.reuse ;  /* 0x000000040b0a7825 */ /* 0x100fe400078e0006 */
[----:B------:R-:W2:Y:S02]  /*0a40*/  LDG.E R8, desc[UR6][R8.64] ;  /* 0x0000000608087981 */ /* 0x000ea4000c1e1900 */
[--C-:B------:R-:W-:Y:S02]  /*0a50*/  IMAD.WIDE.U32 R12, R17, 0x4, R6.reuse ;  /* 0x00000004110c7825 */ /* 0x100fe400078e0006 */
[----:B------:R-:W3:Y:S02]  /*0a60*/  LDG.E R10, desc[UR6][R10.64] ;  /* 0x000000060a0a7981 */ /* 0x000ee4000c1e1900 */
[----:B------:R-:W-:Y:S02]  /*0a70*/  IMAD.WIDE.U32 R6, R19, 0x4, R6 ;  /* 0x0000000413067825 */ /* 0x000fe400078e0006 */
[----:B------:R-:W4:Y:S04]  /*0a80*/  LDG.E R12, desc[UR6][R12.64] ;  /* 0x000000060c0c7981 */ /* 0x000f28000c1e1900 */
[----:B------:R-:W4:Y:S01]  /*0a90*/  LDG.E R6, desc[UR6][R6.64] ;  /* 0x0000000606067981 */ /* 0x000f22000c1e1900 */
[----:B------:R-:W-:Y:S01]  /*0aa0*/  IADD3 R4, PT, PT, R4, 0x800, RZ ;  /* 0x0000080004047810 */ /* 0x000fe20007ffe0ff */
[----:B--2--5:R-:W-:-:S04]  /*0ab0*/  FADD R15, R15, R8 ;  /* 0x000000080f0f7221 */ /* 0x024fc80000000000 */
[----:B---3--:R-:W-:-:S04]  /*0ac0*/  FADD R15, R15, R10 ;  /* 0x0000000a0f0f7221 */ /* 0x008fc80000000000 */
[----:B----4-:R-:W-:-:S04]  /*0ad0*/  FADD R15, R15, R12 ;  /* 0x0000000c0f0f7221 */ /* 0x010fc80000000000 */
[----:B------:R-:W-:-:S07]  /*0ae0*/  FADD R15, R15, R6 ;  /* 0x000000060f0f7221 */ /* 0x000fce0000000000 */
.L_x_186:
[----:B------:R-:W-:Y:S05]  /*0af0*/  BSYNC.RECONVERGENT B2 ;  /* 0x0000000000027941 */ /* 0x000fea0003800200 */
.L_x_185:
[----:B------:R-:W-:Y:S05]  /*0b00*/  @!P1 BRA `(.L_x_178) ;  /* 0x0000000000289947 */ /* 0x000fea0003800000 */
[----:B------:R-:W1:Y:S01]  /*0b10*/  LDC.64 R6, c[0x0][0x380] ;  /* 0x0000e000ff067b82 */ /* 0x000e620000000a00 */
[----:B0-----:R-:W-:Y:S02]  /*0b20*/  LEA R9, R3, R4, 0xd ;  /* 0x0000000403097211 */ /* 0x001fe400078e68ff */
[----:B------:R-:W-:-:S07]  /*0b30*/  IADD3 R8, PT, PT, -R5, RZ, RZ ;  /* 0x000000ff05087210 */ /* 0x000fce0007ffe1ff */
.L_x_187:
[----:B-1----:R-:W-:-:S06]  /*0b40*/  IMAD.WIDE.U32 R4, R9, 0x4, R6 ;  /* 0x0000000409047825 */ /* 0x002fcc00078e0006 */
[----:B------:R-:W2:Y:S01]  /*0b50*/  LDG.E R4, desc[UR6][R4.64] ;  /* 0x0000000604047981 */ /* 0x000ea2000c1e1900 */
[----:B------:R-:W-:Y:S02]  /*0b60*/  IADD3 R8, PT, PT, R8, 0x1, RZ ;  /* 0x0000000108087810 */ /* 0x000fe40007ffe0ff */
[----:B------:R-:W-:Y:S02]  /*0b70*/  IADD3 R9, PT, PT, R9, 0x200, RZ ;  /* 0x0000020009097810 */ /* 0x000fe40007ffe0ff */
[----:B------:R-:W-:Y:S01]  /*0b80*/  ISETP.NE.AND P0, PT, R8, RZ, PT ;  /* 0x000000ff0800720c */ /* 0x000fe20003f05270 */
[----:B--2--5:R-:W-:-:S12]  /*0b90*/  FADD R15, R4, R15 ;  /* 0x0000000f040f7221 */ /* 0x024fd80000000000 */
[----:B------:R-:W-:Y:S05]  /*0ba0*/  @P0 BRA `(.L_x_187) ;  /* 0xfffffffc00e40947 */ /* 0x000fea000383ffff */
.L_x_178:
[----:B------:R-:W-:Y:S05]  /*0bb0*/  BSYNC.RECONVERGENT B1 ;  /* 0x0000000000017941 */ /* 0x000fea0003800200 */
.L_x_177:
[----:B------:R-:W-:-:S13]  /*0bc0*/  ISETP.GE.U32.AND P0, PT, R0, 0x200, PT ;  /* 0x000002000000780c */ /* 0x000fda0003f06070 */
[----:B------:R-:W-:Y:S05]  /*0bd0*/  @!P0 BRA `(.L_x_188) ;  /* 0x0000000000d08947 */ /* 0x000fea0003800000 */
[----:B0-----:R-:W0:Y:S01]  /*0be0*/  S2R R8, SR_LANEID ;  /* 0x0000000000087919 */ /* 0x001e220000000000 */
[----:B-----5:R-:W1:Y:S02]  /*0bf0*/  SHFL.DOWN PT, R0, R15, 0x1, 0x1f ;  /* 0x08201f000f007f89 */ /* 0x020e6400000e0000 */
[----:B-1----:R-:W-:Y:S01]  /*0c00*/  FADD R0, R0, R15 ;  /* 0x0000000f00007221 */ /* 0x002fe20000000000 */
[C---:B0-----:R-:W-:Y:S02]  /*0c10*/  ISETP.GT.AND P0, PT, R8.reuse, 0x1e, PT ;  /* 0x0000001e0800780c */ /* 0x041fe40003f04270 */
[C---:B------:R-:W-:Y:S02]  /*0c20*/  ISETP.NE.AND P1, PT, R8.reuse, RZ, PT ;  /* 0x000000ff0800720c */ /* 0x040fe40003f25270 */
        /* <DEDUP_REMOVED lines=27> */
[----:B------:R-:W0:Y:S04]  /*0de0*/  LDS.128 R12, [UR4+0x10] ;  /* 0x00001004ff0c7984 */ /* 0x000e280008000c00 */
[----:B------:R-:W2:Y:S04]  /*0df0*/  LDS.128 R8, [UR4+0x20] ;  /* 0x00002004ff087984 */ /* 0x000ea80008000c00 */
[----:B-1----:R-:W1:Y:S04]  /*0e00*/  LDS.128 R4, [UR4+0x30] ;  /* 0x00003004ff047984 */ /* 0x002e680008000c00 */
[----:B------:R-:W3:Y:S01]  /*0e10*/  LDS.128 R16, [UR4+0x40] ;  /* 0x00004004ff107984 */ /* 0x000ee20008000c00 */
[----:B0-----:R-:W-:-:S04]  /*0e20*/  FADD R13, R20, R13 ;  /* 0x0000000d140d7221 */ /* 0x001fc80000000000 */
[----:B------:R-:W-:-:S04]  /*0e30*/  FADD R14, R13, R14 ;  /* 0x0000000e0d0e7221 */ /* 0x000fc80000000000 */
[----:B------:R-:W-:-:S04]  /*0e40*/  FADD R15, R14, R15 ;  /* 0x0000000f0e0f7221 */ /* 0x000fc80000000000 */
[----:B--2---:R-:W-:-:S04]  /*0e50*/  FADD R8, R15, R8 ;  /* 0x000000080f087221 */ /* 0x004fc80000000000 */
[----:B------:R-:W-:-:S04]  /*0e60*/  FADD R9, R8, R9 ;  /* 0x0000000908097221 */ /* 0x000fc80000000000 */
[----:B------:R-:W-:-:S04]  /*0e70*/  FADD R10, R9, R10 ;  /* 0x0000000a090a7221 */ /* 0x000fc80000000000 */
[----:B------:R-:W-:-:S04]  /*0e80*/  FADD R11, R10, R11 ;  /* 0x0000000b0a0b7221 */ /* 0x000fc80000000000 */
[----:B-1----:R-:W-:-:S04]  /*0e90*/  FADD R4, R11, R4 ;  /* 0x000000040b047221 */ /* 0x002fc80000000000 */
        /* <DEDUP_REMOVED lines=8> */
.L_x_188:
[----:B0-----:R-:W0:Y:S01]  /*0f20*/  S2R R8, SR_LANEID ;  /* 0x0000000000087919 */ /* 0x001e220000000000 */
[----:B------:R-:W-:-:S04]  /*0f30*/  LOP3.LUT R4, R2, 0x3e0, RZ, 0xc0, !PT ;  /* 0x000003e002047812 */ /* 0x000fc800078ec0ff */
[----:B------:R-:W-:Y:S02]  /*0f40*/  IADD3 R5, PT, PT, R4, 0x20, RZ ;  /* 0x0000002004057810 */ /* 0x000fe40007ffe0ff */
[----:B------:R-:W-:Y:S02]  /*0f50*/  LOP3.LUT R7, RZ, R4, RZ, 0x33, !PT ;  /* 0x00000004ff077212 */ /* 0x000fe400078e33ff */
[----:B------:R-:W-:Y:S02]  /*0f60*/  ISETP.GT.U32.AND P0, PT, R5, R0, PT ;  /* 0x000000000500720c */ /* 0x000fe40003f04070 */
[----:B------:R-:W-:-:S04]  /*0f70*/  IADD3 R7, PT, PT, R0, R7, RZ ;  /* 0x0000000700077210 */ /* 0x000fc80007ffe0ff */
[----:B------:R-:W-:-:S05]  /*0f80*/  SEL R7, R7, 0x1f, P0 ;  /* 0x0000001f07077807 */ /* 0x000fca0000000000 */
[----:B-----5:R-:W1:Y:S01]  /*0f90*/  SHFL.DOWN PT, R4, R15, 0x1, R7 ;  /* 0x082000000f047989 */ /* 0x020e6200000e0007 */
[C---:B0-----:R-:W-:Y:S02]  /*0fa0*/  ISETP.GE.AND P0, PT, R8.reuse, R7, PT ;  /* 0x000000070800720c */ /* 0x041fe40003f06270 */
[C---:B------:R-:W-:Y:S02]  /*0fb0*/  IADD3 R6, PT, PT, R8.reuse, 0x2, RZ ;  /* 0x0000000208067810 */ /* 0x040fe40007ffe0ff */
[----:B------:R-:W-:-:S09]  /*0fc0*/  ISETP.NE.AND P1, PT, R8, RZ, PT ;  /* 0x000000ff0800720c */ /* 0x000fd20003f25270 */
[----:B-1----:R-:W-:Y:S01]  /*0fd0*/  @!P0 FADD R15, R4, R15 ;  /* 0x0000000f040f8221 */ /* 0x002fe20000000000 */
[----:B------:R-:W-:Y:S02]  /*0fe0*/  ISETP.GT.AND P0, PT, R6, R7, PT ;  /* 0x000000070600720c */ /* 0x000fe40003f04270 */
[----:B------:R-:W-:Y:S01]  /*0ff0*/  IADD3 R6, PT, PT, R8, 0x4, RZ ;  /* 0x0000000408067810 */ /* 0x000fe20007ffe0ff */
        /* <DEDUP_REMOVED lines=24> */
[----:B------:R-:W1:Y:S01]  /*1180*/  S2UR UR5, SR_CgaCtaId ;  /* 0x00000000000579c3 */ /* 0x000e620000008800 */
[----:B------:R-:W-:Y:S01]  /*1190*/  UMOV UR4, 0x400 ;  /* 0x0000040000047882 */ /* 0x000fe20000000000 */
[C---:B------:R-:W-:Y:S02]  /*11a0*/  ISETP.GT.U32.AND P2, PT, R0.reuse, 0x20, PT ;  /* 0x000000200000780c */ /* 0x040fe40003f44070 */
[C---:B------:R-:W-:Y:S02]  /*11b0*/  ISETP.GT.U32.AND P3, PT, R0.reuse, 0x40, PT ;  /* 0x000000400000780c */ /* 0x040fe40003f64070 */
[C---:B------:R-:W-:Y:S02]  /*11c0*/  ISETP.GT.U32.AND P1, PT, R0.reuse, 0x60, PT ;  /* 0x000000600000780c */ /* 0x040fe40003f24070 */
[----:B------:R-:W-:Y:S01]  /*11d0*/  ISETP.GT.U32.AND P4, PT, R0, 0xc0, PT ;  /* 0x000000c00000780c */ /* 0x000fe20003f84070 */
[----:B-1----:R-:W-:-:S09]  /*11e0*/  ULEA UR4, UR5, UR4, 0x18 ;  /* 0x0000000405047291 */ /* 0x002fd2000f8ec0ff */
[----:B0-----:R-:W0:Y:S04]  /*11f0*/  LDS.128 R4, [UR4+0x10] ;  /* 0x00001004ff047984 */ /* 0x001e280008000c00 */
[----:B------:R-:W1:Y:S04]  /*1200*/  LDS.128 R8, [UR4+0x20] ;  /* 0x00002004ff087984 */ /* 0x000e680008000c00 */
[----:B------:R-:W2:Y:S04]  /*1210*/  LDS.128 R12, [UR4+0x30] ;  /* 0x00003004ff0c7984 */ /* 0x000ea80008000c00 */
[----:B------:R-:W3:Y:S01]  /*1220*/  LDS.128 R16, [UR4+0x40] ;  /* 0x00004004ff107984 */ /* 0x000ee20008000c00 */
[----:B0-----:R-:W-:Y:S01]  /*1230*/  @P2 FADD R20, R20, R5 ;  /* 0x0000000514142221 */ /* 0x001fe20000000000 */
[----:B------:R-:W-:-:S03]  /*1240*/  ISETP.GT.U32.AND P2, PT, R0, 0x80, PT ;  /* 0x000000800000780c */ /* 0x000fc60003f44070 */
[----:B------:R-:W-:Y:S01]  /*1250*/  @P3 FADD R20, R20, R6 ;  /* 0x0000000614143221 */ /* 0x000fe20000000000 */
[----:B------:R-:W-:-:S03]  /*1260*/  ISETP.GT.U32.AND P3, PT, R0, 0xa0, PT ;  /* 0x000000a00000780c */ /* 0x000fc60003f64070 */
[----:B------:R-:W-:Y:S01]  /*1270*/  @P1 FADD R20, R20, R7 ;  /* 0x0000000714141221 */ /* 0x000fe20000000000 */
[----:B------:R-:W-:-:S05]  /*1280*/  ISETP.GT.U32.AND P1, PT, R0, 0xe0, PT ;  /* 0x000000e00000780c */ /* 0x000fca0003f24070 */
[----:B-1----:R-:W-:Y:S01]  /*1290*/  @P2 FADD R20, R20, R8 ;  /* 0x0000000814142221 */ /* 0x002fe20000000000 */
[----:B------:R-:W-:-:S03]  /*12a0*/  ISETP.GT.U32.AND P2, PT, R0, 0x100, PT ;  /* 0x000001000000780c */ /* 0x000fc60003f44070 */
[----:B------:R-:W-:Y:S01]  /*12b0*/  @P3 FADD R20, R20, R9 ;  /* 0x0000000914143221 */ /* 0x000fe20000000000 */
[----:B------:R-:W-:-:S03]  /*12c0*/  ISETP.GT.U32.AND P3, PT, R0, 0x120, PT ;  /* 0x000001200000780c */ /* 0x000fc60003f64070 */
[----:B------:R-:W-:Y:S01]  /*12d0*/  @P4 FADD R20, R20, R10 ;  /* 0x0000000a14144221 */ /* 0x000fe20000000000 */
[----:B------:R-:W-:-:S03]  /*12e0*/  ISETP.GT.U32.AND P4, PT, R0, 0x140, PT ;  /* 0x000001400000780c */ /* 0x000fc60003f84070 */
[----:B------:R-:W-:Y:S01]  /*12f0*/  @P1 FADD R20, R20, R11 ;  /* 0x0000000b14141221 */ /* 0x000fe20000000000 */
[----:B------:R-:W-:-:S03]  /*1300*/  ISETP.GT.U32.AND P1, PT, R0, 0x160, PT ;  /* 0x000001600000780c */ /* 0x000fc60003f24070 */
[----:B--2---:R-:W-:Y:S01]  /*1310*/  @P2 FADD R20, R20, R12 ;  /* 0x0000000c14142221 */ /* 0x004fe20000000000 */
[----:B------:R-:W-:-:S03]  /*1320*/  ISETP.GT.U32.AND P2, PT, R0, 0x180, PT ;  /* 0x000001800000780c */ /* 0x000fc60003f44070 */
[----:B------:R-:W-:Y:S01]  /*1330*/  @P3 FADD R20, R20, R13 ;  /* 0x0000000d14143221 */ /* 0x000fe20000000000 */
[----:B------:R-:W-:-:S03]  /*1340*/  ISETP.GT.U32.AND P3, PT, R0, 0x1a0, PT ;  /* 0x000001a00000780c */ /* 0x000fc60003f64070 */
[----:B------:R-:W-:Y:S01]  /*1350*/  @P4 FADD R20, R20, R14 ;  /* 0x0000000e14144221 */ /* 0x000fe20000000000 */
[----:B------:R-:W-:-:S03]  /*1360*/  ISETP.GT.U32.AND P4, PT, R0, 0x1c0, PT ;  /* 0x000001c00000780c */ /* 0x000fc60003f84070 */
[----:B------:R-:W-:Y:S01]  /*1370*/  @P1 FADD R20, R20, R15 ;  /* 0x0000000f14141221 */ /* 0x000fe20000000000 */
[----:B------:R-:W-:-:S03]  /*1380*/  ISETP.GT.U32.AND P1, PT, R0, 0x1e0, PT ;  /* 0x000001e00000780c */ /* 0x000fc60003f24070 */
[----:B---3--:R-:W-:-:S04]  /*1390*/  @P2 FADD R20, R20, R16 ;  /* 0x0000001014142221 */ /* 0x008fc80000000000 */
[----:B------:R-:W-:-:S04]  /*13a0*/  @P3 FADD R20, R20, R17 ;  /* 0x0000001114143221 */ /* 0x000fc80000000000 */
[----:B------:R-:W-:-:S04]  /*13b0*/  @P4 FADD R20, R20, R18 ;  /* 0x0000001214144221 */ /* 0x000fc80000000000 */
[----:B------:R-:W-:Y:S01]  /*13c0*/  @P1 FADD R20, R20, R19 ;  /* 0x0000001314141221 */ /* 0x000fe20000000000 */
[----:B------:R-:W-:Y:S06]  /*13d0*/  BRA `(.L_x_189) ;  /* 0x0000001400007947 */ /* 0x000fec0003800000 */
.L_x_174:
[----:B------:R-:W0:Y:S01]  /*13e0*/  S2R R2, SR_TID.X ;  /* 0x0000000000027919 */ /* 0x000e220000002100 */
[----:B------:R-:W1:Y:S02]  /*13f0*/  LDCU.64 UR4, c[0x0][0x380] ;  /* 0x00007000ff0477ac */ /* 0x000e640008000a00 */
[----:B-1----:R-:W-:Y:S02]  /*1400*/  MOV R4, UR4 ;  /* 0x0000000400047c02 */ /* 0x002fe40008000f00 */
[----:B------:R-:W-:Y:S02]  /*1410*/  MOV R5, UR5 ;  /* 0x0000000500057c02 */ /* 0x000fe40008000f00 */
[----:B0-----:R-:W-:-:S05]  /*1420*/  LEA R9, R3, R2, 0xd ;  /* 0x0000000203097211 */ /* 0x001fca00078e68ff */
[----:B------:R-:W-:-:S05]  /*1430*/  IMAD.WIDE.U32 R8, R9, 0x4, R4 ;  /* 0x0000000409087825 */ /* 0x000fca00078e0004 */
        /* <DEDUP_REMOVED lines=16> */
[----:B------:R-:W-:Y:S01]  /*1540*/  ISETP.GE.U32.AND P0, PT, R0, R13, PT ;  /* 0x0000000d0000720c */ /* 0x000fe20003f06070 */
        /* <DEDUP_REMOVED lines=16> */
[----:B------:R-:W-:Y:S01]  /*1650*/  LEA R9, R3, R13, 0xd ;  /* 0x0000000d03097211 */ /* 0x000fe200078e68ff */
[----:B------:R-:W-:Y:S01]  /*1660*/  UMOV UR4, URZ ;  /* 0x000000ff00047c82 */ /* 0x000fe20008000000 */
[----:B------:R-:W-:Y:S02]  /*1670*/  IADD3 R8, PT, PT, R6, -0x2000, RZ ;  /* 0xffffe00006087810 */ /* 0x000fe40007ffe0ff */
[----:B------:R-:W-:Y:S02]  /*1680*/  LOP3.LUT R0, RZ, R2, RZ, 0x33, !PT ;  /* 0x00000002ff007212 */ /* 0x000fe400078e33ff */
[----:B------:R-:W-:Y:S02]  /*1690*/  ISETP.GT.U32.AND P0, PT, R9, R8, PT ;  /* 0x000000080900720c */ /* 0x000fe40003f04070 */
[----:B------:R-:W-:Y:S02]  /*16a0*/  IADD3 R10, PT, PT, -R13, R6, R0 ;  /* 0x000000060d0a7210 */ /* 0x000fe40007ffe100 */
[----:B------:R-:W-:-:S02]  /*16b0*/  IADD3 R7, PT, PT, R9, 0x1000, R2 ;  /* 0x0000100009077810 */ /* 0x000fc40007ffe002 */
[----:B------:R-:W-:Y:S01]  /*16c0*/  MOV R0, R9 ;  /* 0x0000000900007202 */ /* 0x000fe20000000f00 */
[----:B------:R-:W-:-:S06]  /*16d0*/  IMAD R2, R3, -0x2000, R10 ;  /* 0xffffe00003027824 */ /* 0x000fcc00078e020a */
[----:B------:R-:W-:Y:S05]  /*16e0*/  @P0 BRA `(.L_x_191) ;  /* 0x0000000000bc0947 */ /* 0x000fea0003800000 */
[----:B------:R-:W0:Y:S08]  /*16f0*/  LDC R6, c[0x0][0x3a8] ;  /* 0x0000ea00ff067b82 */ /* 0x000e300000000800 */
[----:B------:R-:W1:Y:S02]  /*1700*/  LDC.64 R4, c[0x0][0x380] ;  /* 0x0000e000ff047b82 */ /* 0x000e640000000a00 */
.L_x_192:
[----:B------:R-:W2:Y:S02]  /*1710*/  S2R R10, SR_TID.X ;  /* 0x00000000000a7919 */ /* 0x000ea40000002100 */
[----:B--2---:R-:W-:-:S05]  /*1720*/  IADD3 R11, PT, PT, R10, R9, RZ ;  /* 0x000000090a0b7210 */ /* 0x004fca0007ffe0ff */
[----:B-1----:R-:W-:-:S05]  /*1730*/  IMAD.WIDE.U32 R10, R11, 0x4, R4 ;  /* 0x000000040b0a7825 */ /* 0x002fca00078e0004 */
        /* <DEDUP_REMOVED lines=13> */
[----:B---3--:R-:W-:-:S02]  /*1810*/  FADD R14, R14, R15 ;  /* 0x0000000f0e0e7221 */ /* 0x008fc40000000000 */
[----:B------:R-:W2:Y:S01]  /*1820*/  LDG.E R15, desc[UR6][R10.64+0x7000] ;  /* 0x007000060a0f7981 */ /* 0x000ea2000c1e1900 */
[----:B----4-:R-:W-:-:S03]  /*1830*/  FADD R12, R16, R17 ;  /* 0x00000011100c7221 */ /* 0x010fc60000000000 */
[----:B------:R-:W3:Y:S04]  /*1840*/  LDG.E R17, desc[UR6][R10.64+0x5800] ;  /* 0x005800060a117981 */ /* 0x000ee8000c1e1900 */
[----:B------:R-:W2:Y:S01]  /*1850*/  LDG.E R16, desc[UR6][R10.64+0x6800] ;  /* 0x006800060a107981 */ /* 0x000ea2000c1e1900 */
[----:B------:R-:W-:-:S03]  /*1860*/  FADD R14, R23, R14 ;  /* 0x0000000e170e7221 */ /* 0x000fc60000000000 */
[----:B------:R-:W4:Y:S01]  /*1870*/  LDG.E R23, desc[UR6][R10.64+0x7800] ;  /* 0x007800060a177981 */ /* 0x000f22000c1e1900 */
[----:B-----5:R-:W-:-:S04]  /*1880*/  FADD R19, R19, R20 ;  /* 0x0000001413137221 */ /* 0x020fc80000000000 */
[----:B------:R-:W-:Y:S01]  /*1890*/  FADD R19, R12, R19 ;  /* 0x000000130c137221 */ /* 0x000fe20000000000 */
[----:B0-----:R-:W-:Y:S01]  /*18a0*/  IADD3 R12, PT, PT, -R9, R6, RZ ;  /* 0x00000006090c7210 */ /* 0x001fe20007ffe1ff */
[----:B------:R-:W-:-:S03]  /*18b0*/  FADD R21, R21, R22 ;  /* 0x0000001615157221 */ /* 0x000fc60000000000 */
[----:B------:R-:W-:Y:S01]  /*18c0*/  ISETP.GE.U32.AND P0, PT, R12, R13, PT ;  /* 0x0000000d0c00720c */ /* 0x000fe20003f06070 */
[----:B------:R-:W-:-:S04]  /*18d0*/  FADD R24, R24, R25 ;  /* 0x0000001918187221 */ /* 0x000fc80000000000 */
[----:B------:R-:W-:Y:S01]  /*18e0*/  FADD R21, R21, R24 ;  /* 0x0000001815157221 */ /* 0x000fe20000000000 */
[----:B------:R-:W-:Y:S01]  /*18f0*/  FADD R14, R14, R19 ;  /* 0x000000130e0e7221 */ /* 0x000fe20000000000 */
[----:B---3--:R-:W-:Y:S01]  /*1900*/  FADD R17, R17, R18 ;  /* 0x0000001211117221 */ /* 0x008fe20000000000 */
[----:B--2---:R-:W-:-:S04]  /*1910*/  FADD R16, R16, R15 ;  /* 0x0000000f10107221 */ /* 0x004fc80000000000 */
[----:B------:R-:W-:-:S04]  /*1920*/  FADD R16, R17, R16 ;  /* 0x0000001011107221 */ /* 0x000fc80000000000 */
[----:B------:R-:W-:-:S04]  /*1930*/  FADD R21, R21, R16 ;  /* 0x0000001015157221 */ /* 0x000fc80000000000 */
[----:B------:R-:W-:-:S04]  /*1940*/  FADD R14, R14, R21 ;  /* 0x000000150e0e7221 */ /* 0x000fc80000000000 */
[----:B----4-:R-:W-:Y:S01]  /*1950*/  FADD R23, R23, R14 ;  /* 0x0000000e17177221 */ /* 0x010fe20000000000 */
[----:B------:R-:W-:Y:S06]  /*1960*/  @!P0 BRA `(.L_x_190) ;  /* 0x0000000800d08947 */ /* 0x000fec0003800000 */
[C---:B------:R-:W-:Y:S01]  /*1970*/  IADD3 R9, PT, PT, R13.reuse, R9, RZ ;  /* 0x000000090d097210 */ /* 0x040fe20007ffe0ff */
[----:B------:R-:W-:Y:S01]  /*1980*/  UIADD3 UR4, UPT, UPT, UR4, 0x1, URZ ;  /* 0x0000000104047890 */ /* 0x000fe2000fffe0ff */
[----:B------:R-:W-:Y:S02]  /*1990*/  IADD3 R0, PT, PT, R13, R0, RZ ;  /* 0x000000000d007210 */ /* 0x000fe40007ffe0ff */
[----:B------:R-:W-:Y:S02]  /*19a0*/  ISETP.GT.U32.AND P0, PT, R9, R8, PT ;  /* 0x000000080900720c */ /* 0x000fe40003f04070 */
[C---:B------:R-:W-:Y:S02]  /*19b0*/  IADD3 R2, PT, PT, -R13.reuse, R2, RZ ;  /* 0x000000020d027210 */ /* 0x040fe40007ffe1ff */
[----:B------:R-:W-:-:S09]  /*19c0*/  IADD3 R7, PT, PT, R13, R7, RZ ;  /* 0x000000070d077210 */ /* 0x000fd20007ffe0ff */
[----:B------:R-:W-:Y:S05]  /*19d0*/  @!P0 BRA `(.L_x_192) ;  /* 0xfffffffc004c8947 */ /* 0x000fea000383ffff */
.L_x_191:
[----:B------:R-:W0:Y:S01]  /*19e0*/  S2R R16, SR_TID.X ;  /* 0x0000000000107919 */ /* 0x000e220000002100 */
[----:B------:R-:W-:Y:S01]  /*19f0*/  IADD3 R8, PT, PT, -R9, R6, RZ ;  /* 0x0000000609087210 */ /* 0x000fe20007ffe1ff */
[----:B------:R-:W-:Y:S03]  /*1a00*/  BSSY.RECONVERGENT B1, `(.L_x_190) ;  /* 0x00000aa000017945 */ /* 0x000fe60003800200 */
[----:B0-----:R-:W-:-:S04]  /*1a10*/  ISETP.GE.AND P0, PT, R16, R8, PT ;  /* 0x000000081000720c */ /* 0x001fc80003f06270 */
[----:B------:R-:W-:-:S13]  /*1a20*/  ISETP.GE.U32.OR P0, PT, R9, R6, P0 ;  /* 0x000000060900720c */ /* 0x000fda0000706470 */
[----:B------:R-:W-:Y:S05]  /*1a30*/  @P0 BRA `(.L_x_193) ;  /* 0x0000000800980947 */ /* 0x000fea0003800000 */
[----:B------:R-:W0:Y:S01]  /*1a40*/  LDC R10, c[0x0][0x3ac] ;  /* 0x0000eb00ff0a7b82 */ /* 0x000e220000000800 */
[----:B------:R-:W-:Y:S01]  /*1a50*/  LOP3.LUT R11, RZ, R16, RZ, 0x33, !PT ;  /* 0x00000010ff0b7212 */ /* 0x000fe200078e33ff */
[----:B------:R-:W-:Y:S06]  /*1a60*/  BSSY.RECONVERGENT B2, `(.L_x_194) ;  /* 0x0000056000027945 */ /* 0x000fec0003800200 */
[----:B------:R-:W1:Y:S01]  /*1a70*/  LDC R8, c[0x0][0x3ac] ;  /* 0x0000eb00ff087b82 */ /* 0x000e620000000800 */
[----:B0-----:R-:W-:-:S04]  /*1a80*/  SHF.L.U32 R10, R10, 0xd, RZ ;  /* 0x0000000d0a0a7819 */ /* 0x001fc800000006ff */
[----:B------:R-:W-:-:S04]  /*1a90*/  LEA R10, R3, R10, 0xd ;  /* 0x0000000a030a7211 */ /* 0x000fc800078e68ff */
[----:B------:R-:W-:Y:S01]  /*1aa0*/  IADD3 R6, PT, PT, -R10, R6, R11 ;  /* 0x000000060a067210 */ /* 0x000fe20007ffe10b */
[----:B-1----:R-:W-:-:S04]  /*1ab0*/  IMAD R11, R8, UR4, RZ ;  /* 0x00000004080b7c24 */ /* 0x002fc8000f8e02ff */
[----:B------:R-:W-:-:S05]  /*1ac0*/  IMAD R6, R11, -0x2000, R6 ;  /* 0xffffe0000b067824 */ /* 0x000fca00078e0206 */
[C---:B------:R-:W-:Y:S02]  /*1ad0*/  ISETP.GE.U32.AND P0, PT, R6.reuse, 0x1e00, PT ;  /* 0x00001e000600780c */ /* 0x040fe40003f06070 */
[----:B------:R-:W-:-:S04]  /*1ae0*/  LEA.HI R6, R6, 0x1, RZ, 0x17 ;  /* 0x0000000106067811 */ /* 0x000fc800078fb8ff */
[----:B------:R-:W-:-:S07]  /*1af0*/  LOP3.LUT R8, R6, 0xf, RZ, 0xc0, !PT ;  /* 0x0000000f06087812 */ /* 0x000fce00078ec0ff */
[----:B------:R-:W-:Y:S05]  /*1b00*/  @!P0 BRA `(.L_x_195) ;  /* 0x00000004002c8947 */ /* 0x000fea0003800000 */
[----:B------:R-:W-:Y:S01]  /*1b10*/  LEA.HI R10, R2, 0x1, RZ, 0x17 ;  /* 0x00000001020a7811 */ /* 0x000fe200078fb8ff */
[----:B------:R-:W-:Y:S01]  /*1b20*/  BSSY.RECONVERGENT B3, `(.L_x_196) ;  /* 0x0000048000037945 */ /* 0x000fe20003800200 */
[----:B------:R-:W-:Y:S02]  /*1b30*/  LOP3.LUT R11, R16, 0x1000, RZ, 0xfc, !PT ;  /* 0x00001000100b7812 */ /* 0x000fe400078efcff */
[----:B------:R-:W-:-:S04]  /*1b40*/  LOP3.LUT R10, R10, 0xfffff0, RZ, 0xc0, !PT ;  /* 0x00fffff00a0a7812 */ /* 0x000fc800078ec0ff */
[----:B------:R-:W-:-:S07]  /*1b50*/  IADD3 R13, PT, PT, -R10, RZ, RZ ;  /* 0x000000ff0a0d7210 */ /* 0x000fce0007ffe1ff */
.L_x_197:
[C---:B------:R-:W-:Y:S02]  /*1b60*/  IADD3 R15, PT, PT, R7.reuse, -0x1000, RZ ;  /* 0xfffff000070f7810 */ /* 0x040fe40007ffe0ff */
[----:B------:R-:W-:-:S03]  /*1b70*/  IADD3 R25, PT, PT, R7, -0xe00, RZ ;  /* 0xfffff20007197810 */ /* 0x000fc60007ffe0ff */
[----:B------:R-:W-:Y:S01]  /*1b80*/  IMAD.WIDE.U32 R14, R15, 0x4, R4 ;  /* 0x000000040f0e7825 */ /* 0x000fe200078e0004 */
[----:B------:R-:W-:-:S04]  /*1b90*/  IADD3 R21, PT, PT, R7, -0xc00, RZ ;  /* 0xfffff40007157810 */ /* 0x000fc80007ffe0ff */
[----:B------:R0:W2:Y:S01]  /*1ba0*/  LDG.E R22, desc[UR6][R14.64] ;  /* 0x000000060e167981 */ /* 0x0000a2000c1e1900 */
[----:B------:R-:W-:-:S04]  /*1bb0*/  IMAD.WIDE.U32 R24, R25, 0x4, R4 ;  /* 0x0000000419187825 */ /* 0x000fc800078e0004 */
[--C-:B------:R-:W-:Y:S01]  /*1bc0*/  IMAD.WIDE.U32 R20, R21, 0x4, R4.reuse ;  /* 0x0000000415147825 */ /* 0x100fe200078e0004 */
[----:B------:R-:W3:Y:S04]  /*1bd0*/  LDG.E R16, desc[UR6][R24.64] ;  /* 0x0000000618107981 */ /* 0x000ee8000c1e1900 */
[----:B------:R1:W4:Y:S01]  /*1be0*/  LDG.E R17, desc[UR6][R20.64] ;  /* 0x0000000614117981 */ /* 0x000322000c1e1900 */
[C---:B------:R-:W-:Y:S02]  /*1bf0*/  IADD3 R19, PT, PT, R7.reuse, -0xa00, RZ ;  /* 0xfffff60007137810 */ /* 0x040fe40007ffe0ff */
[C---:B------:R-:W-:Y:S02]  /*1c00*/  IADD3 R29, PT, PT, R7.reuse, -0x800, RZ ;  /* 0xfffff800071d7810 */ /* 0x040fe40007ffe0ff */
[----:B------:R-:W-:Y:S01]  /*1c10*/  IADD3 R27, PT, PT, R7, -0x600, RZ ;  /* 0xfffffa00071b7810 */ /* 0x000fe20007ffe0ff */
[----:B------:R-:W-:Y:S01]  /*1c20*/  IMAD.WIDE.U32 R18, R19, 0x4, R4 ;  /* 0x0000000413127825 */ /* 0x000fe200078e0004 */
[----:B------:R-:W-:-:S03]  /*1c30*/  IADD3 R12, PT, PT, R7, -0x400, RZ ;  /* 0xfffffc00070c7810 */ /* 0x000fc60007ffe0ff */
[--C-:B------:R-:W-:Y:S01]  /*1c40*/  IMAD.WIDE.U32 R28, R29, 0x4, R4.reuse ;  /* 0x000000041d1c7825 */ /* 0x100fe200078e0004 */
[----:B------:R-:W5:Y:S03]  /*1c50*/  LDG.E R10, desc[UR6][R18.64] ;  /* 0x00000006120a7981 */ /* 0x000f66000c1e1900 */
[----:B0-----:R-:W-:Y:S01]  /*1c60*/  IMAD.WIDE.U32 R14, R27, 0x4, R4 ;  /* 0x000000041b0e7825 */ /* 0x001fe200078e0004 */
[----:B------:R-:W-:-:S03]  /*1c70*/  IADD3 R27, PT, PT, R7, -0x200, RZ ;  /* 0xfffffe00071b7810 */ /* 0x000fc60007ffe0ff */
[--C-:B-1----:R-:W-:Y:S02]  /*1c80*/  IMAD.WIDE.U32 R20, R12, 0x4, R4.reuse ;  /* 0x000000040c147825 */ /* 0x102fe400078e0004 */
[----:B------:R0:W5:Y:S04]  /*1c90*/  LDG.E R12, desc[UR6][R14.64] ;  /* 0x000000060e0c7981 */ /* 0x000168000c1e1900 */
[----:B------:R1:W5:Y:S01]  /*1ca0*/  LDG.E R18, desc[UR6][R28.64] ;  /* 0x000000061c127981 */ /* 0x000362000c1e1900 */
[----:B------:R-:W-:-:S04]  /*1cb0*/  IMAD.WIDE.U32 R24, R7, 0x4, R4 ;  /* 0x0000000407187825 */ /* 0x000fc800078e0004 */
[----:B0-----:R-:W-:Y:S01]  /*1cc0*/  IMAD.WIDE.U32 R14, R27, 0x4, R4 ;  /* 0x000000041b0e7825 */ /* 0x001fe200078e0004 */
[----:B------:R-:W5:Y:S04]  /*1cd0*/  LDG.E R19, desc[UR6][R24.64] ;  /* 0x0000000618137981 */ /* 0x000f68000c1e1900 */
[----:B------:R0:W5:Y:S01]  /*1ce0*/  LDG.E R27, desc[UR6][R20.64] ;  /* 0x00000006141b7981 */ /* 0x000162000c1e1900 */
[----:B-1----:R-:W-:-:S03]  /*1cf0*/  IADD3 R29, PT, PT, R7, 0x200, RZ ;  /* 0x00000200071d7810 */ /* 0x002fc60007ffe0ff */
[----:B------:R1:W5:Y:S01]  /*1d00*/  LDG.E R26, desc[UR6][R14.64] ;  /* 0x000000060e1a7981 */ /* 0x000362000c1e1900 */
[----:B0-----:R-:W-:Y:S01]  /*1d10*/  IADD3 R21, PT, PT, R7, 0x400, RZ ;  /* 0x0000040007157810 */ /* 0x001fe20007ffe0ff */
[----:B------:R-:W-:Y:S01]  /*1d20*/  IMAD.WIDE.U32 R28, R29, 0x4, R4 ;  /* 0x000000041d1c7825 */ /* 0x000fe200078e0004 */
[----:B-1----:R-:W-:-:S05]  /*1d30*/  IADD3 R15, PT, PT, R7, 0x800, RZ ;  /* 0x00000800070f7810 */ /* 0x002fca0007ffe0ff */
[----:B------:R-:W5:Y:S01]  /*1d40*/  LDG.E R28, desc[UR6][R28.64] ;  /* 0x000000061c1c7981 */ /* 0x000f62000c1e1900 */
[----:B------:R-:W-:-:S06]  /*1d50*/  IMAD.WIDE.U32 R14, R15, 0x4, R4 ;  /* 0x000000040f0e7825 */ /* 0x000fcc00078e0004 */
[----:B------:R-:W5:Y:S01]  /*1d60*/  LDG.E R14, desc[UR6][R14.64] ;  /* 0x000000060e0e7981 */ /* 0x000f62000c1e1900 */
[----:B--2---:R-:W-:Y:S01]  /*1d70*/  FADD R25, R22, R23 ;  /* 0x0000001716197221 */ /* 0x004fe20000000000 */
[----:B------:R-:W-:Y:S01]  /*1d80*/  IMAD.WIDE.U32 R22, R21, 0x4, R4 ;  /* 0x0000000415167825 */ /* 0x000fe200078e0004 */
[----:B------:R-:W-:-:S03]  /*1d90*/  IADD3 R21, PT, PT, R7, 0x600, RZ ;  /* 0x0000060007157810 */ /* 0x000fc60007ffe0ff */
[----:B---3--:R-:W-:Y:S02]  /*1da0*/  FADD R16, R25, R16 ;  /* 0x0000001019107221 */ /* 0x008fe40000000000 */
[----:B------:R-:W-:Y:S01]  /*1db0*/  IMAD.WIDE.U32 R20, R21, 0x4, R4 ;  /* 0x0000000415147825 */ /* 0x000fe200078e0004 */
[----:B------:R-:W-:Y:S01]  /*1dc0*/  IADD3 R25, PT, PT, R7, 0xa00, RZ ;  /* 0x00000a0007197810 */ /* 0x000fe20007ffe0ff */
[----:B------:R-:W2:Y:S04]  /*1dd0*/  LDG.E R29, desc[UR6][R22.64] ;  /* 0x00000006161d7981 */ /* 0x000ea8000c1e1900 */
[----:B------:R4:W3:Y:S02]  /*1de0*/  LDG.E R20, desc[UR6][R20.64] ;  /* 0x0000000614147981 */ /* 0x0008e4000c1e1900 */
[----:B----4-:R-:W-:Y:S01]  /*1df0*/  FADD R21, R16, R17 ;  /* 0x0000001110157221 */ /* 0x010fe20000000000 */
[----:B------:R-:W-:Y:S01]  /*1e00*/  IMAD.WIDE.U32 R16, R25, 0x4, R4 ;  /* 0x0000000419107825 */ /* 0x000fe200078e0004 */
[----:B------:R-:W-:-:S05]  /*1e10*/  IADD3 R25, PT, PT, R7, 0xc00, RZ ;  /* 0x00000c0007197810 */ /* 0x000fca0007ffe0ff */
[--C-:B------:R-:W-:Y:S01]  /*1e20*/  IMAD.WIDE.U32 R22, R25, 0x4, R4.reuse ;  /* 0x0000000419167825 */ /* 0x100fe200078e0004 */
[----:B------:R-:W-:Y:S01]  /*1e30*/  IADD3 R25, PT, PT, R7, 0xe00, RZ ;  /* 0x00000e0007197810 */ /* 0x000fe20007ffe0ff */
[----:B------:R-:W4:Y:S04]  /*1e40*/  LDG.E R16, desc[UR6][R16.64] ;  /* 0x0000000610107981 */ /* 0x000f28000c1e1900 */
[----:B------:R-:W-:Y:S01]  /*1e50*/  IMAD.WIDE.U32 R24, R25, 0x4, R4 ;  /* 0x0000000419187825 */ /* 0x000fe200078e0004 */
[----:B------:R-:W4:Y:S05]  /*1e60*/  LDG.E R22, desc[UR6][R22.64] ;  /* 0x0000000616167981 */ /* 0x000f2a000c1e1900 */
[----:B------:R-:W4:Y:S01]  /*1e70*/  LDG.E R24, desc[UR6][R24.64] ;  /* 0x0000000618187981 */ /* 0x000f22000c1e1900 */
[----:B-----5:R-:W-:-:S04]  /*1e80*/  FADD R21, R21, R10 ;  /* 0x0000000a15157221 */ /* 0x020fc80000000000 */
[----:B------:R-:W-:-:S04]  /*1e90*/  FADD R21, R21, R18 ;  /* 0x0000001215157221 */ /* 0x000fc80000000000 */
[----:B------:R-:W-:-:S04]  /*1ea0*/  FADD R12, R21, R12 ;  /* 0x0000000c150c7221 */ /* 0x000fc80000000000 */
[----:B------:R-:W-:-:S04]  /*1eb0*/  FADD R27, R12, R27 ;  /* 0x0000001b0c1b7221 */ /* 0x000fc80000000000 */
[----:B------:R-:W-:-:S04]  /*1ec0*/  FADD R26, R27, R26 ;  /* 0x0000001a1b1a7221 */ /* 0x000fc80000000000 */
[----:B------:R-:W-:-:S04]  /*1ed0*/  FADD R19, R26, R19 ;  /* 0x000000131a137221 */ /* 0x000fc80000000000 */
[----:B------:R-:W-:Y:S01]  /*1ee0*/  FADD R28, R19, R28 ;  /* 0x0000001c131c7221 */ /* 0x000fe20000000000 */
[----:B------:R-:W-:-:S04]  /*1ef0*/  IADD3 R13, PT, PT, R13, 0x10, RZ ;  /* 0x000000100d0d7810 */ /* 0x000fc80007ffe0ff */
[----:B------:R-:W-:Y:S02]  /*1f00*/  ISETP.NE.AND P0, PT, R13, RZ, PT ;  /* 0x000000ff0d00720c */ /* 0x000fe40003f05270 */
[----:B------:R-:W-:Y:S02]  /*1f10*/  IADD3 R11, PT, PT, R11, 0x2000, RZ ;  /* 0x000020000b0b7810 */ /* 0x000fe40007ffe0ff */
[----:B------:R-:W-:Y:S01]  /*1f20*/  IADD3 R7, PT, PT, R7, 0x2000, RZ ;  /* 0x0000200007077810 */ /* 0x000fe20007ffe0ff */
[----:B--2---:R-:W-:-:S04]  /*1f30*/  FADD R29, R28, R29 ;  /* 0x0000001d1c1d7221 */ /* 0x004fc80000000000 */
[----:B---3--:R-:W-:-:S04]  /*1f40*/  FADD R29, R29, R20 ;  /* 0x000000141d1d7221 */ /* 0x008fc80000000000 */
[----:B------:R-:W-:-:S04]  /*1f50*/  FADD R29, R29, R14 ;  /* 0x0000000e1d1d7221 */ /* 0x000fc80000000000 */
[----:B----4-:R-:W-:-:S04]  /*1f60*/  FADD R29, R29, R16 ;  /* 0x000000101d1d7221 */ /* 0x010fc80000000000 */
[----:B------:R-:W-:-:S04]  /*1f70*/  FADD R29, R29, R22 ;  /* 0x000000161d1d7221 */ /* 0x000fc80000000000 */
[----:B------:R-:W-:Y:S01]  /*1f80*/  FADD R23, R29, R24 ;  /* 0x000000181d177221 */ /* 0x000fe20000000000 */
[----:B------:R-:W-:Y:S06]  /*1f90*/  @P0 BRA `(.L_x_197) ;  /* 0xfffffff800f00947 */ /* 0x000fec000383ffff */
[----:B------:R-:W-:Y:S05]  /*1fa0*/  BSYNC.RECONVERGENT B3 ;  /* 0x0000000000037941 */ /* 0x000fea0003800200 */
.L_x_196:
[----:B------:R-:W-:-:S07]  /*1fb0*/  IADD3 R16, PT, PT, R11, -0x1000, RZ ;  /* 0xfffff0000b107810 */ /* 0x000fce0007ffe0ff */
.L_x_195:
[----:B------:R-:W-:Y:S05]  /*1fc0*/  BSYNC.RECONVERGENT B2 ;  /* 0x0000000000027941 */ /* 0x000fea0003800200 */
.L_x_194:
[----:B------:R-:W-:-:S13]  /*1fd0*/  ISETP.NE.AND P0, PT, R8, RZ, PT ;  /* 0x000000ff0800720c */ /* 0x000fda0003f05270 */
[----:B------:R-:W-:Y:S05]  /*1fe0*/  @!P0 BRA `(.L_x_193) ;  /* 0x00000004002c8947 */ /* 0x000fea0003800000 */
[----:B------:R-:W-:Y:S01]  /*1ff0*/  ISETP.GE.U32.AND P0, PT, R8, 0x8, PT ;  /* 0x000000080800780c */ /* 0x000fe20003f06070 */
[----:B------:R-:W-:Y:S01]  /*2000*/  BSSY.RECONVERGENT B2, `(.L_x_198) ;  /* 0x0000025000027945 */ /* 0x000fe20003800200 */
[----:B------:R-:W-:-:S04]  /*2010*/  LOP3.LUT R22, R6, 0x7, RZ, 0xc0, !PT ;  /* 0x0000000706167812 */ /* 0x000fc800078ec0ff */
[----:B------:R-:W-:-:S07]  /*2020*/  ISETP.NE.AND P1, PT, R22, RZ, PT ;  /* 0x000000ff1600720c */ /* 0x000fce0003f25270 */
[----:B------:R-:W-:Y:S06]  /*2030*/  @!P0 BRA `(.L_x_199) ;  /* 0x0000000000848947 */ /* 0x000fec0003800000 */
[----:B------:R-:W-:-:S04]  /*2040*/  IADD3 R7, PT, PT, R16, R9, RZ ;  /* 0x0000000910077210 */ /* 0x000fc80007ffe0ff */
[C---:B------:R-:W-:Y:S01]  /*2050*/  IADD3 R21, PT, PT, R7.reuse, 0x200, RZ ;  /* 0x0000020007157810 */ /* 0x040fe20007ffe0ff */
[C---:B------:R-:W-:Y:S01]  /*2060*/  IMAD.WIDE.U32 R14, R7.reuse, 0x4, R4 ;  /* 0x00000004070e7825 */ /* 0x040fe200078e0004 */
[----:B------:R-:W-:-:S03]  /*2070*/  IADD3 R19, PT, PT, R7, 0x400, RZ ;  /* 0x0000040007137810 */ /* 0x000fc60007ffe0ff */
[--C-:B------:R-:W-:Y:S01]  /*2080*/  IMAD.WIDE.U32 R20, R21, 0x4, R4.reuse ;  /* 0x0000000415147825 */ /* 0x100fe200078e0004 */
[----:B------:R0:W2:Y:S01]  /*2090*/  LDG.E R8, desc[UR6][R14.64] ;  /* 0x000000060e087981 */ /* 0x0000a2000c1e1900 */
[----:B------:R-:W-:Y:S02]  /*20a0*/  IADD3 R11, PT, PT, R7, 0x600, RZ ;  /* 0x00000600070b7810 */ /* 0x000fe40007ffe0ff */
[--C-:B------:R-:W-:Y:S01]  /*20b0*/  IMAD.WIDE.U32 R18, R19, 0x4, R4.reuse ;  /* 0x0000000413127825 */ /* 0x100fe200078e0004 */
[----:B------:R1:W3:Y:S01]  /*20c0*/  LDG.E R17, desc[UR6][R20.64] ;  /* 0x0000000614117981 */ /* 0x0002e2000c1e1900 */
[----:B------:R-:W-:Y:S02]  /*20d0*/  IADD3 R13, PT, PT, R7, 0x800, RZ ;  /* 0x00000800070d7810 */ /* 0x000fe40007ffe0ff */
[--C-:B------:R-:W-:Y:S01]  /*20e0*/  IMAD.WIDE.U32 R10, R11, 0x4, R4.reuse ;  /* 0x000000040b0a7825 */ /* 0x100fe200078e0004 */
[----:B------:R-:W-:Y:S01]  /*20f0*/  IADD3 R25, PT, PT, R7, 0xa00, RZ ;  /* 0x00000a0007197810 */ /* 0x000fe20007ffe0ff */
[----:B------:R-:W4:Y:S02]  /*2100*/  LDG.E R18, desc[UR6][R18.64] ;  /* 0x0000000612127981 */ /* 0x000f24000c1e1900 */
[--C-:B------:R-:W-:Y:S01]  /*2110*/  IMAD.WIDE.U32 R12, R13, 0x4, R4.reuse ;  /* 0x000000040d0c7825 */ /* 0x100fe200078e0004 */
[----:B------:R-:W-:Y:S01]  /*2120*/  IADD3 R27, PT, PT, R7, 0xc00, RZ ;  /* 0x00000c00071b7810 */ /* 0x000fe20007ffe0ff */
[----:B------:R-:W5:Y:S02]  /*2130*/  LDG.E R10, desc[UR6][R10.64] ;  /* 0x000000060a0a7981 */ /* 0x000f64000c1e1900 */
[--C-:B0-----:R-:W-:Y:S01]  /*2140*/  IMAD.WIDE.U32 R14, R25, 0x4, R4.reuse ;  /* 0x00000004190e7825 */ /* 0x101fe200078e0004 */
[----:B------:R-:W-:Y:S01]  /*2150*/  IADD3 R25, PT, PT, R7, 0xe00, RZ ;  /* 0x00000e0007197810 */ /* 0x000fe20007ffe0ff */
[----:B------:R-:W5:Y:S02]  /*2160*/  LDG.E R12, desc[UR6][R12.64] ;  /* 0x000000060c0c7981 */ /* 0x000f64000c1e1900 */
[----:B-1----:R-:W-:-:S02]  /*2170*/  IMAD.WIDE.U32 R20, R27, 0x4, R4 ;  /* 0x000000041b147825 */ /* 0x002fc400078e0004 */
[----:B------:R-:W5:Y:S02]  /*2180*/  LDG.E R15, desc[UR6][R14.64] ;  /* 0x000000060e0f7981 */ /* 0x000f64000c1e1900 */
[----:B------:R-:W-:Y:S02]  /*2190*/  IMAD.WIDE.U32 R24, R25, 0x4, R4 ;  /* 0x0000000419187825 */ /* 0x000fe400078e0004 */
        /* <DEDUP_REMOVED lines=11> */
.L_x_199:
[----:B------:R-:W-:Y:S05]  /*2250*/  BSYNC.RECONVERGENT B2 ;  /* 0x0000000000027941 */ /* 0x000fea0003800200 */
.L_x_198:
[----:B------:R-:W-:Y:S05]  /*2260*/  @!P1 BRA `(.L_x_193) ;  /* 0x00000000008c9947 */ /* 0x000fea0003800000 */
[----:B------:R-:W-:Y:S01]  /*2270*/  ISETP.GE.U32.AND P0, PT, R22, 0x4, PT ;  /* 0x000000041600780c */ /* 0x000fe20003f06070 */
[----:B------:R-:W-:Y:S01]  /*2280*/  BSSY.RECONVERGENT B2, `(.L_x_200) ;  /* 0x0000014000027945 */ /* 0x000fe20003800200 */
[----:B------:R-:W-:-:S11]  /*2290*/  LOP3.LUT P1, RZ, R6, 0x3, RZ, 0xc0, !PT ;  /* 0x0000000306ff7812 */ /* 0x000fd6000782c0ff */
[----:B------:R-:W-:Y:S05]  /*22a0*/  @!P0 BRA `(.L_x_201) ;  /* 0x0000000000448947 */ /* 0x000fea0003800000 */
[----:B------:R-:W-:-:S04]  /*22b0*/  IADD3 R11, PT, PT, R16, R9, RZ ;  /* 0x00000009100b7210 */ /* 0x000fc80007ffe0ff */
[C---:B------:R-:W-:Y:S01]  /*22c0*/  IADD3 R9, PT, PT, R11.reuse, 0x200, RZ ;  /* 0x000002000b097810 */ /* 0x040fe20007ffe0ff */
[C---:B------:R-:W-:Y:S01]  /*22d0*/  IMAD.WIDE.U32 R6, R11.reuse, 0x4, R4 ;  /* 0x000000040b067825 */ /* 0x040fe200078e0004 */
[----:B------:R-:W-:-:S03]  /*22e0*/  IADD3 R13, PT, PT, R11, 0x400, RZ ;  /* 0x000004000b0d7810 */ /* 0x000fc60007ffe0ff */
[--C-:B------:R-:W-:Y:S01]  /*22f0*/  IMAD.WIDE.U32 R8, R9, 0x4, R4.reuse ;  /* 0x0000000409087825 */ /* 0x100fe200078e0004 */
[----:B------:R-:W-:Y:S01]  /*2300*/  IADD3 R15, PT, PT, R11, 0x600, RZ ;  /* 0x000006000b0f7810 */ /* 0x000fe20007ffe0ff */
[----:B------:R-:W2:Y:S02]  /*2310*/  LDG.E R6, desc[UR6][R6.64] ;  /* 0x0000000606067981 */ /* 0x000ea4000c1e1900 */
[--C-:B------:R-:W-:Y:S02]  /*2320*/  IMAD.WIDE.U32 R10, R13, 0x4, R4.reuse ;  /* 0x000000040d0a7825 */ /* 0x100fe400078e0004 */
[----:B------:R-:W3:Y:S02]  /*2330*/  LDG.E R8, desc[UR6][R8.64] ;  /* 0x0000000608087981 */ /* 0x000ee4000c1e1900 */
[----:B------:R-:W-:Y:S02]  /*2340*/  IMAD.WIDE.U32 R12, R15, 0x4, R4 ;  /* 0x000000040f0c7825 */ /* 0x000fe400078e0004 */
[----:B------:R-:W4:Y:S04]  /*2350*/  LDG.E R10, desc[UR6][R10.64] ;  /* 0x000000060a0a7981 */ /* 0x000f28000c1e1900 */
[----:B------:R-:W5:Y:S01]  /*2360*/  LDG.E R12, desc[UR6][R12.64] ;  /* 0x000000060c0c7981 */ /* 0x000f62000c1e1900 */
[----:B------:R-:W-:Y:S01]  /*2370*/  IADD3 R16, PT, PT, R16, 0x800, RZ ;  /* 0x0000080010107810 */ /* 0x000fe20007ffe0ff */
[----:B--2---:R-:W-:-:S04]  /*2380*/  FADD R23, R23, R6 ;  /* 0x0000000617177221 */ /* 0x004fc80000000000 */
[----:B---3--:R-:W-:-:S04]  /*2390*/  FADD R23, R23, R8 ;  /* 0x0000000817177221 */ /* 0x008fc80000000000 */
[----:B----4-:R-:W-:-:S04]  /*23a0*/  FADD R23, R23, R10 ;  /* 0x0000000a17177221 */ /* 0x010fc80000000000 */
[----:B-----5:R-:W-:-:S07]  /*23b0*/  FADD R23, R23, R12 ;  /* 0x0000000c17177221 */ /* 0x020fce0000000000 */
.L_x_201:
[----:B------:R-:W-:Y:S05]  /*23c0*/  BSYNC.RECONVERGENT B2 ;  /* 0x0000000000027941 */ /* 0x000fea0003800200 */
.L_x_200:
[----:B------:R-:W-:Y:S05]  /*23d0*/  @!P1 BRA `(.L_x_193) ;  /* 0x0000000000309947 */ /* 0x000fea0003800000 */
[----:B------:R-:W-:Y:S02]  /*23e0*/  LOP3.LUT R2, R2, 0xffff, RZ, 0xc0, !PT ;  /* 0x0000ffff02027812 */ /* 0x000fe400078ec0ff */
[----:B------:R-:W-:Y:S02]  /*23f0*/  IADD3 R9, PT, PT, R16, R0, RZ ;  /* 0x0000000010097210 */ /* 0x000fe40007ffe0ff */
[----:B------:R-:W-:-:S04]  /*2400*/  LEA.HI R2, R2, 0x1, RZ, 0x17 ;  /* 0x0000000102027811 */ /* 0x000fc800078fb8ff */
[----:B------:R-:W-:-:S04]  /*2410*/  LOP3.LUT R2, R2, 0x3, RZ, 0xc0, !PT ;  /* 0x0000000302027812 */ /* 0x000fc800078ec0ff */
[----:B------:R-:W-:-:S07]  /*2420*/  IADD3 R2, PT, PT, -R2, RZ, RZ ;  /* 0x000000ff02027210 */ /* 0x000fce0007ffe1ff */
.L_x_202:
[----:B------:R-:W-:-:S06]  /*2430*/  IMAD.WIDE.U32 R6, R9, 0x4, R4 ;  /* 0x0000000409067825 */ /* 0x000fcc00078e0004 */
[----:B------:R-:W2:Y:S01]  /*2440*/  LDG.E R6, desc[UR6][R6.64] ;  /* 0x0000000606067981 */ /* 0x000ea2000c1e1900 */
[----:B------:R-:W-:Y:S02]  /*2450*/  IADD3 R2, PT, PT, R2, 0x1, RZ ;  /* 0x0000000102027810 */ /* 0x000fe40007ffe0ff */
[----:B------:R-:W-:Y:S02]  /*2460*/  IADD3 R9, PT, PT, R9, 0x200, RZ ;  /* 0x0000020009097810 */ /* 0x000fe40007ffe0ff */
[----:B------:R-:W-:Y:S01]  /*2470*/  ISETP.NE.AND P0, PT, R2, RZ, PT ;  /* 0x000000ff0200720c */ /* 0x000fe20003f05270 */
[----:B--2---:R-:W-:-:S12]  /*2480*/  FADD R23, R6, R23 ;  /* 0x0000001706177221 */ /* 0x004fd80000000000 */
[----:B------:R-:W-:Y:S05]  /*2490*/  @P0 BRA `(.L_x_202) ;  /* 0xfffffffc00e40947 */ /* 0x000fea000383ffff */
.L_x_193:
[----:B------:R-:W-:Y:S05]  /*24a0*/  BSYNC.RECONVERGENT B1 ;  /* 0x0000000000017941 */ /* 0x000fea0003800200 */
.L_x_190:
        /* <DEDUP_REMOVED lines=33> */
[----:B------:R-:W1:Y:S04]  /*26c0*/  LDS.128 R8, [UR4+0x20] ;  /* 0x00002004ff087984 */ /* 0x000e680008000c00 */
[----:B--2---:R-:W2:Y:S04]  /*26d0*/  LDS.128 R4, [UR4+0x30] ;  /* 0x00003004ff047984 */ /* 0x004ea80008000c00 */
        /* <DEDUP_REMOVED lines=16> */
.L_x_189:
[----:B------:R-:W-:Y:S05]  /*27e0*/  BSYNC.RECONVERGENT B0 ;  /* 0x0000000000007941 */ /* 0x000fea0003800200 */
.L_x_173:
[----:B------:R-:W-:Y:S05]  /*27f0*/  @P0 EXIT ;  /* 0x000000000000094d */ /* 0x000fea0003800000 */
[----:B012---:R-:W0:Y:S02]  /*2800*/  LDC.64 R4, c[0x0][0x388] ;  /* 0x0000e200ff047b82 */ /* 0x007e240000000a00 */
[----:B0-----:R-:W-:-:S05]  /*2810*/  IMAD.WIDE.U32 R2, R3, 0x4, R4 ;  /* 0x0000000403027825 */ /* 0x001fca00078e0004 */
[----:B------:R-:W-:Y:S01]  /*2820*/  STG.E desc[UR6][R2.64], R20 ;  /* 0x0000001402007986 */ /* 0x000fe2000c101906 */
[----:B------:R-:W-:Y:S05]  /*2830*/  EXIT ;  /* 0x000000000000794d */ /* 0x000fea0003800000 */
.L_x_203:
        /* <DEDUP_REMOVED lines=12> */
.L_x_258:


//--------------------- .text._ZN3cub18CUB_300001_SM_10006detail6reduce28DeviceReduceSingleTileKernelINS2_10policy_hubIfjN4cuda3std3__44plusIfEEE10Policy1000EN6thrust24THRUST_300001_SM_1000_NS10device_ptrIfEEPfjS9_ffNS7_10__identityEEEvT0_T1_T2_T3_T4_T6_ --------------------------
	.section	.text._ZN3cub18CUB_300001_SM_10006detail6reduce28DeviceReduceSingleTileKernelINS2_10policy_hubIfjN4cuda3std3__44plusIfEEE10Policy1000EN6thrust24THRUST_300001_SM_1000_NS10device_ptrIfEEPfjS9_ffNS7_10__identityEEEvT0_T1_T2_T3_T4_T6_,"ax",@progbits
	.align	128
        .global         _ZN3cub18CUB_300001_SM_10006detail6reduce28DeviceReduceSingleTileKernelINS2_10policy_hubIfjN4cuda3std3__44plusIfEEE10Policy1000EN6thrust24THRUST_300001_SM_1000_NS10device_ptrIfEEPfjS9_ffNS7_10__identityEEEvT0_T1_T2_T3_T4_T6_
        .type           _ZN3cub18CUB_300001_SM_10006detail6reduce28DeviceReduceSingleTileKernelINS2_10policy_hubIfjN4cuda3std3__44plusIfEEE10Policy1000EN6thrust24THRUST_300001_SM_1000_NS10device_ptrIfEEPfjS9_ffNS7_10__identityEEEvT0_T1_T2_T3_T4_T6_,@function
        .size           _ZN3cub18CUB_300001_SM_10006detail6reduce28DeviceReduceSingleTileKernelINS2_10policy_hubIfjN4cuda3std3__44plusIfEEE10Policy1000EN6thrust24THRUST_300001_SM_1000_NS10device_ptrIfEEPfjS9_ffNS7_10__identityEEEvT0_T1_T2_T3_T4_T6_,(.L_x_259 - _ZN3cub18CUB_300001_SM_10006detail6reduce28DeviceReduceSingleTileKernelINS2_10policy_hubIfjN4cuda3std3__44plusIfEEE10Policy1000EN6thrust24THRUST_300001_SM_1000_NS10device_ptrIfEEPfjS9_ffNS7_10__identityEEEvT0_T1_T2_T3_T4_T6_)
        .other          _ZN3cub18CUB_300001_SM_10006detail6reduce28DeviceReduceSingleTileKernelINS2_10policy_hubIfjN4cuda3std3__44plusIfEEE10Policy1000EN6thrust24THRUST_300001_SM_1000_NS10device_ptrIfEEPfjS9_ffNS7_10__identityEEEvT0_T1_T2_T3_T4_T6_,@"STO_CUDA_ENTRY STV_DEFAULT"
_ZN3cub18CUB_300001_SM_10006detail6reduce28DeviceReduceSingleTileKernelINS2_10policy_hubIfjN4cuda3std3__44plusIfEEE10Policy1000EN6thrust24THRUST_300001_SM_1000_NS10device_ptrIfEEPfjS9_ffNS7_10__identityEEEvT0_T1_T2_T3_T4_T6_:
.text._ZN3cub18CUB_300001_SM_10006detail6reduce28DeviceReduceSingleTileKernelINS2_10policy_hubIfjN4cuda3std3__44plusIfEEE10Policy1000EN6thrust24THRUST_300001_SM_1000_NS10device_ptrIfEEPfjS9_ffNS7_10__identityEEEvT0_T1_T2_T3_T4_T6_:
        /* <DEDUP_REMOVED lines=13> */
.L_x_204:
[----:B------:R-:W-:Y:S01]  /*00d0*/  ISETP.GT.U32.AND P0, PT, R4, 0x1fff, PT ;  /* 0x00001fff0400780c */ /* 0x000fe20003f04070 */
[----:B------:R-:W-:-:S12]  /*00e0*/  BSSY.RECONVERGENT B0, `(.L_x_205) ;  /* 0x000022c000007945 */ /* 0x000fd80003800200 */
[----:B------:R-:W-:Y:S05]  /*00f0*/  @P0 BRA `(.L_x_206) ;  /* 0x0000001000000947 */ /* 0x000fea0003800000 */
[----:B------:R-:W0:Y:S01]  /*0100*/  S2R R5, SR_TID.X ;  /* 0x0000000000057919 */ /* 0x000e220000002100 */
[----:B------:R-:W-:Y:S01]  /*0110*/  BSSY.RECONVERGENT B1, `(.L_x_207) ;  /* 0x0000009000017945 */ /* 0x000fe20003800200 */
[----:B------:R-:W-:Y:S01]  /*0120*/  HFMA2 R0, -RZ, RZ, 0, 0 ;  /* 0x00000000ff007431 */ /* 0x000fe200000001ff */
[----:B0-----:R-:W-:Y:S02]  /*0130*/  ISETP.GE.U32.AND P0, PT, R5, R4, PT ;  /* 0x000000040500720c */ /* 0x001fe40003f06070 */
[----:B------:R-:W-:-:S11]  /*0140*/  MOV R7, R5 ;  /* 0x0000000500077202 */ /* 0x000fd60000000f00 */
[----:B------:R-:W-:Y:S05]  /*0150*/  @P0 BRA `(.L_x_208) ;  /* 0x0000000000100947 */ /* 0x000fea0003800000 */
[----:B------:R-:W0:Y:S02]  /*0160*/  LDC.64 R2, c[0x0][0x380] ;  /* 0x0000e000ff027b82 */ /* 0x000e240000000a00 */
[----:B0-----:R-:W-:-:S05]  /*0170*/  IMAD.WIDE.U32 R2, R5, 0x4, R2 ;  /* 0x0000000405027825 */ /* 0x001fca00078e0002 */
[----:B------:R0:W5:Y:S01]  /*0180*/  LDG.E R0, desc[UR6][R2.64] ;  /* 0x0000000602007981 */ /* 0x000162000c1e1900 */
[----:B------:R-:W-:-:S07]  /*0190*/  IADD3 R7, PT, PT, R5, 0x200, RZ ;  /* 0x0000020005077810 */ /* 0x000fce0007ffe0ff */
.L_x_208:
[----:B------:R-:W-:Y:S05]  /*01a0*/  BSYNC.RECONVERGENT B1 ;  /* 0x0000000000017941 */ /* 0x000fea0003800200 */
.L_x_207:
[----:B------:R-:W-:Y:S01]  /*01b0*/  ISETP.GE.U32.AND P0, PT, R7, R4, PT ;  /* 0x000000040700720c */ /* 0x000fe20003f06070 */
[----:B------:R-:W-:-:S12]  /*01c0*/  BSSY.RECONVERGENT B1, `(.L_x_209) ;  /* 0x0000070000017945 */ /* 0x000fd80003800200 */
[----:B------:R-:W-:Y:S05]  /*01d0*/  @P0 BRA `(.L_x_210) ;  /* 0x0000000400b80947 */ /* 0x000fea0003800000 */
[----:B0-----:R-:W-:Y:S01]  /*01e0*/  LOP3.LUT R3, RZ, R7, RZ, 0x33, !PT ;  /* 0x00000007ff037212 */ /* 0x001fe200078e33ff */
[----:B------:R-:W-:Y:S03]  /*01f0*/  BSSY.RECONVERGENT B2, `(.L_x_211) ;  /* 0x0000033000027945 */ /* 0x000fe60003800200 */
[----:B------:R-:W-:-:S04]  /*0200*/  IADD3 R3, PT, PT, R3, R4, RZ ;  /* 0x0000000403037210 */ /* 0x000fc80007ffe0ff */
        /* <DEDUP_REMOVED lines=9> */
[----:B------:R-:W-:-:S04]  /*02a0*/  IADD3 R2, P0, PT, R2, 0x4000, RZ ;  /* 0x0000400002027810 */ /* 0x000fc80007f1e0ff */
[----:B------:R-:W-:-:S09]  /*02b0*/  IADD3.X R3, PT, PT, RZ, R3, RZ, P0, !PT ;  /* 0x00000003ff037210 */ /* 0x000fd200007fe4ff */
.L_x_213:
        /* <DEDUP_REMOVED lines=19> */
[----:B0-----:R-:W-:-:S04]  /*03f0*/  IADD3 R2, P2, PT, R2, 0x8000, RZ ;  /* 0x0000800002027810 */ /* 0x001fc80007f5e0ff */
[----:B------:R-:W-:Y:S01]  /*0400*/  IADD3.X R3, PT, PT, RZ, R3, RZ, P2, !PT ;  /* 0x00000003ff037210 */ /* 0x000fe200017fe4ff */
        /* <DEDUP_REMOVED lines=17> */
.L_x_212:
[----:B------:R-:W-:Y:S05]  /*0520*/  BSYNC.RECONVERGENT B2 ;  /* 0x0000000000027941 */ /* 0x000fea0003800200 */
.L_x_211:
[----:B------:R-:W-:Y:S05]  /*0530*/  @!P1 BRA `(.L_x_210) ;  /* 0x0000000000e09947 */ /* 0x000fea0003800000 */
[----:B------:R-:W-:Y:S01]  /*0540*/  ISETP.GE.U32.AND P0, PT, R22, 0x8, PT ;  /* 0x000000081600780c */ /* 0x000fe20003f06070 */
[----:B------:R-:W-:Y:S01]  /*0550*/  BSSY.RECONVERGENT B2, `(.L_x_214) ;  /* 0x0000017000027945 */ /* 0x000fe20003800200 */
[----:B------:R-:W-:-:S04]  /*0560*/  LOP3.LUT R10, R6, 0x7, RZ, 0xc0, !PT ;  /* 0x00000007060a7812 */ /* 0x000fc800078ec0ff */
[----:B------:R-:W-:-:S07]  /*0570*/  ISETP.NE.AND P1, PT, R10, RZ, PT ;  /* 0x000000ff0a00720c */ /* 0x000fce0003f25270 */
[----:B------:R-:W-:Y:S06]  /*0580*/  @!P0 BRA `(.L_x_215) ;  /* 0x00000000004c8947 */ /* 0x000fec0003800000 */
[----:B------:R-:W0:Y:S02]  /*0590*/  LDC.64 R2, c[0x0][0x380] ;  /* 0x0000e000ff027b82 */ /* 0x000e240000000a00 */
[----:B0-----:R-:W-:-:S05]  /*05a0*/  IMAD.WIDE.U32 R2, R7, 0x4, R2 ;  /* 0x0000000407027825 */ /* 0x001fca00078e0002 */
        /* <DEDUP_REMOVED lines=17> */
.L_x_215:
[----:B------:R-:W-:Y:S05]  /*06c0*/  BSYNC.RECONVERGENT B2 ;  /* 0x0000000000027941 */ /* 0x000fea0003800200 */
.L_x_214:
        /* <DEDUP_REMOVED lines=17> */
.L_x_217:
[----:B------:R-:W-:Y:S05]  /*07e0*/  BSYNC.RECONVERGENT B2 ;  /* 0x0000000000027941 */ /* 0x000fea0003800200 */
.L_x_216:
[----:B------:R-:W-:Y:S05]  /*07f0*/  @!P1 BRA `(.L_x_210) ;  /* 0x0000000000309947 */ /* 0x000fea0003800000 */
[----:B------:R-:W0:Y:S01]  /*0800*/  LDC.64 R2, c[0x0][0x380] ;  /* 0x0000e000ff027b82 */ /* 0x000e220000000a00 */
[----:B------:R-:W-:Y:S01]  /*0810*/  IADD3 R6, PT, PT, -R6, RZ, RZ ;  /* 0x000000ff06067210 */ /* 0x000fe20007ffe1ff */
[----:B0-----:R-:W-:-:S05]  /*0820*/  IMAD.WIDE.U32 R2, R7, 0x4, R2 ;  /* 0x0000000407027825 */ /* 0x001fca00078e0002 */
[----:B------:R-:W-:-:S07]  /*0830*/  MOV R7, R3 ;  /* 0x0000000300077202 */ /* 0x000fce0000000f00 */
.L_x_218:
[----:B------:R-:W-:-:S06]  /*0840*/  MOV R3, R7 ;  /* 0x0000000700037202 */ /* 0x000fcc0000000f00 */
[----:B------:R0:W2:Y:S01]  /*0850*/  LDG.E R3, desc[UR6][R2.64] ;  /* 0x0000000602037981 */ /* 0x0000a2000c1e1900 */
[----:B------:R-:W-:-:S04]  /*0860*/  IADD3 R6, PT, PT, R6, 0x1, RZ ;  /* 0x0000000106067810 */ /* 0x000fc80007ffe0ff */
[----:B------:R-:W-:Y:S02]  /*0870*/  ISETP.NE.AND P0, PT, R6, RZ, PT ;  /* 0x000000ff0600720c */ /* 0x000fe40003f05270 */
[----:B0-----:R-:W-:-:S04]  /*0880*/  IADD3 R2, P1, PT, R2, 0x800, RZ ;  /* 0x0000080002027810 */ /* 0x001fc80007f3e0ff */
[----:B------:R-:W-:Y:S01]  /*0890*/  IADD3.X R7, PT, PT, RZ, R7, RZ, P1, !PT ;  /* 0x00000007ff077210 */ /* 0x000fe20000ffe4ff */
[----:B--2--5:R-:W-:-:S06]  /*08a0*/  FADD R0, R3, R0 ;  /* 0x0000000003007221 */ /* 0x024fcc0000000000 */
[----:B------:R-:W-:Y:S05]  /*08b0*/  @P0 BRA `(.L_x_218) ;  /* 0xfffffffc00e00947 */ /* 0x000fea000383ffff */
.L_x_210:
[----:B------:R-:W-:Y:S05]  /*08c0*/  BSYNC.RECONVERGENT B1 ;  /* 0x0000000000017941 */ /* 0x000fea0003800200 */
.L_x_209:
[----:B------:R-:W-:Y:S02]  /*08d0*/  ISETP.GE.U32.AND P0, PT, R4, 0x200, PT ;  /* 0x000002000400780c */ /* 0x000fe40003f06070 */
        /* <DEDUP_REMOVED lines=36> */
[----:B------:R-:W3:Y:S04]  /*0b20*/  LDS.128 R8, [UR4+0x30] ;  /* 0x00003004ff087984 */ /* 0x000ee80008000c00 */
[----:B------:R-:W4:Y:S01]  /*0b30*/  LDS.128 R16, [UR4+0x40] ;  /* 0x00004004ff107984 */ /* 0x000f220008000c00 */
[----:B0-----:R-:W-:-:S04]  /*0b40*/  FADD R5, R0, R5 ;  /* 0x0000000500057221 */ /* 0x001fc80000000000 */
        /* <DEDUP_REMOVED lines=9> */
[----:B------:R-:W-:-:S04]  /*0be0*/  FADD R11, R10, R11 ;  /* 0x0000000b0a0b7221 */ /* 0x000fc80000000000 */
[----:B----4-:R-:W-:-:S04]  /*0bf0*/  FADD R16, R11, R16 ;  /* 0x000000100b107221 */ /* 0x010fc80000000000 */
[----:B------:R-:W-:-:S04]  /*0c00*/  FADD R17, R16, R17 ;  /* 0x0000001110117221 */ /* 0x000fc80000000000 */
[----:B------:R-:W-:-:S04]  /*0c10*/  FADD R18, R17, R18 ;  /* 0x0000001211127221 */ /* 0x000fc80000000000 */
[----:B------:R-:W-:Y:S01]  /*0c20*/  FADD R0, R18, R19 ;  /* 0x0000001312007221 */ /* 0x000fe20000000000 */
[----:B------:R-:W-:Y:S06]  /*0c30*/  BRA `(.L_x_220) ;  /* 0x0000001400d87947 */ /* 0x000fec0003800000 */
.L_x_219:
[----:B------:R-:W1:Y:S01]  /*0c40*/  S2R R6, SR_LANEID ;  /* 0x0000000000067919 */ /* 0x000e620000000000 */
[----:B------:R-:W-:-:S04]  /*0c50*/  LOP3.LUT R0, R5, 0x3e0, RZ, 0xc0, !PT ;  /* 0x000003e005007812 */ /* 0x000fc800078ec0ff */
[----:B0-----:R-:W-:Y:S02]  /*0c60*/  IADD3 R3, PT, PT, R0, 0x20, RZ ;  /* 0x0000002000037810 */ /* 0x001fe40007ffe0ff */
[----:B------:R-:W-:Y:S02]  /*0c70*/  LOP3.LUT R7, RZ, R0, RZ, 0x33, !PT ;  /* 0x00000000ff077212 */ /* 0x000fe400078e33ff */
[-C--:B------:R-:W-:Y:S02]  /*0c80*/  ISETP.GT.U32.AND P0, PT, R3, R4.reuse, PT ;  /* 0x000000040300720c */ /* 0x080fe40003f04070 */
        /* <DEDUP_REMOVED lines=40> */
[----:B------:R-:W0:Y:S04]  /*0f10*/  LDS.128 R20, [UR4+0x10] ;  /* 0x00001004ff147984 */ /* 0x000e280008000c00 */
        /* <DEDUP_REMOVED lines=30> */
.L_x_206:
[----:B------:R-:W0:Y:S01]  /*1100*/  S2R R0, SR_TID.X ;  /* 0x0000000000007919 */ /* 0x000e220000002100 */
[----:B------:R-:W1:Y:S02]  /*1110*/  LDCU.64 UR4, c[0x0][0x380] ;  /* 0x00007000ff0477ac */ /* 0x000e640008000a00 */
[----:B-1----:R-:W-:Y:S02]  /*1120*/  MOV R12, UR4 ;  /* 0x00000004000c7c02 */ /* 0x002fe40008000f00 */
[----:B------:R-:W-:-:S03]  /*1130*/  MOV R13, UR5 ;  /* 0x00000005000d7c02 */ /* 0x000fc60008000f00 */
        /* <DEDUP_REMOVED lines=17> */
[----:B------:R-:W-:Y:S01]  /*1250*/  UMOV UR4, 0x2000 ;  /* 0x0000200000047882 */ /* 0x000fe20000000000 */
[----:B--2---:R-:W-:Y:S01]  /*1260*/  FADD R20, R20, R21 ;  /* 0x0000001514147221 */ /* 0x004fe20000000000 */
[----:B------:R-:W-:-:S04]  /*1270*/  IADD3 R21, PT, PT, R4, -0x2000, RZ ;  /* 0xffffe00004157810 */ /* 0x000fc80007ffe0ff */
[----:B------:R-:W-:Y:S01]  /*1280*/  ISETP.GE.U32.AND P0, PT, R21, 0x2000, PT ;  /* 0x000020001500780c */ /* 0x000fe20003f06070 */
[----:B---3--:R-:W-:Y:S01]  /*1290*/  FADD R6, R6, R7 ;  /* 0x0000000706067221 */ /* 0x008fe20000000000 */
[----:B----4-:R-:W-:-:S04]  /*12a0*/  FADD R9, R8, R9 ;  /* 0x0000000908097221 */ /* 0x010fc80000000000 */
[----:B------:R-:W-:Y:S01]  /*12b0*/  FADD R6, R6, R9 ;  /* 0x0000000906067221 */ /* 0x000fe20000000000 */
[----:B-----5:R-:W-:Y:S01]  /*12c0*/  FADD R10, R10, R11 ;  /* 0x0000000b0a0a7221 */ /* 0x020fe20000000000 */
[----:B------:R-:W-:-:S04]  /*12d0*/  FADD R15, R14, R15 ;  /* 0x0000000f0e0f7221 */ /* 0x000fc80000000000 */
[----:B------:R-:W-:Y:S01]  /*12e0*/  FADD R15, R10, R15 ;  /* 0x0000000f0a0f7221 */ /* 0x000fe20000000000 */
[----:B------:R-:W-:Y:S01]  /*12f0*/  FADD R16, R16, R17 ;  /* 0x0000001110107221 */ /* 0x000fe20000000000 */
[----:B------:R-:W-:-:S04]  /*1300*/  FADD R19, R18, R19 ;  /* 0x0000001312137221 */ /* 0x000fc80000000000 */
[----:B------:R-:W-:Y:S01]  /*1310*/  FADD R16, R16, R19 ;  /* 0x0000001310107221 */ /* 0x000fe20000000000 */
[----:B------:R-:W-:-:S04]  /*1320*/  FADD R5, R5, R22 ;  /* 0x0000001605057221 */ /* 0x000fc80000000000 */
[----:B------:R-:W-:Y:S01]  /*1330*/  FADD R5, R20, R5 ;  /* 0x0000000514057221 */ /* 0x000fe20000000000 */
[----:B------:R-:W-:-:S03]  /*1340*/  FADD R6, R6, R15 ;  /* 0x0000000f06067221 */ /* 0x000fc60000000000 */
[----:B------:R-:W-:-:S04]  /*1350*/  FADD R5, R16, R5 ;  /* 0x0000000510057221 */ /* 0x000fc80000000000 */
[----:B------:R-:W-:Y:S01]  /*1360*/  FADD R5, R6, R5 ;  /* 0x0000000506057221 */ /* 0x000fe20000000000 */
[----:B------:R-:W-:Y:S06]  /*1370*/  @!P0 BRA `(.L_x_221) ;  /* 0x0000000000ac8947 */ /* 0x000fec0003800000 */
[----:B------:R-:W0:Y:S01]  /*1380*/  LDC R4, c[0x0][0x390] ;  /* 0x0000e400ff047b82 */ /* 0x000e220000000800 */
[----:B------:R-:W-:-:S07]  /*1390*/  UMOV UR4, 0x2000 ;  /* 0x0000200000047882 */ /* 0x000fce0000000000 */
[----:B------:R-:W1:Y:S02]  /*13a0*/  LDC.64 R12, c[0x0][0x380] ;  /* 0x0000e000ff0c7b82 */ /* 0x000e640000000a00 */
.L_x_223:
[----:B------:R-:W-:-:S05]  /*13b0*/  IADD3 R3, PT, PT, R0, UR4, RZ ;  /* 0x0000000400037c10 */ /* 0x000fca000fffe0ff */
        /* <DEDUP_REMOVED lines=17> */
[----:B0-----:R-:W-:-:S04]  /*14d0*/  IADD3 R2, PT, PT, R4, -UR4, RZ ;  /* 0x8000000404027c10 */ /* 0x001fc8000fffe0ff */
        /* <DEDUP_REMOVED lines=18> */
[----:B------:R-:W-:-:S06]  /*1600*/  UIADD3 UR4, UPT, UPT, UR4, 0x2000, URZ ;  /* 0x0000200004047890 */ /* 0x000fcc000fffe0ff */
[----:B------:R-:W-:-:S13]  /*1610*/  ISETP.LT.U32.AND P0, PT, R21, UR4, PT ;  /* 0x0000000415007c0c */ /* 0x000fda000bf01070 */
[----:B------:R-:W-:Y:S05]  /*1620*/  @!P0 BRA `(.L_x_223) ;  /* 0xfffffffc00608947 */ /* 0x000fea000383ffff */
.L_x_221:
[----:B------:R-:W-:Y:S01]  /*1630*/  IADD3 R3, PT, PT, R4, -UR4, RZ ;  /* 0x8000000404037c10 */ /* 0x000fe2000fffe0ff */
[----:B------:R-:W-:Y:S03]  /*1640*/  BSSY.RECONVERGENT B1, `(.L_x_222) ;  /* 0x00000a3000017945 */ /* 0x000fe60003800200 */
[----:B------:R-:W-:-:S04]  /*1650*/  ISETP.GE.AND P0, PT, R0, R3, PT ;  /* 0x000000030000720c */ /* 0x000fc80003f06270 */
[----:B------:R-:W-:-:S13]  /*1660*/  ISETP.LE.U32.OR P0, PT, R4, UR4, P0 ;  /* 0x0000000404007c0c */ /* 0x000fda0008703470 */
[----:B------:R-:W-:Y:S05]  /*1670*/  @P0 BRA `(.L_x_224) ;  /* 0x00000008007c0947 */ /* 0x000fea0003800000 */
[-C--:B------:R-:W-:Y:S01]  /*1680*/  LOP3.LUT R3, RZ, R0.reuse, RZ, 0x33, !PT ;  /* 0x00000000ff037212 */ /* 0x080fe200078e33ff */
[----:B------:R-:W-:Y:S01]  /*1690*/  BSSY.RECONVERGENT B2, `(.L_x_225) ;  /* 0x0000052000027945 */ /* 0x000fe20003800200 */
[----:B------:R-:W-:Y:S02]  /*16a0*/  MOV R6, R0 ;  /* 0x0000000000067202 */ /* 0x000fe40000000f00 */
[----:B------:R-:W-:-:S04]  /*16b0*/  IADD3 R3, PT, PT, R4, -UR4, R3 ;  /* 0x8000000404037c10 */ /* 0x000fc8000fffe003 */
[C---:B------:R-:W-:Y:S02]  /*16c0*/  ISETP.GE.U32.AND P0, PT, R3.reuse, 0x1e00, PT ;  /* 0x00001e000300780c */ /* 0x040fe40003f06070 */
[----:B------:R-:W-:-:S04]  /*16d0*/  LEA.HI R3, R3, 0x1, RZ, 0x17 ;  /* 0x0000000103037811 */ /* 0x000fc800078fb8ff */
[----:B------:R-:W-:-:S07]  /*16e0*/  LOP3.LUT R4, R3, 0xf, RZ, 0xc0, !PT ;  /* 0x0000000f03047812 */ /* 0x000fce00078ec0ff */
[----:B------:R-:W-:Y:S05]  /*16f0*/  @!P0 BRA `(.L_x_226) ;  /* 0x00000004002c8947 */ /* 0x000fea0003800000 */
[----:B------:R-:W-:Y:S01]  /*1700*/  LOP3.LUT R7, R3, 0xfffff0, RZ, 0xc0, !PT ;  /* 0x00fffff003077812 */ /* 0x000fe200078ec0ff */
[----:B------:R-:W-:Y:S01]  /*1710*/  BSSY.RECONVERGENT B3, `(.L_x_227) ;  /* 0x0000048000037945 */ /* 0x000fe20003800200 */
[C---:B------:R-:W-:Y:S02]  /*1720*/  LOP3.LUT R6, R0.reuse, 0x1000, RZ, 0xfc, !PT ;  /* 0x0000100000067812 */ /* 0x040fe400078efcff */
[----:B------:R-:W-:Y:S02]  /*1730*/  IADD3 R2, PT, PT, R0, UR4, RZ ;  /* 0x0000000400027c10 */ /* 0x000fe4000fffe0ff */
[----:B------:R-:W-:-:S07]  /*1740*/  IADD3 R7, PT, PT, -R7, RZ, RZ ;  /* 0x000000ff07077210 */ /* 0x000fce0007ffe1ff */
.L_x_228:
[C---:B------:R-:W-:Y:S01]  /*1750*/  IADD3 R19, PT, PT, R2.reuse, 0x200, RZ ;  /* 0x0000020002137810 */ /* 0x040fe20007ffe0ff */
[C---:B------:R-:W-:Y:S01]  /*1760*/  IMAD.WIDE.U32 R14, R2.reuse, 0x4, R12 ;  /* 0x00000004020e7825 */ /* 0x040fe200078e000c */
[----:B------:R-:W-:-:S03]  /*1770*/  IADD3 R11, PT, PT, R2, 0x400, RZ ;  /* 0x00000400020b7810 */ /* 0x000fc60007ffe0ff */
[--C-:B------:R-:W-:Y:S01]  /*1780*/  IMAD.WIDE.U32 R18, R19, 0x4, R12.reuse ;  /* 0x0000000413127825 */ /* 0x100fe200078e000c */
[----:B------:R0:W2:Y:S01]  /*1790*/  LDG.E R8, desc[UR6][R14.64] ;  /* 0x000000060e087981 */ /* 0x0000a2000c1e1900 */
[C---:B------:R-:W-:Y:S02]  /*17a0*/  IADD3 R21, PT, PT, R2.reuse, 0x600, RZ ;  /* 0x0000060002157810 */ /* 0x040fe40007ffe0ff */
[--C-:B------:R-:W-:Y:S01]  /*17b0*/  IMAD.WIDE.U32 R10, R11, 0x4, R12.reuse ;  /* 0x000000040b0a7825 */ /* 0x100fe200078e000c */
[----:B------:R1:W3:Y:S01]  /*17c0*/  LDG.E R9, desc[UR6][R18.64] ;  /* 0x0000000612097981 */ /* 0x0002e2000c1e1900 */
[C---:B------:R-:W-:Y:S02]  /*17d0*/  IADD3 R17, PT, PT, R2.reuse, 0x800, RZ ;  /* 0x0000080002117810 */ /* 0x040fe40007ffe0ff */
[--C-:B------:R-:W-:Y:S02]  /*17e0*/  IMAD.WIDE.U32 R20, R21, 0x4, R12.reuse ;  /* 0x0000000415147825 */ /* 0x100fe400078e000c */
[----:B------:R4:W5:Y:S01]  /*17f0*/  LDG.E R10, desc[UR6][R10.64] ;  /* 0x000000060a0a7981 */ /* 0x000962000c1e1900 */
[----:B------:R-:W-:Y:S01]  /*1800*/  IADD3 R29, PT, PT, R2, 0xa00, RZ ;  /* 0x00000a00021d7810 */ /* 0x000fe20007ffe0ff */
[----:B------:R-:W-:-:S02]  /*1810*/  IMAD.WIDE.U32 R16, R17, 0x4, R12 ;  /* 0x0000000411107825 */ /* 0x000fc400078e000c */
[----:B------:R4:W5:Y:S01]  /*1820*/  LDG.E R27, desc[UR6][R20.64] ;  /* 0x00000006141b7981 */ /* 0x000962000c1e1900 */
[C---:B------:R-:W-:Y:S01]  /*1830*/  IADD3 R23, PT, PT, R2.reuse, 0xc00, RZ ;  /* 0x00000c0002177810 */ /* 0x040fe20007ffe0ff */
[--C-:B------:R-:W-:Y:S02]  /*1840*/  IMAD.WIDE.U32 R28, R29, 0x4, R12.reuse ;  /* 0x000000041d1c7825 */ /* 0x100fe400078e000c */
[----:B------:R-:W5:Y:S01]  /*1850*/  LDG.E R26, desc[UR6][R16.64] ;  /* 0x00000006101a7981 */ /* 0x000f62000c1e1900 */
[C---:B------:R-:W-:Y:S01]  /*1860*/  IADD3 R22, PT, PT, R2.reuse, 0xe00, RZ ;  /* 0x00000e0002167810 */ /* 0x040fe20007ffe0ff */
[--C-:B0-----:R-:W-:Y:S02]  /*1870*/  IMAD.WIDE.U32 R14, R23, 0x4, R12.reuse ;  /* 0x00000004170e7825 */ /* 0x101fe400078e000c */
[----:B------:R0:W5:Y:S01]  /*1880*/  LDG.E R25, desc[UR6][R28.64] ;  /* 0x000000061c197981 */ /* 0x000162000c1e1900 */
[----:B------:R-:W-:Y:S01]  /*1890*/  IADD3 R23, PT, PT, R2, 0x1000, RZ ;  /* 0x0000100002177810 */ /* 0x000fe20007ffe0ff */
[----:B-1----:R-:W-:-:S02]  /*18a0*/  IMAD.WIDE.U32 R18, R22, 0x4, R12 ;  /* 0x0000000416127825 */ /* 0x002fc400078e000c */
[----:B------:R1:W5:Y:S01]  /*18b0*/  LDG.E R24, desc[UR6][R14.64] ;  /* 0x000000060e187981 */ /* 0x000362000c1e1900 */
[C---:B----4-:R-:W-:Y:S01]  /*18c0*/  IADD3 R11, PT, PT, R2.reuse, 0x1200, RZ ;  /* 0x00001200020b7810 */ /* 0x050fe20007ffe0ff */
[--C-:B------:R-:W-:Y:S02]  /*18d0*/  IMAD.WIDE.U32 R20, R23, 0x4, R12.reuse ;  /* 0x0000000417147825 */ /* 0x100fe400078e000c */
[----:B------:R4:W5:Y:S01]  /*18e0*/  LDG.E R23, desc[UR6][R18.64] ;  /* 0x0000000612177981 */ /* 0x000962000c1e1900 */
[C---:B0-----:R-:W-:Y:S01]  /*18f0*/  IADD3 R29, PT, PT, R2.reuse, 0x1400, RZ ;  /* 0x00001400021d7810 */ /* 0x041fe20007ffe0ff */
[--C-:B------:R-:W-:Y:S02]  /*1900*/  IMAD.WIDE.U32 R16, R11, 0x4, R12.reuse ;  /* 0x000000040b107825 */ /* 0x100fe400078e000c */
[----:B------:R-:W5:Y:S01]  /*1910*/  LDG.E R22, desc[UR6][R20.64] ;  /* 0x0000000614167981 */ /* 0x000f62000c1e1900 */
[----:B-1----:R-:W-:Y:S01]  /*1920*/  IADD3 R15, PT, PT, R2, 0x1600, RZ ;  /* 0x00001600020f7810 */ /* 0x002fe20007ffe0ff */
[----:B------:R-:W-:-:S02]  /*1930*/  IMAD.WIDE.U32 R28, R29, 0x4, R12 ;  /* 0x000000041d1c7825 */ /* 0x000fc400078e000c */
[----:B------:R0:W5:Y:S01]  /*1940*/  LDG.E R11, desc[UR6][R16.64] ;  /* 0x00000006100b7981 */ /* 0x000162000c1e1900 */
[C---:B----4-:R-:W-:Y:S01]  /*1950*/  IADD3 R19, PT, PT, R2.reuse, 0x1800, RZ ;  /* 0x0000180002137810 */ /* 0x050fe20007ffe0ff */
[--C-:B------:R-:W-:Y:S02]  /*1960*/  IMAD.WIDE.U32 R14, R15, 0x4, R12.reuse ;  /* 0x000000040f0e7825 */ /* 0x100fe400078e000c */
[----:B------:R-:W4:Y:S02]  /*1970*/  LDG.E R28, desc[UR6][R28.64] ;  /* 0x000000061c1c7981 */ /* 0x000f24000c1e1900 */
[----:B------:R-:W-:Y:S01]  /*1980*/  IMAD.WIDE.U32 R18, R19, 0x4, R12 ;  /* 0x0000000413127825 */ /* 0x000fe200078e000c */
[C---:B0-----:R-:W-:Y:S02]  /*1990*/  IADD3 R17, PT, PT, R2.reuse, 0x1a00, RZ ;  /* 0x00001a0002117810 */ /* 0x041fe40007ffe0ff */
[----:B------:R-:W-:-:S03]  /*19a0*/  IADD3 R21, PT, PT, R2, 0x1c00, RZ ;  /* 0x00001c0002157810 */ /* 0x000fc60007ffe0ff */
[----:B------:R-:W4:Y:S04]  /*19b0*/  LDG.E R18, desc[UR6][R18.64] ;  /* 0x0000000612127981 */ /* 0x000f28000c1e1900 */
[----:B------:R0:W4:Y:S01]  /*19c0*/  LDG.E R29, desc[UR6][R14.64] ;  /* 0x000000060e1d7981 */ /* 0x000122000c1e1900 */
[----:B------:R-:W-:Y:S01]  /*19d0*/  IADD3 R20, PT, PT, R2, 0x1e00, RZ ;  /* 0x00001e0002147810 */ /* 0x000fe20007ffe0ff */
[----:B0-----:R-:W-:-:S04]  /*19e0*/  IMAD.WIDE.U32 R14, R17, 0x4, R12 ;  /* 0x00000004110e7825 */ /* 0x001fc800078e000c */
[--C-:B------:R-:W-:Y:S02]  /*19f0*/  IMAD.WIDE.U32 R16, R21, 0x4, R12.reuse ;  /* 0x0000000415107825 */ /* 0x100fe400078e000c */
[----:B------:R-:W4:Y:S02]  /*1a00*/  LDG.E R14, desc[UR6][R14.64] ;  /* 0x000000060e0e7981 */ /* 0x000f24000c1e1900 */
[----:B------:R-:W-:Y:S02]  /*1a10*/  IMAD.WIDE.U32 R20, R20, 0x4, R12 ;  /* 0x0000000414147825 */ /* 0x000fe400078e000c */
[----:B------:R-:W4:Y:S04]  /*1a20*/  LDG.E R16, desc[UR6][R16.64] ;  /* 0x0000000610107981 */ /* 0x000f28000c1e1900 */
[----:B------:R-:W4:Y:S01]  /*1a30*/  LDG.E R20, desc[UR6][R20.64] ;  /* 0x0000000614147981 */ /* 0x000f22000c1e1900 */
[----:B------:R-:W-:-:S04]  /*1a40*/  IADD3 R7, PT, PT, R7, 0x10, RZ ;  /* 0x0000001007077810 */ /* 0x000fc80007ffe0ff */
[----:B------:R-:W-:Y:S02]  /*1a50*/  ISETP.NE.AND P0, PT, R7, RZ, PT ;  /* 0x000000ff0700720c */ /* 0x000fe40003f05270 */
[----:B------:R-:W-:Y:S02]  /*1a60*/  IADD3 R6, PT, PT, R6, 0x2000, RZ ;  /* 0x0000200006067810 */ /* 0x000fe40007ffe0ff */
[----:B------:R-:W-:Y:S01]  /*1a70*/  IADD3 R2, PT, PT, R2, 0x2000, RZ ;  /* 0x0000200002027810 */ /* 0x000fe20007ffe0ff */
[----:B--2---:R-:W-:-:S04]  /*1a80*/  FADD R8, R8, R5 ;  /* 0x0000000508087221 */ /* 0x004fc80000000000 */
[----:B---3--:R-:W-:-:S04]  /*1a90*/  FADD R9, R8, R9 ;  /* 0x0000000908097221 */ /* 0x008fc80000000000 */
        /* <DEDUP_REMOVED lines=8> */
[----:B----4-:R-:W-:-:S04]  /*1b20*/  FADD R28, R11, R28 ;  /* 0x0000001c0b1c7221 */ /* 0x010fc80000000000 */
[----:B------:R-:W-:-:S04]  /*1b30*/  FADD R29, R28, R29 ;  /* 0x0000001d1c1d7221 */ /* 0x000fc80000000000 */
[----:B------:R-:W-:-:S04]  /*1b40*/  FADD R29, R29, R18 ;  /* 0x000000121d1d7221 */ /* 0x000fc80000000000 */
[----:B------:R-:W-:-:S04]  /*1b50*/  FADD R29, R29, R14 ;  /* 0x0000000e1d1d7221 */ /* 0x000fc80000000000 */
[----:B------:R-:W-:-:S04]  /*1b60*/  FADD R29, R29, R16 ;  /* 0x000000101d1d7221 */ /* 0x000fc80000000000 */
[----:B------:R-:W-:Y:S01]  /*1b70*/  FADD R5, R29, R20 ;  /* 0x000000141d057221 */ /* 0x000fe20000000000 */
[----:B------:R-:W-:Y:S06]  /*1b80*/  @P0 BRA `(.L_x_228) ;  /* 0xfffffff800f00947 */ /* 0x000fec000383ffff */
[----:B------:R-:W-:Y:S05]  /*1b90*/  BSYNC.RECONVERGENT B3 ;  /* 0x0000000000037941 */ /* 0x000fea0003800200 */
.L_x_227:
[----:B------:R-:W-:-:S07]  /*1ba0*/  IADD3 R6, PT, PT, R6, -0x1000, RZ ;  /* 0xfffff00006067810 */ /* 0x000fce0007ffe0ff */
.L_x_226:
[----:B------:R-:W-:Y:S05]  /*1bb0*/  BSYNC.RECONVERGENT B2 ;  /* 0x0000000000027941 */ /* 0x000fea0003800200 */
.L_x_225:
[----:B------:R-:W-:-:S13]  /*1bc0*/  ISETP.NE.AND P0, PT, R4, RZ, PT ;  /* 0x000000ff0400720c */ /* 0x000fda0003f05270 */
[----:B------:R-:W-:Y:S05]  /*1bd0*/  @!P0 BRA `(.L_x_224) ;  /* 0x0000000400248947 */ /* 0x000fea0003800000 */
[----:B------:R-:W-:Y:S01]  /*1be0*/  ISETP.GE.U32.AND P0, PT, R4, 0x8, PT ;  /* 0x000000080400780c */ /* 0x000fe20003f06070 */
[----:B------:R-:W-:Y:S01]  /*1bf0*/  BSSY.RECONVERGENT B2, `(.L_x_229) ;  /* 0x0000025000027945 */ /* 0x000fe20003800200 */
[----:B------:R-:W-:-:S04]  /*1c00*/  LOP3.LUT R22, R3, 0x7, RZ, 0xc0, !PT ;  /* 0x0000000703167812 */ /* 0x000fc800078ec0ff */
[----:B------:R-:W-:-:S07]  /*1c10*/  ISETP.NE.AND P1, PT, R22, RZ, PT ;  /* 0x000000ff1600720c */ /* 0x000fce0003f25270 */
[----:B------:R-:W-:Y:S06]  /*1c20*/  @!P0 BRA `(.L_x_230) ;  /* 0x0000000000848947 */ /* 0x000fec0003800000 */
[----:B------:R-:W-:-:S04]  /*1c30*/  IADD3 R7, PT, PT, R6, UR4, RZ ;  /* 0x0000000406077c10 */ /* 0x000fc8000fffe0ff */
        /* <DEDUP_REMOVED lines=32> */
.L_x_230:
[----:B------:R-:W-:Y:S05]  /*1e40*/  BSYNC.RECONVERGENT B2 ;  /* 0x0000000000027941 */ /* 0x000fea0003800200 */
.L_x_229:
        /* <DEDUP_REMOVED lines=23> */
.L_x_232:
[----:B------:R-:W-:Y:S05]  /*1fc0*/  BSYNC.RECONVERGENT B2 ;  /* 0x0000000000027941 */ /* 0x000fea0003800200 */
.L_x_231:
[----:B------:R-:W-:Y:S05]  /*1fd0*/  @!P1 BRA `(.L_x_224) ;  /* 0x0000000000249947 */ /* 0x000fea0003800000 */
[----:B------:R-:W-:Y:S02]  /*1fe0*/  IADD3 R7, PT, PT, R6, UR4, RZ ;  /* 0x0000000406077c10 */ /* 0x000fe4000fffe0ff */
[----:B------:R-:W-:-:S07]  /*1ff0*/  IADD3 R4, PT, PT, -R4, RZ, RZ ;  /* 0x000000ff04047210 */ /* 0x000fce0007ffe1ff */
.L_x_233:
[----:B------:R-:W-:-:S06]  /*2000*/  IMAD.WIDE.U32 R2, R7, 0x4, R12 ;  /* 0x0000000407027825 */ /* 0x000fcc00078e000c */
[----:B------:R-:W2:Y:S01]  /*2010*/  LDG.E R2, desc[UR6][R2.64] ;  /* 0x0000000602027981 */ /* 0x000ea2000c1e1900 */
[----:B------:R-:W-:Y:S02]  /*2020*/  IADD3 R4, PT, PT, R4, 0x1, RZ ;  /* 0x0000000104047810 */ /* 0x000fe40007ffe0ff */
[----:B------:R-:W-:Y:S02]  /*2030*/  IADD3 R7, PT, PT, R7, 0x200, RZ ;  /* 0x0000020007077810 */ /* 0x000fe40007ffe0ff */
[----:B------:R-:W-:Y:S01]  /*2040*/  ISETP.NE.AND P0, PT, R4, RZ, PT ;  /* 0x000000ff0400720c */ /* 0x000fe20003f05270 */
[----:B--2---:R-:W-:-:S12]  /*2050*/  FADD R5, R2, R5 ;  /* 0x0000000502057221 */ /* 0x004fd80000000000 */
[----:B------:R-:W-:Y:S05]  /*2060*/  @P0 BRA `(.L_x_233) ;  /* 0xfffffffc00e40947 */ /* 0x000fea000383ffff */
.L_x_224:
[----:B------:R-:W-:Y:S05]  /*2070*/  BSYNC.RECONVERGENT B1 ;  /* 0x0000000000017941 */ /* 0x000fea0003800200 */
.L_x_222:
        /* <DEDUP_REMOVED lines=33> */
[----:B------:R-:W3:Y:S04]  /*2290*/  LDS.128 R8, [UR4+0x30] ;  /* 0x00003004ff087984 */ /* 0x000ee80008000c00 */
[----:B------:R-:W4:Y:S01]  /*22a0*/  LDS.128 R16, [UR4+0x40] ;  /* 0x00004004ff107984 */ /* 0x000f220008000c00 */
[----:B0-----:R-:W-:-:S04]  /*22b0*/  FADD R5, R0, R5 ;  /* 0x0000000500057221 */ /* 0x001fc80000000000 */
        /* <DEDUP_REMOVED lines=13> */
[----:B------:R-:W-:-:S07]  /*2390*/  FADD R0, R18, R19 ;  /* 0x0000001312007221 */ /* 0x000fce0000000000 */
.L_x_220:
[----:B------:R-:W-:Y:S05]  /*23a0*/  BSYNC.RECONVERGENT B0 ;  /* 0x0000000000007941 */ /* 0x000fea0003800200 */
.L_x_205:
[----:B------:R-:W-:Y:S05]  /*23b0*/  @P0 EXIT ;  /* 0x000000000000094d */ /* 0x000fea0003800000 */
[----:B012---:R-:W0:Y:S01]  /*23c0*/  LDC.64 R2, c[0x0][0x388] ;  /* 0x0000e200ff027b82 */ /* 0x007e220000000a00 */
[----:B------:R-:W1:Y:S02]  /*23d0*/  LDCU UR4, c[0x0][0x398] ;  /* 0x00007300ff0477ac */ /* 0x000e640008000800 */
[----:B-1----:R-:W-:-:S05]  /*23e0*/  FADD R5, R0, UR4 ;  /* 0x0000000400057e21 */ /* 0x002fca0008000000 */
[----:B0-----:R-:W-:Y:S01]  /*23f0*/  STG.E desc[UR6][R2.64], R5 ;  /* 0x0000000502007986 */ /* 0x001fe2000c101906 */
[----:B------:R-:W-:Y:S05]  /*2400*/  EXIT ;  /* 0x000000000000794d */ /* 0x000fea0003800000 */
.L_x_234:
        /* <DEDUP_REMOVED lines=15> */
.L_x_259:


//--------------------- .text._ZN3cub18CUB_300001_SM_10006detail11EmptyKernelIvEEvv --------------------------
	.section	.text._ZN3cub18CUB_300001_SM_10006detail11EmptyKernelIvEEvv,"ax",@progbits
	.align	128
        .global         _ZN3cub18CUB_300001_SM_10006detail11EmptyKernelIvEEvv
        .type           _ZN3cub18CUB_300001_SM_10006detail11EmptyKernelIvEEvv,@function
        .size           _ZN3cub18CUB_300001_SM_10006detail11EmptyKernelIvEEvv,(.L_x_260 - _ZN3cub18CUB_300001_SM_10006detail11EmptyKernelIvEEvv)
        .other          _ZN3cub18CUB_300001_SM_10006detail11EmptyKernelIvEEvv,@"STO_CUDA_ENTRY STV_DEFAULT"
_ZN3cub18CUB_300001_SM_10006detail11EmptyKernelIvEEvv:
.text._ZN3cub18CUB_300001_SM_10006detail11EmptyKernelIvEEvv:
[----:B------:R-:W-:Y:S01]  /*0000*/  LDC R1, c[0x0][0x37c] ;  /* 0x0000df00ff017b82 */ /* 0x000fe20000000800 */
[----:B------:R-:W-:Y:S05]  /*0010*/  EXIT ;  /* 0x000000000000794d */ /* 0x000fea0003800000 */
.L_x_235:
        /* <DEDUP_REMOVED lines=14> */
.L_x_260:


//--------------------- .text._Z20reduction_Kernel_6_5iPfS_ --------------------------
	.section	.text._Z20reduction_Kernel_6_5iPfS_,"ax",@progbits
	.align	128
        .global         _Z20reduction_Kernel_6_5iPfS_
        .type           _Z20reduction_Kernel_6_5iPfS_,@function
        .size           _Z20reduction_Kernel_6_5iPfS_,(.L_x_261 - _Z20reduction_Kernel_6_5iPfS_)
        .other          _Z20reduction_Kernel_6_5iPfS_,@"STO_CUDA_ENTRY STV_DEFAULT"
_Z20reduction_Kernel_6_5iPfS_:
.text._Z20reduction_Kernel_6_5iPfS_:
[----:B------:R-:W-:Y:S01]  /*0000*/  LDC R1, c[0x0][0x37c] ;  /* 0x0000df00ff017b82 */ /* 0x000fe20000000800 */
[----:B------:R-:W0:Y:S01]  /*0010*/  S2R R0, SR_CTAID.X ;  /* 0x0000000000007919 */ /* 0x000e220000002500 */
[----:B------:R-:W0:Y:S01]  /*0020*/  LDCU UR7, c[0x0][0x360] ;  /* 0x00006c00ff0777ac */ /* 0x000e220008000800 */
[----:B------:R-:W0:Y:S01]  /*0030*/  S2R R3, SR_TID.X ;  /* 0x0000000000037919 */ /* 0x000e220000002100 */
[----:B------:R-:W1:Y:S02]  /*0040*/  LDCU UR11, c[0x0][0x380] ;  /* 0x00007000ff0b77ac */ /* 0x000e640008000800 */
[----:B-1----:R-:W-:Y:S01]  /*0050*/  USHF.R.S32.HI UR10, URZ, 0x1f, UR11 ;  /* 0x0000001fff0a7899 */ /* 0x002fe2000801140b */
[----:B0-----:R-:W-:-:S05]  /*0060*/  IMAD R2, R0, UR7, R3 ;  /* 0x0000000700027c24 */ /* 0x001fca000f8e0203 */
[----:B------:R-:W-:-:S04]  /*0070*/  ISETP.GE.U32.AND P0, PT, R2, UR11, PT ;  /* 0x0000000b02007c0c */ /* 0x000fc8000bf06070 */
[----:B------:R-:W-:-:S13]  /*0080*/  ISETP.GE.U32.AND.EX P0, PT, RZ, UR10, PT, P0 ;  /* 0x0000000aff007c0c */ /* 0x000fda000bf06100 */
[----:B------:R-:W-:Y:S05]  /*0090*/  @P0 EXIT ;  /* 0x000000000000094d */ /* 0x000fea0003800000 */
[----:B------:R-:W0:Y:S01]  /*00a0*/  LDCU.64 UR12, c[0x0][0x388] ;  /* 0x00007100ff0c77ac */ /* 0x000e220008000a00 */
[----:B------:R-:W1:Y:S01]  /*00b0*/  LDCU.64 UR8, c[0x0][0x358] ;  /* 0x00006b00ff0877ac */ /* 0x000e620008000a00 */
[----:B0-----:R-:W-:-:S04]  /*00c0*/  LEA R4, P0, R2, UR12, 0x2 ;  /* 0x0000000c02047c11 */ /* 0x001fc8000f8010ff */
[----:B------:R-:W-:-:S05]  /*00d0*/  LEA.HI.X R5, R2, UR13, RZ, 0x2, P0 ;  /* 0x0000000d02057c11 */ /* 0x000fca00080f14ff */
[----:B-1----:R-:W2:Y:S01]  /*00e0*/  LDG.E R4, desc[UR8][R4.64] ;  /* 0x0000000804047981 */ /* 0x002ea2000c1e1900 */
[----:B------:R-:W0:Y:S01]  /*00f0*/  LDCU UR4, c[0x0][0x370] ;  /* 0x00006e00ff0477ac */ /* 0x000e220008000800 */
[----:B------:R-:W-:Y:S01]  /*0100*/  BSSY.RECONVERGENT B0, `(.L_x_236) ;  /* 0x0000013000007945 */ /* 0x000fe20003800200 */
[----:B0-----:R-:W-:-:S06]  /*0110*/  UIMAD UR4, UR7, UR4, URZ ;  /* 0x00000004070472a4 */ /* 0x001fcc000f8e02ff */
[----:B------:R-:W-:-:S04]  /*0120*/  IADD3 R6, P1, PT, R2, UR4, RZ ;  /* 0x0000000402067c10 */ /* 0x000fc8000ff3e0ff */
[----:B------:R-:W-:Y:S01]  /*0130*/  ISETP.GE.U32.AND P0, PT, R6, UR11, PT ;  /* 0x0000000b06007c0c */ /* 0x000fe2000bf06070 */
[----:B------:R-:W-:-:S05]  /*0140*/  IMAD.X R9, RZ, RZ, RZ, P1 ;  /* 0x000000ffff097224 */ /* 0x000fca00008e06ff */
[----:B------:R-:W-:Y:S01]  /*0150*/  ISETP.GE.U32.AND.EX P0, PT, R9, UR10, PT, P0 ;  /* 0x0000000a09007c0c */ /* 0x000fe2000bf06100 */
[----:B--2---:R0:W1:-:S12]  /*0160*/  F2I.TRUNC.NTZ R2, R4 ;  /* 0x0000000400027305 */ /* 0x004058000020f100 */
[----:B------:R-:W-:Y:S05]  /*0170*/  @P0 BRA `(.L_x_237) ;  /* 0x00000000002c0947 */ /* 0x000fea0003800000 */
.L_x_238:
[----:B0-----:R-:W-:-:S04]  /*0180*/  LEA R4, P0, R6, UR12, 0x2 ;  /* 0x0000000c06047c11 */ /* 0x001fc8000f8010ff */
[----:B------:R-:W-:-:S05]  /*0190*/  LEA.HI.X R5, R6, UR13, R9, 0x2, P0 ;  /* 0x0000000d06057c11 */ /* 0x000fca00080f1409 */
[----:B--2---:R-:W2:Y:S01]  /*01a0*/  LDG.E R4, desc[UR8][R4.64] ;  /* 0x0000000804047981 */ /* 0x004ea2000c1e1900 */
[----:B------:R-:W-:Y:S02]  /*01b0*/  IADD3 R6, P0, PT, R6, UR4, RZ ;  /* 0x0000000406067c10 */ /* 0x000fe4000ff1e0ff */
[----:B-1-3--:R-:W-:-:S03]  /*01c0*/  I2FP.F32.S32 R7, R2 ;  /* 0x0000000200077245 */ /* 0x00afc60000201400 */
[----:B------:R-:W-:Y:S01]  /*01d0*/  IMAD.X R9, RZ, RZ, R9, P0 ;  /* 0x000000ffff097224 */ /* 0x000fe200000e0609 */
[----:B------:R-:W-:-:S04]  /*01e0*/  ISETP.GE.U32.AND P0, PT, R6, UR11, PT ;  /* 0x0000000b06007c0c */ /* 0x000fc8000bf06070 */
[----:B------:R-:W-:Y:S01]  /*01f0*/  ISETP.GE.U32.AND.EX P0, PT, R9, UR10, PT, P0 ;  /* 0x0000000a09007c0c */ /* 0x000fe2000bf06100 */
[----:B--2---:R-:W-:-:S04]  /*0200*/  FADD R7, R4, R7 ;  /* 0x0000000704077221 */ /* 0x004fc80000000000 */
[----:B------:R2:W3:Y:S08]  /*0210*/  F2I.TRUNC.NTZ R2, R7 ;  /* 0x0000000700027305 */ /* 0x0004f0000020f100 */
[----:B------:R-:W-:Y:S05]  /*0220*/  @!P0 BRA `(.L_x_238) ;  /* 0xfffffffc00d48947 */ /* 0x000fea000383ffff */
.L_x_237:
[----:B------:R-:W-:Y:S05]  /*0230*/  BSYNC.RECONVERGENT B0 ;  /* 0x0000000000007941 */ /* 0x000fea0003800200 */
.L_x_236:
[----:B-1-3--:R-:W-:Y:S01]  /*0240*/  I2FP.F32.S32 R9, R2 ;  /* 0x0000000200097245 */ /* 0x00afe20000201400 */
[----:B------:R-:W-:Y:S02]  /*0250*/  ULOP3.LUT UP0, URZ, UR7, 0x1f, URZ, 0xc0, !UPT ;  /* 0x0000001f07ff7892 */ /* 0x000fe4000f80c0ff */
[----:B------:R-:W-:Y:S02]  /*0260*/  USHF.R.U32.HI UR5, URZ, 0x5, UR7 ;  /* 0x00000005ff057899 */ /* 0x000fe40008011607 */
[----:B------:R-:W0:Y:S01]  /*0270*/  SHFL.DOWN PT, R2, R9, 0x10, 0x1f ;  /* 0x0a001f0009027f89 */ /* 0x000e2200000e0000 */
[----:B------:R-:W-:-:S06]  /*0280*/  ULEA.HI UR6, UR7, 0x1, URZ, 0x1b ;  /* 0x0000000107067891 */ /* 0x000fcc000f8fd8ff */
[----:B------:R-:W-:-:S06]  /*0290*/  @!UP0 UIADD3 UR6, UPT, UPT, UR5, URZ, URZ ;  /* 0x000000ff05068290 */ /* 0x000fcc000fffe0ff */
[----:B------:R-:W-:Y:S01]  /*02a0*/  ISETP.GE.U32.AND P1, PT, R3, UR6, PT ;  /* 0x0000000603007c0c */ /* 0x000fe2000bf26070 */
[----:B0-----:R-:W-:-:S12]  /*02b0*/  FADD R4, R9, R2 ;  /* 0x0000000209047221 */ /* 0x001fd80000000000 */
[----:B------:R-:W0:Y:S01]  /*02c0*/  @!P1 S2R R10, SR_CgaCtaId ;  /* 0x00000000000a9919 */ /* 0x000e220000008800 */
[----:B------:R-:W-:Y:S01]  /*02d0*/  @!P1 MOV R9, 0x400 ;  /* 0x0000040000099802 */ /* 0x000fe20000000f00 */
[----:B------:R-:W1:Y:S02]  /*02e0*/  SHFL.DOWN PT, R5, R4, 0x8, 0x1f ;  /* 0x09001f0004057f89 */ /* 0x000e6400000e0000 */
[----:B-1----:R-:W-:Y:S01]  /*02f0*/  FADD R5, R4, R5 ;  /* 0x0000000504057221 */ /* 0x002fe20000000000 */
[----:B0-----:R-:W-:-:S04]  /*0300*/  @!P1 LEA R9, R10, R9, 0x18 ;  /* 0x000000090a099211 */ /* 0x001fc800078ec0ff */
[----:B------:R-:W0:Y:S02]  /*0310*/  SHFL.DOWN PT, R2, R5, 0x4, 0x1f ;  /* 0x08801f0005027f89 */ /* 0x000e2400000e0000 */
[----:B0-----:R-:W-:Y:S01]  /*0320*/  FADD R6, R5, R2 ;  /* 0x0000000205067221 */ /* 0x001fe20000000000 */
[----:B------:R-:W-:-:S04]  /*0330*/  LOP3.LUT P0, R2, R3, 0x1f, RZ, 0xc0, !PT ;  /* 0x0000001f03027812 */ /* 0x000fc8000780c0ff */
[----:B--2---:R-:W0:Y:S09]  /*0340*/  SHFL.DOWN PT, R7, R6, 0x2, 0x1f ;  /* 0x08401f0006077f89 */ /* 0x004e3200000e0000 */
[----:B------:R-:W1:Y:S01]  /*0350*/  @!P0 S2R R8, SR_CgaCtaId ;  /* 0x0000000000088919 */ /* 0x000e620000008800 */
[----:B------:R-:W-:Y:S01]  /*0360*/  @!P0 MOV R5, 0x400 ;  /* 0x0000040000058802 */ /* 0x000fe20000000f00 */
[----:B0-----:R-:W-:-:S05]  /*0370*/  FADD R7, R6, R7 ;  /* 0x0000000706077221 */ /* 0x001fca0000000000 */
[----:B------:R-:W0:Y:S01]  /*0380*/  SHFL.DOWN PT, R4, R7, 0x1, 0x1f ;  /* 0x08201f0007047f89 */ /* 0x000e2200000e0000 */
[----:B-1----:R-:W-:-:S04]  /*0390*/  @!P0 LEA R8, R8, R5, 0x18 ;  /* 0x0000000508088211 */ /* 0x002fc800078ec0ff */
[----:B------:R-:W-:Y:S01]  /*03a0*/  @!P0 LEA.HI R8, R3, R8, RZ, 0x1d ;  /* 0x0000000803088211 */ /* 0x000fe200078fe8ff */
[----:B0-----:R-:W-:Y:S01]  /*03b0*/  FADD R5, R7, R4 ;  /* 0x0000000407057221 */ /* 0x001fe20000000000 */
[----:B------:R-:W-:Y:S02]  /*03c0*/  @!P1 IMAD R4, R2, 0x4, R9 ;  /* 0x0000000402049824 */ /* 0x000fe400078e0209 */
[----:B------:R-:W-:Y:S02]  /*03d0*/  IMAD.MOV.U32 R2, RZ, RZ, RZ ;  /* 0x000000ffff027224 */ /* 0x000fe400078e00ff */
[----:B------:R0:W-:Y:S01]  /*03e0*/  @!P0 STS [R8], R5 ;  /* 0x0000000508008388 */ /* 0x0001e20000000800 */
[----:B------:R-:W-:Y:S01]  /*03f0*/  BAR.SYNC.DEFER_BLOCKING 0x0 ;  /* 0x0000000000007b1d */ /* 0x000fe20000010000 */
[----:B------:R-:W-:-:S05]  /*0400*/  ISETP.GT.U32.AND P0, PT, R3, 0x1f, PT ;  /* 0x0000001f0300780c */ /* 0x000fca0003f04070 */
[----:B------:R0:W1:Y:S08]  /*0410*/  @!P1 LDS R2, [R4] ;  /* 0x0000000004029984 */ /* 0x0000700000000800 */
[----:B0-----:R-:W-:Y:S05]  /*0420*/  @P0 EXIT ;  /* 0x000000000000094d */ /* 0x001fea0003800000 */
[----:B-1----:R-:W0:Y:S01]  /*0430*/  SHFL.DOWN PT, R5, R2, 0x10, 0x1f ;  /* 0x0a001f0002057f89 */ /* 0x002e2200000e0000 */
[----:B------:R-:W-:Y:S01]  /*0440*/  ISETP.NE.AND P0, PT, R3, RZ, PT ;  /* 0x000000ff0300720c */ /* 0x000fe20003f05270 */
[----:B0-----:R-:W-:-:S05]  /*0450*/  FADD R5, R5, R2 ;  /* 0x0000000205057221 */ /* 0x001fca0000000000 */
[----:B------:R-:W0:Y:S02]  /*0460*/  SHFL.DOWN PT, R4, R5, 0x8, 0x1f ;  /* 0x09001f0005047f89 */ /* 0x000e2400000e0000 */
[----:B0-----:R-:W-:-:S05]  /*0470*/  FADD R4, R5, R4 ;  /* 0x0000000405047221 */ /* 0x001fca0000000000 */
[----:B------:R-:W0:Y:S02]  /*0480*/  SHFL.DOWN PT, R7, R4, 0x4, 0x1f ;  /* 0x08801f0004077f89 */ /* 0x000e2400000e0000 */
[----:B0-----:R-:W-:-:S05]  /*0490*/  FADD R7, R4, R7 ;  /* 0x0000000704077221 */ /* 0x001fca0000000000 */
[----:B------:R-:W0:Y:S02]  /*04a0*/  SHFL.DOWN PT, R6, R7, 0x2, 0x1f ;  /* 0x08401f0007067f89 */ /* 0x000e2400000e0000 */
[----:B0-----:R-:W-:-:S05]  /*04b0*/  FADD R6, R7, R6 ;  /* 0x0000000607067221 */ /* 0x001fca0000000000 */
[----:B------:R0:W1:Y:S01]  /*04c0*/  SHFL.DOWN PT, R9, R6, 0x1, 0x1f ;  /* 0x08201f0006097f89 */ /* 0x00006200000e0000 */
[----:B------:R-:W-:Y:S05]  /*04d0*/  @P0 EXIT ;  /* 0x000000000000094d */ /* 0x000fea0003800000 */
[----:B------:R-:W2:Y:S01]  /*04e0*/  LDC.64 R2, c[0x0][0x390] ;  /* 0x0000e400ff027b82 */ /* 0x000ea20000000a00 */
[----:B-1----:R-:W-:-:S06]  /*04f0*/  FADD R4, R6, R9 ;  /* 0x0000000906047221 */ /* 0x002fcc0000000000 */
[----:B------:R-:W1:Y:S02]  /*0500*/  F2I.TRUNC.NTZ R4, R4 ;  /* 0x0000000400047305 */ /* 0x000e64000020f100 */
[----:B-1----:R-:W-:Y:S01]  /*0510*/  I2FP.F32.S32 R5, R4 ;  /* 0x0000000400057245 */ /* 0x002fe20000201400 */
[----:B--2---:R-:W-:-:S05]  /*0520*/  IMAD.WIDE.U32 R2, R0, 0x4, R2 ;  /* 0x0000000400027825 */ /* 0x004fca00078e0002 */
[----:B------:R-:W-:Y:S01]  /*0530*/  STG.E desc[UR8][R2.64], R5 ;  /* 0x0000000502007986 */ /* 0x000fe2000c101908 */
[----:B------:R-:W-:Y:S05]  /*0540*/  EXIT ;  /* 0x000000000000794d */ /* 0x000fea0003800000 */
.L_x_239:
        /* <DEDUP_REMOVED lines=11> */
.L_x_261:


//--------------------- .text._Z20reduction_Kernel_6_4iPfS_ --------------------------
	.section	.text._Z20reduction_Kernel_6_4iPfS_,"ax",@progbits
	.align	128
        .global         _Z20reduction_Kernel_6_4iPfS_
        .type           _Z20reduction_Kernel_6_4iPfS_,@function
        .size           _Z20reduction_Kernel_6_4iPfS_,(.L_x_262 - _Z20reduction_Kernel_6_4iPfS_)
        .other          _Z20reduction_Kernel_6_4iPfS_,@"STO_CUDA_ENTRY STV_DEFAULT"
_Z20reduction_Kernel_6_4iPfS_:
.text._Z20reduction_Kernel_6_4iPfS_:
[----:B------:R-:W-:Y:S01]  /*0000*/  LDC R1, c[0x0][0x37c] ;  /* 0x0000df00ff017b82 */ /* 0x000fe20000000800 */
[----:B------:R-:W0:Y:S07]  /*0010*/  S2R R0, SR_CTAID.X ;  /* 0x0000000000007919 */ /* 0x000e2e0000002500 */
[----:B------:R-:W0:Y:S01]  /*0020*/  LDC R5, c[0x0][0x360] ;  /* 0x0000d800ff057b82 */ /* 0x000e220000000800 */
[----:B------:R-:W1:Y:S01]  /*0030*/  LDCU UR10, c[0x0][0x380] ;  /* 0x00007000ff0a77ac */ /* 0x000e620008000800 */
[----:B------:R-:W2:Y:S01]  /*0040*/  S2R R2, SR_TID.X ;  /* 0x0000000000027919 */ /* 0x000ea20000002100 */
[----:B-1----:R-:W-:Y:S01]  /*0050*/  USHF.R.S32.HI UR9, URZ, 0x1f, UR10 ;  /* 0x0000001fff097899 */ /* 0x002fe2000801140a */
[----:B0-----:R-:W-:-:S04]  /*0060*/  IMAD R9, R0, R5, RZ ;  /* 0x0000000500097224 */ /* 0x001fc800078e02ff */
[----:B--2---:R-:W-:-:S05]  /*0070*/  IMAD.IADD R3, R9, 0x1, R2 ;  /* 0x0000000109037824 */ /* 0x004fca00078e0202 */
        /* <DEDUP_REMOVED lines=8> */
[----:B------:R-:W0:Y:S01]  /*0100*/  S2UR UR5, SR_CgaCtaId ;  /* 0x00000000000579c3 */ /* 0x000e220000008800 */
[----:B------:R-:W1:Y:S01]  /*0110*/  LDCU UR8, c[0x0][0x370] ;  /* 0x00006e00ff0877ac */ /* 0x000e620008000800 */
[----:B------:R-:W-:Y:S01]  /*0120*/  BSSY.RECONVERGENT B0, `(.L_x_240) ;  /* 0x0000018000007945 */ /* 0x000fe20003800200 */
[----:B------:R-:W-:Y:S01]  /*0130*/  UMOV UR4, 0x400 ;  /* 0x0000040000047882 */ /* 0x000fe20000000000 */
[----:B-1----:R-:W-:Y:S01]  /*0140*/  IMAD R8, R5, UR8, RZ ;  /* 0x0000000805087c24 */ /* 0x002fe2000f8e02ff */
[----:B0-----:R-:W-:-:S04]  /*0150*/  ULEA UR4, UR5, UR4, 0x18 ;  /* 0x0000000405047291 */ /* 0x001fc8000f8ec0ff */
[----:B------:R-:W-:-:S04]  /*0160*/  IADD3 R13, P1, PT, R3, R8, RZ ;  /* 0x00000008030d7210 */ /* 0x000fc80007f3e0ff */
[----:B------:R-:W-:Y:S01]  /*0170*/  ISETP.GE.U32.AND P0, PT, R13, UR10, PT ;  /* 0x0000000a0d007c0c */ /* 0x000fe2000bf06070 */
[----:B------:R-:W-:Y:S01]  /*0180*/  IMAD.X R10, RZ, RZ, RZ, P1 ;  /* 0x000000ffff0a7224 */ /* 0x000fe200008e06ff */
[----:B------:R-:W-:-:S04]  /*0190*/  LEA R4, R2, UR4, 0x2 ;  /* 0x0000000402047c11 */ /* 0x000fc8000f8e10ff */
[----:B------:R-:W-:Y:S01]  /*01a0*/  ISETP.GE.U32.AND.EX P0, PT, R10, UR9, PT, P0 ;  /* 0x000000090a007c0c */ /* 0x000fe2000bf06100 */
[----:B--2---:R0:W-:-:S12]  /*01b0*/  STS [R4], R6 ;  /* 0x0000000604007388 */ /* 0x0041d80000000800 */
[----:B------:R-:W-:Y:S05]  /*01c0*/  @P0 BRA `(.L_x_241) ;  /* 0x0000000000340947 */ /* 0x000fea0003800000 */
[----:B------:R-:W-:Y:S01]  /*01d0*/  BSSY.RECONVERGENT B1, `(.L_x_242) ;  /* 0x000000b000017945 */ /* 0x000fe20003800200 */
[----:B------:R-:W-:-:S07]  /*01e0*/  IMAD.MOV.U32 R11, RZ, RZ, R6 ;  /* 0x000000ffff0b7224 */ /* 0x000fce00078e0006 */
.L_x_243:
[----:B0-----:R-:W-:-:S04]  /*01f0*/  LEA R6, P0, R13, UR12, 0x2 ;  /* 0x0000000c0d067c11 */ /* 0x001fc8000f8010ff */
[----:B------:R-:W-:-:S05]  /*0200*/  LEA.HI.X R7, R13, UR13, R10, 0x2, P0 ;  /* 0x0000000d0d077c11 */ /* 0x000fca00080f140a */
[----:B------:R-:W2:Y:S01]  /*0210*/  LDG.E R6, desc[UR6][R6.64] ;  /* 0x0000000606067981 */ /* 0x000ea2000c1e1900 */
[----:B------:R-:W-:-:S05]  /*0220*/  IADD3 R13, P0, PT, R8, R13, RZ ;  /* 0x0000000d080d7210 */ /* 0x000fca0007f1e0ff */
[----:B------:R-:W-:Y:S01]  /*0230*/  IMAD.X R10, RZ, RZ, R10, P0 ;  /* 0x000000ffff0a7224 */ /* 0x000fe200000e060a */
[----:B------:R-:W-:-:S04]  /*0240*/  ISETP.GE.U32.AND P0, PT, R13, UR10, PT ;  /* 0x0000000a0d007c0c */ /* 0x000fc8000bf06070 */
[----:B------:R-:W-:Y:S01]  /*0250*/  ISETP.GE.U32.AND.EX P0, PT, R10, UR9, PT, P0 ;  /* 0x000000090a007c0c */ /* 0x000fe2000bf06100 */
[----:B--2---:R-:W-:-:S12]  /*0260*/  FADD R11, R6, R11 ;  /* 0x0000000b060b7221 */ /* 0x004fd80000000000 */
[----:B------:R-:W-:Y:S05]  /*0270*/  @!P0 BRA `(.L_x_243) ;  /* 0xfffffffc00dc8947 */ /* 0x000fea000383ffff */
[----:B------:R-:W-:Y:S05]  /*0280*/  BSYNC.RECONVERGENT B1 ;  /* 0x0000000000017941 */ /* 0x000fea0003800200 */
.L_x_242:
[----:B------:R1:W-:Y:S02]  /*0290*/  STS [R4], R11 ;  /* 0x0000000b04007388 */ /* 0x0003e40000000800 */
.L_x_241:
[----:B------:R-:W-:Y:S05]  /*02a0*/  BSYNC.RECONVERGENT B0 ;  /* 0x0000000000007941 */ /* 0x000fea0003800200 */
.L_x_240:
[----:B------:R-:W-:Y:S01]  /*02b0*/  BAR.SYNC.DEFER_BLOCKING 0x0 ;  /* 0x0000000000007b1d */ /* 0x000fe20000010000 */
[----:B------:R-:W-:Y:S01]  /*02c0*/  ISETP.GE.U32.AND P1, PT, R5, 0x2, PT ;  /* 0x000000020500780c */ /* 0x000fe20003f26070 */
[----:B01----:R-:W-:Y:S01]  /*02d0*/  IMAD R4, R9, 0x4, R4 ;  /* 0x0000000409047824 */ /* 0x003fe200078e0204 */
[----:B------:R-:W-:-:S04]  /*02e0*/  ISETP.GE.U32.AND P0, PT, R5, 0x40, PT ;  /* 0x000000400500780c */ /* 0x000fc80003f06070 */
[----:B------:R-:W-:-:S07]  /*02f0*/  ISETP.GT.U32.OR P0, PT, R3, 0x1f, !P0 ;  /* 0x0000001f0300780c */ /* 0x000fce0004704470 */
[----:B------:R-:W-:Y:S06]  /*0300*/  @!P1 BRA `(.L_x_244) ;  /* 0x0000000000409947 */ /* 0x000fec0003800000 */
[----:B------:R-:W-:Y:S01]  /*0310*/  SHF.R.U32.HI R8, RZ, 0x1, R5 ;  /* 0x00000001ff087819 */ /* 0x000fe20000011605 */
[----:B------:R-:W-:-:S07]  /*0320*/  IMAD.MOV.U32 R11, RZ, RZ, RZ ;  /* 0x000000ffff0b7224 */ /* 0x000fce00078e00ff */
.L_x_245:
[----:B------:R-:W-:Y:S02]  /*0330*/  ISETP.GT.U32.AND P1, PT, R8, R3, PT ;  /* 0x000000030800720c */ /* 0x000fe40003f24070 */
[----:B------:R-:W-:Y:S02]  /*0340*/  SHF.R.U32.HI R9, RZ, 0x1, R11 ;  /* 0x00000001ff097819 */ /* 0x000fe4000001160b */
[----:B------:R-:W-:-:S13]  /*0350*/  ISETP.GT.U32.AND.EX P1, PT, R11, RZ, PT, P1 ;  /* 0x000000ff0b00720c */ /* 0x000fda0003f24110 */
[----:B------:R-:W-:Y:S01]  /*0360*/  @P1 IMAD R6, R8, 0x4, R4 ;  /* 0x0000000408061824 */ /* 0x000fe200078e0204 */
[----:B------:R-:W-:Y:S05]  /*0370*/  @P1 LDS R7, [R4] ;  /* 0x0000000004071984 */ /* 0x000fea0000000800 */
[----:B------:R-:W0:Y:S02]  /*0380*/  @P1 LDS R6, [R6] ;  /* 0x0000000006061984 */ /* 0x000e240000000800 */
[----:B0-----:R-:W-:-:S05]  /*0390*/  @P1 FADD R7, R6, R7 ;  /* 0x0000000706071221 */ /* 0x001fca0000000000 */
[----:B------:R0:W-:Y:S01]  /*03a0*/  @P1 STS [R4], R7 ;  /* 0x0000000704001388 */ /* 0x0001e20000000800 */
[----:B------:R-:W-:Y:S01]  /*03b0*/  BAR.SYNC.DEFER_BLOCKING 0x0 ;  /* 0x0000000000007b1d */ /* 0x000fe20000010000 */
[C---:B------:R-:W-:Y:S02]  /*03c0*/  ISETP.GT.U32.AND P1, PT, R8.reuse, 0x1, PT ;  /* 0x000000010800780c */ /* 0x040fe40003f24070 */
[----:B------:R-:W-:Y:S02]  /*03d0*/  SHF.R.U64 R8, R8, 0x1, R11 ;  /* 0x0000000108087819 */ /* 0x000fe4000000120b */
[----:B------:R-:W-:Y:S01]  /*03e0*/  ISETP.GT.U32.AND.EX P1, PT, R11, RZ, PT, P1 ;  /* 0x000000ff0b00720c */ /* 0x000fe20003f24110 */
[----:B------:R-:W-:-:S12]  /*03f0*/  IMAD.MOV.U32 R11, RZ, RZ, R9 ;  /* 0x000000ffff0b7224 */ /* 0x000fd800078e0009 */
[----:B0-----:R-:W-:Y:S05]  /*0400*/  @P1 BRA `(.L_x_245) ;  /* 0xfffffffc00c81947 */ /* 0x001fea000383ffff */
.L_x_244:
[----:B------:R-:W-:Y:S01]  /*0410*/  @!P0 LDS R6, [R4+0x80] ;  /* 0x0000800004068984 */ /* 0x000fe20000000800 */
[C---:B------:R-:W-:Y:S02]  /*0420*/  ISETP.GE.U32.AND P1, PT, R5.reuse, 0x20, PT ;  /* 0x000000200500780c */ /* 0x040fe40003f26070 */
[----:B------:R-:W-:Y:S01]  /*0430*/  ISETP.GE.U32.AND P2, PT, R5, 0x10, PT ;  /* 0x000000100500780c */ /* 0x000fe20003f46070 */
[----:B------:R-:W0:Y:S01]  /*0440*/  @!P0 LDS R7, [R4] ;  /* 0x0000000004078984 */ /* 0x000e220000000800 */
[C---:B------:R-:W-:Y:S02]  /*0450*/  ISETP.GT.U32.OR P1, PT, R3.reuse, 0xf, !P1 ;  /* 0x0000000f0300780c */ /* 0x040fe40004f24470 */
[----:B------:R-:W-:Y:S01]  /*0460*/  ISETP.GT.U32.OR P2, PT, R3, 0x7, !P2 ;  /* 0x000000070300780c */ /* 0x000fe20005744470 */
[----:B0-----:R-:W-:-:S10]  /*0470*/  @!P0 FADD R7, R6, R7 ;  /* 0x0000000706078221 */ /* 0x001fd40000000000 */
[----:B------:R-:W-:Y:S04]  /*0480*/  @!P1 LDS R6, [R4+0x40] ;  /* 0x0000400004069984 */ /* 0x000fe80000000800 */
[----:B------:R-:W-:Y:S01]  /*0490*/  @!P0 STS [R4], R7 ;  /* 0x0000000704008388 */ /* 0x000fe20000000800 */
[----:B------:R-:W-:-:S03]  /*04a0*/  ISETP.GE.U32.AND P0, PT, R5, 0x8, PT ;  /* 0x000000080500780c */ /* 0x000fc60003f06070 */
[----:B------:R-:W0:Y:S01]  /*04b0*/  @!P1 LDS R9, [R4] ;  /* 0x0000000004099984 */ /* 0x000e220000000800 */
[----:B------:R-:W-:Y:S01]  /*04c0*/  ISETP.GT.U32.OR P0, PT, R3, 0x3, !P0 ;  /* 0x000000030300780c */ /* 0x000fe20004704470 */
[----:B0-----:R-:W-:Y:S02]  /*04d0*/  @!P1 FADD R9, R6, R9 ;  /* 0x0000000906099221 */ /* 0x001fe40000000000 */
        /* <DEDUP_REMOVED lines=10> */
[----:B------:R-:W-:-:S03]  /*0580*/  ISETP.NE.OR P2, PT, R3, RZ, !P2 ;  /* 0x000000ff0300720c */ /* 0x000fc60005745670 */
[----:B------:R-:W-:Y:S10]  /*0590*/  @!P1 LDS R3, [R4+0x8] ;  /* 0x0000080004039984 */ /* 0x000ff40000000800 */
[----:B------:R-:W1:Y:S01]  /*05a0*/  @!P2 S2R R8, SR_CgaCtaId ;  /* 0x000000000008a919 */ /* 0x000e620000008800 */
[----:B0-----:R-:W-:Y:S01]  /*05b0*/  @!P0 FADD R5, R6, R7 ;  /* 0x0000000706058221 */ /* 0x001fe20000000000 */
[----:B------:R-:W-:-:S04]  /*05c0*/  @!P2 MOV R7, 0x400 ;  /* 0x000004000007a802 */ /* 0x000fc80000000f00 */
[----:B------:R-:W-:Y:S01]  /*05d0*/  @!P0 STS [R4], R5 ;  /* 0x0000000504008388 */ /* 0x000fe20000000800 */
[----:B-1----:R-:W-:Y:S02]  /*05e0*/  @!P2 LEA R9, R8, R7, 0x18 ;  /* 0x000000070809a211 */ /* 0x002fe400078ec0ff */
[----:B------:R-:W-:Y:S01]  /*05f0*/  ISETP.NE.AND P0, PT, R2, RZ, PT ;  /* 0x000000ff0200720c */ /* 0x000fe20003f05270 */
[----:B------:R-:W0:Y:S02]  /*0600*/  @!P1 LDS R6, [R4] ;  /* 0x0000000004069984 */ /* 0x000e240000000800 */
[----:B0-----:R-:W-:-:S05]  /*0610*/  @!P1 FADD R3, R3, R6 ;  /* 0x0000000603039221 */ /* 0x001fca0000000000 */
[----:B------:R-:W-:Y:S04]  /*0620*/  @!P1 STS [R4], R3 ;  /* 0x0000000304009388 */ /* 0x000fe80000000800 */
[----:B------:R-:W0:Y:S02]  /*0630*/  @!P2 LDS.64 R6, [R9] ;  /* 0x000000000906a984 */ /* 0x000e240000000a00 */
[----:B0-----:R-:W-:-:S05]  /*0640*/  @!P2 FADD R6, R6, R7 ;  /* 0x000000070606a221 */ /* 0x001fca0000000000 */
[----:B------:R0:W-:Y:S01]  /*0650*/  @!P2 STS [R9], R6 ;  /* 0x000000060900a388 */ /* 0x0001e20000000800 */
[----:B------:R-:W-:Y:S05]  /*0660*/  @P0 EXIT ;  /* 0x000000000000094d */ /* 0x000fea0003800000 */
[----:B------:R-:W1:Y:S01]  /*0670*/  S2UR UR5, SR_CgaCtaId ;  /* 0x00000000000579c3 */ /* 0x000e620000008800 */
[----:B------:R-:W-:-:S07]  /*0680*/  UMOV UR4, 0x400 ;  /* 0x0000040000047882 */ /* 0x000fce0000000000 */
[----:B------:R-:W2:Y:S01]  /*0690*/  LDC.64 R2, c[0x0][0x390] ;  /* 0x0000e400ff027b82 */ /* 0x000ea20000000a00 */
[----:B-1----:R-:W-:Y:S01]  /*06a0*/  ULEA UR4, UR5, UR4, 0x18 ;  /* 0x0000000405047291 */ /* 0x002fe2000f8ec0ff */
[----:B--2---:R-:W-:-:S08]  /*06b0*/  IMAD.WIDE.U32 R2, R0, 0x4, R2 ;  /* 0x0000000400027825 */ /* 0x004fd000078e0002 */
[----:B------:R-:W1:Y:S04]  /*06c0*/  LDS R5, [UR4] ;  /* 0x00000004ff057984 */ /* 0x000e680008000800 */
[----:B-1----:R-:W-:Y:S01]  /*06d0*/  STG.E desc[UR6][R2.64], R5 ;  /* 0x0000000502007986 */ /* 0x002fe2000c101906 */
[----:B------:R-:W-:Y:S05]  /*06e0*/  EXIT ;  /* 0x000000000000794d */ /* 0x000fea0003800000 */
.L_x_246:
        /* <DEDUP_REMOVED lines=9> */
.L_x_262:


//--------------------- .text._Z20reduction_Kernel_6_3iPfS_ --------------------------
	.section	.text._Z20reduction_Kernel_6_3iPfS_,"ax",@progbits
	.align	128
        .global         _Z20reduction_Kernel_6_3iPfS_
        .type           _Z20reduction_Kernel_6_3iPfS_,@function
        .size           _Z20reduction_Kernel_6_3iPfS_,(.L_x_263 - _Z20reduction_Kernel_6_3iPfS_)
        .other          _Z20reduction_Kernel_6_3iPfS_,@"STO_CUDA_ENTRY STV_DEFAULT"
_Z20reduction_Kernel_6_3iPfS_:
.text._Z20reduction_Kernel_6_3iPfS_:
        /* <DEDUP_REMOVED lines=18> */
[----:B------:R-:W-:Y:S02]  /*0120*/  UMOV UR4, 0x400 ;  /* 0x0000040000047882 */ /* 0x000fe40000000000 */
[----:B0-----:R-:W-:-:S06]  /*0130*/  ULEA UR4, UR5, UR4, 0x18 ;  /* 0x0000000405047291 */ /* 0x001fcc000f8ec0ff */
[----:B------:R-:W-:Y:S01]  /*0140*/  LEA R5, R4, UR4, 0x2 ;  /* 0x0000000404057c11 */ /* 0x000fe2000f8e10ff */
[----:B-1----:R-:W-:-:S06]  /*0150*/  UIMAD UR4, UR7, UR6, URZ ;  /* 0x00000006070472a4 */ /* 0x002fcc000f8e02ff */
[----:B------:R-:W-:-:S04]  /*0160*/  IADD3 R6, P1, PT, R0, UR4, RZ ;  /* 0x0000000400067c10 */ /* 0x000fc8000ff3e0ff */
[----:B------:R-:W-:Y:S01]  /*0170*/  ISETP.GE.U32.AND P0, PT, R6, UR11, PT ;  /* 0x0000000b06007c0c */ /* 0x000fe2000bf06070 */
[----:B------:R-:W-:-:S05]  /*0180*/  IMAD.X R9, RZ, RZ, RZ, P1 ;  /* 0x000000ffff097224 */ /* 0x000fca00008e06ff */
[----:B------:R-:W-:Y:S01]  /*0190*/  ISETP.GE.U32.AND.EX P0, PT, R9, UR10, PT, P0 ;  /* 0x0000000a09007c0c */ /* 0x000fe2000bf06100 */
[----:B--2---:R0:W-:-:S12]  /*01a0*/  STS [R5], R2 ;  /* 0x0000000205007388 */ /* 0x0041d80000000800 */
[----:B------:R-:W-:Y:S05]  /*01b0*/  @P0 BRA `(.L_x_248) ;  /* 0x0000000000340947 */ /* 0x000fea0003800000 */
[----:B------:R-:W-:Y:S01]  /*01c0*/  BSSY.RECONVERGENT B1, `(.L_x_249) ;  /* 0x000000b000017945 */ /* 0x000fe20003800200 */
[----:B------:R-:W-:-:S07]  /*01d0*/  IMAD.MOV.U32 R0, RZ, RZ, R2 ;  /* 0x000000ffff007224 */ /* 0x000fce00078e0002 */
.L_x_250:
[----:B0-----:R-:W-:-:S04]  /*01e0*/  LEA R2, P0, R6, UR12, 0x2 ;  /* 0x0000000c06027c11 */ /* 0x001fc8000f8010ff */
[----:B------:R-:W-:-:S06]  /*01f0*/  LEA.HI.X R3, R6, UR13, R9, 0x2, P0 ;  /* 0x0000000d06037c11 */ /* 0x000fcc00080f1409 */
[----:B------:R-:W2:Y:S01]  /*0200*/  LDG.E R3, desc[UR8][R2.64] ;  /* 0x0000000802037981 */ /* 0x000ea2000c1e1900 */
[----:B------:R-:W-:-:S05]  /*0210*/  IADD3 R6, P0, PT, R6, UR4, RZ ;  /* 0x0000000406067c10 */ /* 0x000fca000ff1e0ff */
[----:B------:R-:W-:Y:S01]  /*0220*/  IMAD.X R9, RZ, RZ, R9, P0 ;  /* 0x000000ffff097224 */ /* 0x000fe200000e0609 */
[----:B------:R-:W-:-:S04]  /*0230*/  ISETP.GE.U32.AND P0, PT, R6, UR11, PT ;  /* 0x0000000b06007c0c */ /* 0x000fc8000bf06070 */
[----:B------:R-:W-:Y:S01]  /*0240*/  ISETP.GE.U32.AND.EX P0, PT, R9, UR10, PT, P0 ;  /* 0x0000000a09007c0c */ /* 0x000fe2000bf06100 */
[----:B--2---:R-:W-:-:S12]  /*0250*/  FADD R0, R3, R0 ;  /* 0x0000000003007221 */ /* 0x004fd80000000000 */
[----:B------:R-:W-:Y:S05]  /*0260*/  @!P0 BRA `(.L_x_250) ;  /* 0xfffffffc00dc8947 */ /* 0x000fea000383ffff */
[----:B------:R-:W-:Y:S05]  /*0270*/  BSYNC.RECONVERGENT B1 ;  /* 0x0000000000017941 */ /* 0x000fea0003800200 */
.L_x_249:
[----:B------:R1:W-:Y:S02]  /*0280*/  STS [R5], R0 ;  /* 0x0000000005007388 */ /* 0x0003e40000000800 */
.L_x_248:
[----:B------:R-:W-:Y:S05]  /*0290*/  BSYNC.RECONVERGENT B0 ;  /* 0x0000000000007941 */ /* 0x000fea0003800200 */
.L_x_247:
[----:B------:R-:W-:Y:S01]  /*02a0*/  BAR.SYNC.DEFER_BLOCKING 0x0 ;  /* 0x0000000000007b1d */ /* 0x000fe20000010000 */
[----:B------:R-:W-:Y:S01]  /*02b0*/  UISETP.GE.U32.AND UP0, UPT, UR7, 0x2, UPT ;  /* 0x000000020700788c */ /* 0x000fe2000bf06070 */
[----:B------:R-:W-:-:S08]  /*02c0*/  ISETP.NE.AND P1, PT, R4, RZ, PT ;  /* 0x000000ff0400720c */ /* 0x000fd00003f25270 */
[----:B------:R-:W-:Y:S05]  /*02d0*/  BRA.U !UP0, `(.L_x_251) ;  /* 0x0000000108487547 */ /* 0x000fea000b800000 */
[----:B------:R-:W-:Y:S02]  /*02e0*/  IMAD.MOV.U32 R6, RZ, RZ, 0x1 ;  /* 0x00000001ff067424 */ /* 0x000fe400078e00ff */
[----:B------:R-:W-:-:S07]  /*02f0*/  IMAD.MOV.U32 R9, RZ, RZ, RZ ;  /* 0x000000ffff097224 */ /* 0x000fce00078e00ff */
.L_x_252:
[C---:B------:R-:W-:Y:S01]  /*0300*/  IMAD.SHL.U32 R8, R6.reuse, 0x2, RZ ;  /* 0x0000000206087824 */ /* 0x040fe200078e00ff */
[----:B------:R-:W-:-:S04]  /*0310*/  SHF.L.U64.HI R9, R6, 0x1, R9 ;  /* 0x0000000106097819 */ /* 0x000fc80000010209 */
[----:B------:R-:W-:-:S04]  /*0320*/  IADD3 R3, P2, PT, R8, -0x1, RZ ;  /* 0xffffffff08037810 */ /* 0x000fc80007f5e0ff */
[----:B------:R-:W-:Y:S02]  /*0330*/  LOP3.LUT P0, RZ, R3, R4, RZ, 0xc0, !PT ;  /* 0x0000000403ff7212 */ /* 0x000fe4000780c0ff */
[----:B-1----:R-:W-:-:S04]  /*0340*/  IADD3.X R0, PT, PT, R9, -0x1, RZ, P2, !PT ;  /* 0xffffffff09007810 */ /* 0x002fc800017fe4ff */
[----:B------:R-:W-:-:S13]  /*0350*/  LOP3.LUT P0, RZ, R0, RZ, RZ, 0xc0, P0 ;  /* 0x000000ff00ff7212 */ /* 0x000fda000000c0ff */
[----:B------:R-:W-:Y:S01]  /*0360*/  @!P0 IMAD R0, R6, 0x4, R5 ;  /* 0x0000000406008824 */ /* 0x000fe200078e0205 */
[----:B------:R-:W-:Y:S01]  /*0370*/  @!P0 LDS R3, [R5] ;  /* 0x0000000005038984 */ /* 0x000fe20000000800 */
[----:B------:R-:W-:-:S04]  /*0380*/  IMAD.MOV.U32 R6, RZ, RZ, R8 ;  /* 0x000000ffff067224 */ /* 0x000fc800078e0008 */
[----:B------:R-:W0:Y:S02]  /*0390*/  @!P0 LDS R0, [R0] ;  /* 0x0000000000008984 */ /* 0x000e240000000800 */
[----:B0-----:R-:W-:-:S05]  /*03a0*/  @!P0 FADD R2, R0, R3 ;  /* 0x0000000300028221 */ /* 0x001fca0000000000 */
[----:B------:R2:W-:Y:S01]  /*03b0*/  @!P0 STS [R5], R2 ;  /* 0x0000000205008388 */ /* 0x0005e20000000800 */
[----:B------:R-:W-:Y:S01]  /*03c0*/  BAR.SYNC.DEFER_BLOCKING 0x0 ;  /* 0x0000000000007b1d */ /* 0x000fe20000010000 */
[----:B------:R-:W-:-:S04]  /*03d0*/  ISETP.GE.U32.AND P0, PT, R8, UR7, PT ;  /* 0x0000000708007c0c */ /* 0x000fc8000bf06070 */
[----:B------:R-:W-:-:S13]  /*03e0*/  ISETP.GE.U32.AND.EX P0, PT, R9, RZ, PT, P0 ;  /* 0x000000ff0900720c */ /* 0x000fda0003f06100 */
[----:B--2---:R-:W-:Y:S05]  /*03f0*/  @!P0 BRA `(.L_x_252) ;  /* 0xfffffffc00c08947 */ /* 0x004fea000383ffff */
.L_x_251:
[----:B------:R-:W-:Y:S05]  /*0400*/  @P1 EXIT ;  /* 0x000000000000194d */ /* 0x000fea0003800000 */
[----:B------:R-:W2:Y:S01]  /*0410*/  S2UR UR5, SR_CgaCtaId ;  /* 0x00000000000579c3 */ /* 0x000ea20000008800 */
[----:B------:R-:W-:-:S07]  /*0420*/  UMOV UR4, 0x400 ;  /* 0x0000040000047882 */ /* 0x000fce0000000000 */
[----:B0-----:R-:W0:Y:S01]  /*0430*/  LDC.64 R2, c[0x0][0x390] ;  /* 0x0000e400ff027b82 */ /* 0x001e220000000a00 */
[----:B--2---:R-:W-:Y:S01]  /*0440*/  ULEA UR4, UR5, UR4, 0x18 ;  /* 0x0000000405047291 */ /* 0x004fe2000f8ec0ff */
[----:B0-----:R-:W-:-:S08]  /*0450*/  IMAD.WIDE.U32 R2, R7, 0x4, R2 ;  /* 0x0000000407027825 */ /* 0x001fd000078e0002 */
[----:B-1----:R-:W0:Y:S04]  /*0460*/  LDS R5, [UR4] ;  /* 0x00000004ff057984 */ /* 0x002e280008000800 */
[----:B0-----:R-:W-:Y:S01]  /*0470*/  STG.E desc[UR8][R2.64], R5 ;  /* 0x0000000502007986 */ /* 0x001fe2000c101908 */
[----:B------:R-:W-:Y:S05]  /*0480*/  EXIT ;  /* 0x000000000000794d */ /* 0x000fea0003800000 */
.L_x_253:
        /* <DEDUP_REMOVED lines=15> */
.L_x_263:


//--------------------- .nv.shared._ZN3cub18CUB_300001_SM_10006detail6reduce28DeviceReduceSingleTileKernelINS2_10policy_hubIfyN4cuda3std3__44plusIfEEE10Policy1000EPfSC_iS9_ffNS7_10__identityEEEvT0_T1_T2_T3_T4_T6_ --------------------------
	.section	.nv.shared._ZN3cub18CUB_300001_SM_10006detail6reduce28DeviceReduceSingleTileKernelINS2_10policy_hubIfyN4cuda3std3__44plusIfEEE10Policy1000EPfSC_iS9_ffNS7_10__identityEEEvT0_T1_T2_T3_T4_T6_,"aw",@nobits
	.sectionflags	@""
	.align	16
.nv.shared._ZN3cub18CUB_300001_SM_10006detail6reduce28DeviceReduceSingleTileKernelINS2_10policy_hubIfyN4cuda3std3__44plusIfEEE10Policy1000EPfSC_iS9_ffNS7_10__identityEEEvT0_T1_T2_T3_T4_T6_:
	.zero		1072


//--------------------- .nv.shared.reserved.0     --------------------------
	.section	.nv.shared.reserved.0,"aw",@nobits
	.weak		__nv_reservedSMEM_offset_0_alias
	.size		__nv_reservedSMEM_offset_0_alias, 0, 64
	.other		__nv_reservedSMEM_offset_0_alias,@"STO_CUDA_RESERVED_SHARED STV_DEFAULT"
__nv_reservedSMEM_offset_0_alias:
	.zero		0
	.zero		64


//--------------------- .nv.global                --------------------------
	.section	.nv.global,"aw",@nobits
.nv.global:
	.type		_ZN34_INTERNAL_4c5f1c7a_4_k_cu_f508ffd26thrust24THRUST_300001_SM_1000_NS3seqE,@object
	.size		_ZN34_INTERNAL_4c5f1c7a_4_k_cu_f508ffd26thrust24THRUST_300001_SM_1000_NS3seqE,(_ZN34_INTERNAL_4c5f1c7a_4_k_cu_f508ffd24cuda3std3__48in_placeE - _ZN34_INTERNAL_4c5f1c7a_4_k_cu_f508ffd26thrust24THRUST_300001_SM_1000_NS3seqE)
_ZN34_INTERNAL_4c5f1c7a_4_k_cu_f508ffd26thrust24THRUST_300001_SM_1000_NS3seqE:
	.zero		1
	.type		_ZN34_INTERNAL_4c5f1c7a_4_k_cu_f508ffd24cuda3std3__48in_placeE,@object
	.size		_ZN34_INTERNAL_4c5f1c7a_4_k_cu_f508ffd24cuda3std3__48in_placeE,(_ZN34_INTERNAL_4c5f1c7a_4_k_cu_f508ffd24cuda3std6ranges3__45__cpo4sizeE - _ZN34_INTERNAL_4c5f1c7a_4_k_cu_f508ffd24cuda3std3__48in_placeE)
_ZN34_INTERNAL_4c5f1c7a_4_k_cu_f508ffd24cuda3std3__48in_placeE:
	.zero		1
	.type		_ZN34_INTERNAL_4c5f1c7a_4_k_cu_f508ffd24cuda3std6ranges3__45__cpo4sizeE,@object
	.size		_ZN34_INTERNAL_4c5f1c7a_4_k_cu_f508ffd24cuda3std6ranges3__45__cpo4sizeE,(_ZN34_INTERNAL_4c5f1c7a_4_k_cu_f508ffd26thrust24THRUST_300001_SM_1000_NS12placeholders2_3E - _ZN34_INTERNAL_4c5f1c7a_4_k_cu_f508ffd24cuda3std6ranges3__45__cpo4sizeE)
_ZN34_INTERNAL_4c5f1c7a_4_k_cu_f508ffd24cuda3std6ranges3__45__cpo4sizeE:
	.zero		1
	.type		_ZN34_INTERNAL_4c5f1c7a_4_k_cu_f508ffd26thrust24THRUST_300001_SM_1000_NS12placeholders2_3E,@object
	.size		_ZN34_INTERNAL_4c5f1c7a_4_k_cu_f508ffd26thrust24THRUST_300001_SM_1000_NS12placeholders2_3E,(_ZN34_INTERNAL_4c5f1c7a_4_k_cu_f508ffd24cuda3std3__45__cpo6cbeginE - _ZN34_INTERNAL_4c5f1c7a_4_k_cu_f508ffd26thrust24THRUST_300001_SM_1000_NS12placeholders2_3E)
_ZN34_INTERNAL_4c5f1c7a_4_k_cu_f508ffd26thrust24THRUST_300001_SM_1000_NS12placeholders2_3E:
	.zero		1
	.type		_ZN34_INTERNAL_4c5f1c7a_4_k_cu_f508ffd24cuda3std3__45__cpo6cbeginE,@object
	.size		_ZN34_INTERNAL_4c5f1c7a_4_k_cu_f508ffd24cuda3std3__45__cpo6cbeginE,(_ZN34_INTERNAL_4c5f1c7a_4_k_cu_f508ffd24cuda3std6ranges3__45__cpo6cbeginE - _ZN34_INTERNAL_4c5f1c7a_4_k_cu_f508ffd24cuda3std3__45__cpo6cbeginE)
_ZN34_INTERNAL_4c5f1c7a_4_k_cu_f508ffd24cuda3std3__45__cpo6cbeginE:
	.zero		1
	.type		_ZN34_INTERNAL_4c5f1c7a_4_k_cu_f508ffd24cuda3std6ranges3__45__cpo6cbeginE,@object
	.size		_ZN34_INTERNAL_4c5f1c7a_4_k_cu_f508ffd24cuda3std6ranges3__45__cpo6cbeginE,(_ZN34_INTERNAL_4c5f1c7a_4_k_cu_f508ffd26thrust24THRUST_300001_SM_1000_NS12placeholders2_7E - _ZN34_INTERNAL_4c5f1c7a_4_k_cu_f508ffd24cuda3std6ranges3__45__cpo6cbeginE)
_ZN34_INTERNAL_4c5f1c7a_4_k_cu_f508ffd24cuda3std6ranges3__45__cpo6cbeginE:
	.zero		1
	.type		_ZN34_INTERNAL_4c5f1c7a_4_k_cu_f508ffd26thrust24THRUST_300001_SM_1000_NS12placeholders2_7E,@object
	.size		_ZN34_INTERNAL_4c5f1c7a_4_k_cu_f508ffd26thrust24THRUST_300001_SM_1000_NS12placeholders2_7E,(_ZN34_INTERNAL_4c5f1c7a_4_k_cu_f508ffd24cuda3std3__45__cpo7crbeginE - _ZN34_INTERNAL_4c5f1c7a_4_k_cu_f508ffd26thrust24THRUST_300001_SM_1000_NS12placeholders2_7E)
_ZN34_INTERNAL_4c5f1c7a_4_k_cu_f508ffd26thrust24THRUST_300001_SM_1000_NS12placeholders2_7E:
	.zero		1
	.type		_ZN34_INTERNAL_4c5f1c7a_4_k_cu_f508ffd24cuda3std3__45__cpo7crbeginE,@object
	.size		_ZN34_INTERNAL_4c5f1c7a_4_k_cu_f508ffd24cuda3std3__45__cpo7crbeginE,(_ZN34_INTERNAL_4c5f1c7a_4_k_cu_f508ffd24cuda3std6ranges3__45__cpo4nextE - _ZN34_INTERNAL_4c5f1c7a_4_k_cu_f508ffd24cuda3std3__45__cpo7crbeginE)
_ZN34_INTERNAL_4c5f1c7a_4_k_cu_f508ffd24cuda3std3__45__cpo7crbeginE:
	.zero		1
	.type		_ZN34_INTERNAL_4c5f1c7a_4_k_cu_f508ffd24cuda3std6ranges3__45__cpo4nextE,@object
	.size		_ZN34_INTERNAL_4c5f1c7a_4_k_cu_f508ffd24cuda3std6ranges3__45__cpo4nextE,(_ZN34_INTERNAL_4c5f1c7a_4_k_cu_f508ffd24cuda3std6ranges3__45__cpo4swapE - _ZN34_INTERNAL_4c5f1c7a_4_k_cu_f508ffd24cuda3std6ranges3__45__cpo4nextE)
_ZN34_INTERNAL_4c5f1c7a_4_k_cu_f508ffd24cuda3std6ranges3__45__cpo4nextE:
	.zero		1
	.type		_ZN34_INTERNAL_4c5f1c7a_4_k_cu_f508ffd24cuda3std6ranges3__45__cpo4swapE,@object
	.size		_ZN34_INTERNAL_4c5f1c7a_4_k_cu_f508ffd24cuda3std6ranges3__45__cpo4swapE,(_ZN34_INTERNAL_4c5f1c7a_4_k_cu_f508ffd26thrust24THRUST_300001_SM_1000_NS8cuda_cub10par_nosyncE - _ZN34_INTERNAL_4c5f1c7a_4_k_cu_f508ffd24cuda3std6ranges3__45__cpo4swapE)
_ZN34_INTERNAL_4c5f1c7a_4_k_cu_f508ffd24cuda3std6ranges3__45__cpo4swapE:
	.zero		1
	.type		_ZN34_INTERNAL_4c5f1c7a_4_k_cu_f508ffd26thrust24THRUST_300001_SM_1000_NS8cuda_cub10par_nosyncE,@object
	.size		_ZN34_INTERNAL_4c5f1c7a_4_k_cu_f508ffd26thrust24THRUST_300001_SM_1000_NS8cuda_cub10par_nosyncE,(_ZN34_INTERNAL_4c5f1c7a_4_k_cu_f508ffd26thrust24THRUST_300001_SM_1000_NS12placeholders2_9E - _ZN34_INTERNAL_4c5f1c7a_4_k_cu_f508ffd26thrust24THRUST_300001_SM_1000_NS8cuda_cub10par_nosyncE)
_ZN34_INTERNAL_4c5f1c7a_4_k_cu_f508ffd26thrust24THRUST_300001_SM_1000_NS8cuda_cub10par_nosyncE:
	.zero		1
	.type		_ZN34_INTERNAL_4c5f1c7a_4_k_cu_f508ffd26thrust24THRUST_300001_SM_1000_NS12placeholders2_9E,@object
	.size		_ZN34_INTERNAL_4c5f1c7a_4_k_cu_f508ffd26thrust24THRUST_300001_SM_1000_NS12placeholders2_9E,(_ZN34_INTERNAL_4c5f1c7a_4_k_cu_f508ffd24cuda3std3__436_GLOBAL__N__4c5f1c7a_4_k_cu_f508ffd26ignoreE - _ZN34_INTERNAL_4c5f1c7a_4_k_cu_f508ffd26thrust24THRUST_300001_SM_1000_NS12placeholders2_9E)
_ZN34_INTERNAL_4c5f1c7a_4_k_cu_f508ffd26thrust24THRUST_300001_SM_1000_NS12placeholders2_9E:
	.zero		1
	.type		_ZN34_INTERNAL_4c5f1c7a_4_k_cu_f508ffd24cuda3std3__436_GLOBAL__N__4c5f1c7a_4_k_cu_f508ffd26ignoreE,@object
	.size		_ZN34_INTERNAL_4c5f1c7a_4_k_cu_f508ffd24cuda3std3__436_GLOBAL__N__4c5f1c7a_4_k_cu_f508ffd26ignoreE,(_ZN34_INTERNAL_4c5f1c7a_4_k_cu_f508ffd24cuda3std6ranges3__45__cpo4dataE - _ZN34_INTERNAL_4c5f1c7a_4_k_cu_f508ffd24cuda3std3__436_GLOBAL__N__4c5f1c7a_4_k_cu_f508ffd26ignoreE)
_ZN34_INTERNAL_4c5f1c7a_4_k_cu_f508ffd24cuda3std3__436_GLOBAL__N__4c5f1c7a_4_k_cu_f508ffd26ignoreE:
	.zero		1
	.type		_ZN34_INTERNAL_4c5f1c7a_4_k_cu_f508ffd24cuda3std6ranges3__45__cpo4dataE,@object
	.size		_ZN34_INTERNAL_4c5f1c7a_4_k_cu_f508ffd24cuda3std6ranges3__45__cpo4dataE,(_ZN34_INTERNAL_4c5f1c7a_4_k_cu_f508ffd26thrust24THRUST_300001_SM_1000_NS12placeholders2_1E - _ZN34_INTERNAL_4c5f1c7a_4_k_cu_f508ffd24cuda3std6ranges3__45__cpo4dataE)
_ZN34_INTERNAL_4c5f1c7a_4_k_cu_f508ffd24cuda3std6ranges3__45__cpo4dataE:
	.zero		1
	.type		_ZN34_INTERNAL_4c5f1c7a_4_k_cu_f508ffd26thrust24THRUST_300001_SM_1000_NS12placeholders2_1E,@object
	.size		_ZN34_INTERNAL_4c5f1c7a_4_k_cu_f508ffd26thrust24THRUST_300001_SM_1000_NS12placeholders2_1E,(_ZN34_INTERNAL_4c5f1c7a_4_k_cu_f508ffd24cuda3std3__45__cpo5beginE - _ZN34_INTERNAL_4c5f1c7a_4_k_cu_f508ffd26thrust24THRUST_300001_SM_1000_NS12placeholders2_1E)
_ZN34_INTERNAL_4c5f1c7a_4_k_cu_f508ffd26thrust24THRUST_300001_SM_1000_NS12placeholders2_1E:
	.zero		1
	.type		_ZN34_INTERNAL_4c5f1c7a_4_k_cu_f508ffd24cuda3std3__45__cpo5beginE,@object
	.size		_ZN34_INTERNAL_4c5f1c7a_4_k_cu_f508ffd24cuda3std3__45__cpo5beginE,(_ZN34_INTERNAL_4c5f1c7a_4_k_cu_f508ffd24cuda3std6ranges3__45__cpo5beginE - _ZN34_INTERNAL_4c5f1c7a_4_k_cu_f508ffd24cuda3std3__45__cpo5beginE)
_ZN34_INTERNAL_4c5f1c7a_4_k_cu_f508ffd24cuda3std3__45__cpo5beginE:
	.zero		1
	.type		_ZN34_INTERNAL_4c5f1c7a_4_k_cu_f508ffd24cuda3std6ranges3__45__cpo5beginE,@object
	.size		_ZN34_INTERNAL_4c5f1c7a_4_k_cu_f508ffd24cuda3std6ranges3__45__cpo5beginE,(_ZN34_INTERNAL_4c5f1c7a_4_k_cu_f508ffd26thrust24THRUST_300001_SM_1000_NS12placeholders2_5E - _ZN34_INTERNAL_4c5f1c7a_4_k_cu_f508ffd24cuda3std6ranges3__45__cpo5beginE)
_ZN34_INTERNAL_4c5f1c7a_4_k_cu_f508ffd24cuda3std6ranges3__45__cpo5beginE:
	.zero		1
	.type		_ZN34_INTERNAL_4c5f1c7a_4_k_cu_f508ffd26thrust24THRUST_300001_SM_1000_NS12placeholders2_5E,@object
	.size		_ZN34_INTERNAL_4c5f1c7a_4_k_cu_f508ffd26thrust24THRUST_300001_SM_1000_NS12placeholders2_5E,(_ZN34_INTERNAL_4c5f1c7a_4_k_cu_f508ffd24cuda3std3__45__cpo6rbeginE - _ZN34_INTERNAL_4c5f1c7a_4_k_cu_f508ffd26thrust24THRUST_300001_SM_1000_NS12placeholders2_5E)
_ZN34_INTERNAL_4c5f1c7a_4_k_cu_f508ffd26thrust24THRUST_300001_SM_1000_NS12placeholders2_5E:
	.zero		1
	.type		_ZN34_INTERNAL_4c5f1c7a_4_k_cu_f508ffd24cuda3std3__45__cpo6rbeginE,@object
	.size		_ZN34_INTERNAL_4c5f1c7a_4_k_cu_f508ffd24cuda3std3__45__cpo6rbeginE,(_ZN34_INTERNAL_4c5f1c7a_4_k_cu_f508ffd24cuda3std6ranges3__45__cpo7advanceE - _ZN34_INTERNAL_4c5f1c7a_4_k_cu_f508ffd24cuda3std3__45__cpo6rbeginE)
_ZN34_INTERNAL_4c5f1c7a_4_k_cu_f508ffd24cuda3std3__45__cpo6rbeginE:
	.zero		1
	.type		_ZN34_INTERNAL_4c5f1c7a_4_k_cu_f508ffd24cuda3std6ranges3__45__cpo7advanceE,@object
	.size		_ZN34_INTERNAL_4c5f1c7a_4_k_cu_f508ffd24cuda3std6ranges3__45__cpo7advanceE,(_ZN34_INTERNAL_4c5f1c7a_4_k_cu_f508ffd24cuda3std3__47nulloptE - _ZN34_INTERNAL_4c5f1c7a_4_k_cu_f508ffd24cuda3std6ranges3__45__cpo7advanceE)
_ZN34_INTERNAL_4c5f1c7a_4_k_cu_f508ffd24cuda3std6ranges3__45__cpo7advanceE:
	.zero		1
	.type		_ZN34_INTERNAL_4c5f1c7a_4_k_cu_f508ffd24cuda3std3__47nulloptE,@object
	.size		_ZN34_INTERNAL_4c5f1c7a_4_k_cu_f508ffd24cuda3std3__47nulloptE,(_ZN34_INTERNAL_4c5f1c7a_4_k_cu_f508ffd24cuda3std6ranges3__45__cpo8distanceE - _ZN34_INTERNAL_4c5f1c7a_4_k_cu_f508ffd24cuda3std3__47nulloptE)
_ZN34_INTERNAL_4c5f1c7a_4_k_cu_f508ffd24cuda3std3__47nulloptE:
	.zero		1
	.type		_ZN34_INTERNAL_4c5f1c7a_4_k_cu_f508ffd24cuda3std6ranges3__45__cpo8distanceE,@object
	.size		_ZN34_INTERNAL_4c5f1c7a_4_k_cu_f508ffd24cuda3std6ranges3__45__cpo8distanceE,(_ZN34_INTERNAL_4c5f1c7a_4_k_cu_f508ffd26thrust24THRUST_300001_SM_1000_NS12placeholders3_10E - _ZN34_INTERNAL_4c5f1c7a_4_k_cu_f508ffd24cuda3std6ranges3__45__cpo8distanceE)
_ZN34_INTERNAL_4c5f1c7a_4_k_cu_f508ffd24cuda3std6ranges3__45__cpo8distanceE:
	.zero		1
	.type		_ZN34_INTERNAL_4c5f1c7a_4_k_cu_f508ffd26thrust24THRUST_300001_SM_1000_NS12placeholders3_10E,@object
	.size		_ZN34_INTERNAL_4c5f1c7a_4_k_cu_f508ffd26thrust24THRUST_300001_SM_1000_NS12placeholders3_10E,(_ZN34_INTERNAL_4c5f1c7a_4_k_cu_f508ffd24cuda3std3__419piecewise_constructE - _ZN34_INTERNAL_4c5f1c7a_4_k_cu_f508ffd26thrust24THRUST_300001_SM_1000_NS12placeholders3_10E)
_ZN34_INTERNAL_4c5f1c7a_4_k_cu_f508ffd26thrust24THRUST_300001_SM_1000_NS12placeholders3_10E:
	.zero		1
	.type		_ZN34_INTERNAL_4c5f1c7a_4_k_cu_f508ffd24cuda3std3__419piecewise_constructE,@object
	.size		_ZN34_INTERNAL_4c5f1c7a_4_k_cu_f508ffd24cuda3std3__419piecewise_constructE,(_ZN34_INTERNAL_4c5f1c7a_4_k_cu_f508ffd24cuda3std6ranges3__45__cpo5cdataE - _ZN34_INTERNAL_4c5f1c7a_4_k_cu_f508ffd24cuda3std3__419piecewise_constructE)
_ZN34_INTERNAL_4c5f1c7a_4_k_cu_f508ffd24cuda3std3__419piecewise_constructE:
	.zero		1
	.type		_ZN34_INTERNAL_4c5f1c7a_4_k_cu_f508ffd24cuda3std6ranges3__45__cpo5cdataE,@object
	.size		_ZN34_INTERNAL_4c5f1c7a_4_k_cu_f508ffd24cuda3std6ranges3__45__cpo5cdataE,(_ZN34_INTERNAL_4c5f1c7a_4_k_cu_f508ffd26thrust24THRUST_300001_SM_1000_NS12placeholders2_2E - _ZN34_INTERNAL_4c5f1c7a_4_k_cu_f508ffd24cuda3std6ranges3__45__cpo5cdataE)
_ZN34_INTERNAL_4c5f1c7a_4_k_cu_f508ffd24cuda3std6ranges3__45__cpo5cdataE:
	.zero		1
	.type		_ZN34_INTERNAL_4c5f1c7a_4_k_cu_f508ffd26thrust24THRUST_300001_SM_1000_NS12placeholders2_2E,@object
	.size		_ZN34_INTERNAL_4c5f1c7a_4_k_cu_f508ffd26thrust24THRUST_300001_SM_1000_NS12placeholders2_2E,(_ZN34_INTERNAL_4c5f1c7a_4_k_cu_f508ffd24cuda3std3__45__cpo3endE - _ZN34_INTERNAL_4c5f1c7a_4_k_cu_f508ffd26thrust24THRUST_300001_SM_1000_NS12placeholders2_2E)
_ZN34_INTERNAL_4c5f1c7a_4_k_cu_f508ffd26thrust24THRUST_300001_SM_1000_NS12placeholders2_2E:
	.zero		1
	.type		_ZN34_INTERNAL_4c5f1c7a_4_k_cu_f508ffd24cuda3std3__45__cpo3endE,@object
	.size		_ZN34_INTERNAL_4c5f1c7a_4_k_cu_f508ffd24cuda3std3__45__cpo3endE,(_ZN34_INTERNAL_4c5f1c7a_4_k_cu_f508ffd24cuda3std6ranges3__45__cpo3endE - _ZN34_INTERNAL_4c5f1c7a_4_k_cu_f508ffd24cuda3std3__45__cpo3endE)
_ZN34_INTERNAL_4c5f1c7a_4_k_cu_f508ffd24cuda3std3__45__cpo3endE:
	.zero		1
	.type		_ZN34_INTERNAL_4c5f1c7a_4_k_cu_f508ffd24cuda3std6ranges3__45__cpo3endE,@object
	.size		_ZN34_INTERNAL_4c5f1c7a_4_k_cu_f508ffd24cuda3std6ranges3__45__cpo3endE,(_ZN34_INTERNAL_4c5f1c7a_4_k_cu_f508ffd26thrust24THRUST_300001_SM_1000_NS12placeholders2_6E - _ZN34_INTERNAL_4c5f1c7a_4_k_cu_f508ffd24cuda3std6ranges3__45__cpo3endE)
_ZN34_INTERNAL_4c5f1c7a_4_k_cu_f508ffd24cuda3std6ranges3__45__cpo3endE:
	.zero		1
	.type		_ZN34_INTERNAL_4c5f1c7a_4_k_cu_f508ffd26thrust24THRUST_300001_SM_1000_NS12placeholders2_6E,@object
	.size		_ZN34_INTERNAL_4c5f1c7a_4_k_cu_f508ffd26thrust24THRUST_300001_SM_1000_NS12placeholders2_6E,(_ZN34_INTERNAL_4c5f1c7a_4_k_cu_f508ffd24cuda3std3__45__cpo4rendE - _ZN34_INTERNAL_4c5f1c7a_4_k_cu_f508ffd26thrust24THRUST_300001_SM_1000_NS12placeholders2_6E)
_ZN34_INTERNAL_4c5f1c7a_4_k_cu_f508ffd26thrust24THRUST_300001_SM_1000_NS12placeholders2_6E:
	.zero		1
	.type		_ZN34_INTERNAL_4c5f1c7a_4_k_cu_f508ffd24cuda3std3__45__cpo4rendE,@object
	.size		_ZN34_INTERNAL_4c5f1c7a_4_k_cu_f508ffd24cuda3std3__45__cpo4rendE,(_ZN34_INTERNAL_4c5f1c7a_4_k_cu_f508ffd24cuda3std6ranges3__45__cpo9iter_swapE - _ZN34_INTERNAL_4c5f1c7a_4_k_cu_f508ffd24cuda3std3__45__cpo4rendE)
_ZN34_INTERNAL_4c5f1c7a_4_k_cu_f508ffd24cuda3std3__45__cpo4rendE:
	.zero		1
	.type		_ZN34_INTERNAL_4c5f1c7a_4_k_cu_f508ffd24cuda3std6ranges3__45__cpo9iter_swapE,@object
	.size		_ZN34_INTERNAL_4c5f1c7a_4_k_cu_f508ffd24cuda3std6ranges3__45__cpo9iter_swapE,(_ZN34_INTERNAL_4c5f1c7a_4_k_cu_f508ffd24cuda3std3__48unexpectE - _ZN34_INTERNAL_4c5f1c7a_4_k_cu_f508ffd24cuda3std6ranges3__45__cpo9iter_swapE)
_ZN34_INTERNAL_4c5f1c7a_4_k_cu_f508ffd24cuda3std6ranges3__45__cpo9iter_swapE:
	.zero		1
	.type		_ZN34_INTERNAL_4c5f1c7a_4_k_cu_f508ffd24cuda3std3__48unexpectE,@object
	.size		_ZN34_INTERNAL_4c5f1c7a_4_k_cu_f508ffd24cuda3std3__48unexpectE,(_ZN34_INTERNAL_4c5f1c7a_4_k_cu_f508ffd26thrust24THRUST_300001_SM_1000_NS8cuda_cub3parE - _ZN34_INTERNAL_4c5f1c7a_4_k_cu_f508ffd24cuda3std3__48unexpectE)
_ZN34_INTERNAL_4c5f1c7a_4_k_cu_f508ffd24cuda3std3__48unexpectE:
	.zero		1
	.type		_ZN34_INTERNAL_4c5f1c7a_4_k_cu_f508ffd26thrust24THRUST_300001_SM_1000_NS8cuda_cub3parE,@object
	.size		_ZN34_INTERNAL_4c5f1c7a_4_k_cu_f508ffd26thrust24THRUST_300001_SM_1000_NS8cuda_cub3parE,(_ZN34_INTERNAL_4c5f1c7a_4_k_cu_f508ffd26thrust24THRUST_300001_SM_1000_NS12placeholders2_4E - _ZN34_INTERNAL_4c5f1c7a_4_k_cu_f508ffd26thrust24THRUST_300001_SM_1000_NS8cuda_cub3parE)
_ZN34_INTERNAL_4c5f1c7a_4_k_cu_f508ffd26thrust24THRUST_300001_SM_1000_NS8cuda_cub3parE:
	.zero		1
	.type		_ZN34_INTERNAL_4c5f1c7a_4_k_cu_f508ffd26thrust24THRUST_300001_SM_1000_NS12placeholders2_4E,@object
	.size		_ZN34_INTERNAL_4c5f1c7a_4_k_cu_f508ffd26thrust24THRUST_300001_SM_1000_NS12placeholders2_4E,(_ZN34_INTERNAL_4c5f1c7a_4_k_cu_f508ffd24cuda3std3__45__cpo4cendE - _ZN34_INTERNAL_4c5f1c7a_4_k_cu_f508ffd26thrust24THRUST_300001_SM_1000_NS12placeholders2_4E)
_ZN34_INTERNAL_4c5f1c7a_4_k_cu_f508ffd26thrust24THRUST_300001_SM_1000_NS12placeholders2_4E:
	.zero		1
	.type		_ZN34_INTERNAL_4c5f1c7a_4_k_cu_f508ffd24cuda3std3__45__cpo4cendE,@object
	.size		_ZN34_INTERNAL_4c5f1c7a_4_k_cu_f508ffd24cuda3std3__45__cpo4cendE,(_ZN34_INTERNAL_4c5f1c7a_4_k_cu_f508ffd24cuda3std6ranges3__45__cpo4cendE - _ZN34_INTERNAL_4c5f1c7a_4_k_cu_f508ffd24cuda3std3__45__cpo4cendE)
_ZN34_INTERNAL_4c5f1c7a_4_k_cu_f508ffd24cuda3std3__45__cpo4cendE:
	.zero		1
	.type		_ZN34_INTERNAL_4c5f1c7a_4_k_cu_f508ffd24cuda3std6ranges3__45__cpo4cendE,@object
	.size		_ZN34_INTERNAL_4c5f1c7a_4_k_cu_f508ffd24cuda3std6ranges3__45__cpo4cendE,(_ZN34_INTERNAL_4c5f1c7a_4_k_cu_f508ffd24cuda3std3__420unreachable_sentinelE - _ZN34_INTERNAL_4c5f1c7a_4_k_cu_f508ffd24cuda3std6ranges3__45__cpo4cendE)
_ZN34_INTERNAL_4c5f1c7a_4_k_cu_f508ffd24cuda3std6ranges3__45__cpo4cendE:
	.zero		1
	.type		_ZN34_INTERNAL_4c5f1c7a_4_k_cu_f508ffd24cuda3std3__420unreachable_sentinelE,@object
	.size		_ZN34_INTERNAL_4c5f1c7a_4_k_cu_f508ffd24cuda3std3__420unreachable_sentinelE,(_ZN34_INTERNAL_4c5f1c7a_4_k_cu_f508ffd24cuda3std6ranges3__45__cpo5ssizeE - _ZN34_INTERNAL_4c5f1c7a_4_k_cu_f508ffd24cuda3std3__420unreachable_sentinelE)
_ZN34_INTERNAL_4c5f1c7a_4_k_cu_f508ffd24cuda3std3__420unreachable_sentinelE:
	.zero		1
	.type		_ZN34_INTERNAL_4c5f1c7a_4_k_cu_f508ffd24cuda3std6ranges3__45__cpo5ssizeE,@object
	.size		_ZN34_INTERNAL_4c5f1c7a_4_k_cu_f508ffd24cuda3std6ranges3__45__cpo5ssizeE,(_ZN34_INTERNAL_4c5f1c7a_4_k_cu_f508ffd26thrust24THRUST_300001_SM_1000_NS12placeholders2_8E - _ZN34_INTERNAL_4c5f1c7a_4_k_cu_f508ffd24cuda3std6ranges3__45__cpo5ssizeE)
_ZN34_INTERNAL_4c5f1c7a_4_k_cu_f508ffd24cuda3std6ranges3__45__cpo5ssizeE:
	.zero		1
	.type		_ZN34_INTERNAL_4c5f1c7a_4_k_cu_f508ffd26thrust24THRUST_300001_SM_1000_NS12placeholders2_8E,@object
	.size		_ZN34_INTERNAL_4c5f1c7a_4_k_cu_f508ffd26thrust24THRUST_300001_SM_1000_NS12placeholders2_8E,(_ZN34_INTERNAL_4c5f1c7a_4_k_cu_f508ffd24cuda3std3__45__cpo5crendE - _ZN34_INTERNAL_4c5f1c7a_4_k_cu_f508ffd26thrust24THRUST_300001_SM_1000_NS12placeholders2_8E)
_ZN34_INTERNAL_4c5f1c7a_4_k_cu_f508ffd26thrust24THRUST_300001_SM_1000_NS12placeholders2_8E:
	.zero		1
	.type		_ZN34_INTERNAL_4c5f1c7a_4_k_cu_f508ffd24cuda3std3__45__cpo5crendE,@object
	.size		_ZN34_INTERNAL_4c5f1c7a_4_k_cu_f508ffd24cuda3std3__45__cpo5crendE,(_ZN34_INTERNAL_4c5f1c7a_4_k_cu_f508ffd24cuda3std6ranges3__45__cpo4prevE - _ZN34_INTERNAL_4c5f1c7a_4_k_cu_f508ffd24cuda3std3__45__cpo5crendE)
_ZN34_INTERNAL_4c5f1c7a_4_k_cu_f508ffd24cuda3std3__45__cpo5crendE:
	.zero		1
	.type		_ZN34_INTERNAL_4c5f1c7a_4_k_cu_f508ffd24cuda3std6ranges3__45__cpo4prevE,@object
	.size		_ZN34_INTERNAL_4c5f1c7a_4_k_cu_f508ffd24cuda3std6ranges3__45__cpo4prevE,(_ZN34_INTERNAL_4c5f1c7a_4_k_cu_f508ffd24cuda3std6ranges3__45__cpo9iter_moveE - _ZN34_INTERNAL_4c5f1c7a_4_k_cu_f508ffd24cuda3std6ranges3__45__cpo4prevE)
_ZN34_INTERNAL_4c5f1c7a_4_k_cu_f508ffd24cuda3std6ranges3__45__cpo4prevE:
	.zero		1
	.type		_ZN34_INTERNAL_4c5f1c7a_4_k_cu_f508ffd24cuda3std6ranges3__45__cpo9iter_moveE,@object
	.size		_ZN34_INTERNAL_4c5f1c7a_4_k_cu_f508ffd24cuda3std6ranges3__45__cpo9iter_moveE,(_ZN34_INTERNAL_4c5f1c7a_4_k_cu_f508ffd26thrust24THRUST_300001_SM_1000_NS6system6detail10sequential3seqE - _ZN34_INTERNAL_4c5f1c7a_4_k_cu_f508ffd24cuda3std6ranges3__45__cpo9iter_moveE)
_ZN34_INTERNAL_4c5f1c7a_4_k_cu_f508ffd24cuda3std6ranges3__45__cpo9iter_moveE:
	.zero		1
	.type		_ZN34_INTERNAL_4c5f1c7a_4_k_cu_f508ffd26thrust24THRUST_300001_SM_1000_NS6system6detail10sequential3seqE,@object
	.size		_ZN34_INTERNAL_4c5f1c7a_4_k_cu_f508ffd26thrust24THRUST_300001_SM_1000_NS6system6detail10sequential3seqE,(.L_31 - _ZN34_INTERNAL_4c5f1c7a_4_k_cu_f508ffd26thrust24THRUST_300001_SM_1000_NS6system6detail10sequential3seqE)
_ZN34_INTERNAL_4c5f1c7a_4_k_cu_f508ffd26thrust24THRUST_300001_SM_1000_NS6system6detail10sequential3seqE:
	.zero		1
.L_31:


//--------------------- .nv.shared._ZN3cub18CUB_300001_SM_10006detail6reduce18DeviceReduceKernelINS2_10policy_hubIfyN4cuda3std3__44plusIfEEE10Policy1000EN6thrust24THRUST_300001_SM_1000_NS10device_ptrIfEEyS9_fNS7_10__identityEEEvT0_PT3_T1_NS0_13GridEvenShareISK_EET2_T4_ --------------------------
	.section	.nv.shared._ZN3cub18CUB_300001_SM_10006detail6reduce18DeviceReduceKernelINS2_10policy_hubIfyN4cuda3std3__44plusIfEEE10Policy1000EN6thrust24THRUST_300001_SM_1000_NS10device_ptrIfEEyS9_fNS7_10__identityEEEvT0_PT3_T1_NS0_13GridEvenShareISK_EET2_T4_,"aw",@nobits
	.sectionflags	@""
	.align	16
.nv.shared._ZN3cub18CUB_300001_SM_10006detail6reduce18DeviceReduceKernelINS2_10policy_hubIfyN4cuda3std3__44plusIfEEE10Policy1000EN6thrust24THRUST_300001_SM_1000_NS10device_ptrIfEEyS9_fNS7_10__identityEEEvT0_PT3_T1_NS0_13GridEvenShareISK_EET2_T4_:
	.zero		1072


//--------------------- .nv.shared._ZN3cub18CUB_300001_SM_10006detail6reduce28DeviceReduceSingleTileKernelINS2_10policy_hubIfyN4cuda3std3__44plusIfEEE10Policy1000EN6thrust24THRUST_300001_SM_1000_NS10device_ptrIfEEPfyS9_ffNS7_10__identityEEEvT0_T1_T2_T3_T4_T6_ --------------------------
	.section	.nv.shared._ZN3cub18CUB_300001_SM_10006detail6reduce28DeviceReduceSingleTileKernelINS2_10policy_hubIfyN4cuda3std3__44plusIfEEE10Policy1000EN6thrust24THRUST_300001_SM_1000_NS10device_ptrIfEEPfyS9_ffNS7_10__identityEEEvT0_T1_T2_T3_T4_T6_,"aw",@nobits
	.sectionflags	@""
	.align	16
.nv.shared._ZN3cub18CUB_300001_SM_10006detail6reduce28DeviceReduceSingleTileKernelINS2_10policy_hubIfyN4cuda3std3__44plusIfEEE10Policy1000EN6thrust24THRUST_300001_SM_1000_NS10device_ptrIfEEPfyS9_ffNS7_10__identityEEEvT0_T1_T2_T3_T4_T6_:
	.zero		1072


//--------------------- .nv.shared._ZN3cub18CUB_300001_SM_10006detail6reduce28DeviceReduceSingleTileKernelINS2_10policy_hubIfjN4cuda3std3__44plusIfEEE10Policy1000EPfSC_iS9_ffNS7_10__identityEEEvT0_T1_T2_T3_T4_T6_ --------------------------
	.section	.nv.shared._ZN3cub18CUB_300001_SM_10006detail6reduce28DeviceReduceSingleTileKernelINS2_10policy_hubIfjN4cuda3std3__44plusIfEEE10Policy1000EPfSC_iS9_ffNS7_10__identityEEEvT0_T1_T2_T3_T4_T6_,"aw",@nobits
	.sectionflags	@""
	.align	16
.nv.shared._ZN3cub18CUB_300001_SM_10006detail6reduce28DeviceReduceSingleTileKernelINS2_10policy_hubIfjN4cuda3std3__44plusIfEEE10Policy1000EPfSC_iS9_ffNS7_10__identityEEEvT0_T1_T2_T3_T4_T6_:
	.zero		1120


//--------------------- .nv.shared._ZN3cub18CUB_300001_SM_10006detail6reduce18DeviceReduceKernelINS2_10policy_hubIfjN4cuda3std3__44plusIfEEE10Policy1000EN6thrust24THRUST_300001_SM_1000_NS10device_ptrIfEEjS9_fNS7_10__identityEEEvT0_PT3_T1_NS0_13GridEvenShareISK_EET2_T4_ --------------------------
	.section	.nv.shared._ZN3cub18CUB_300001_SM_10006detail6reduce18DeviceReduceKernelINS2_10policy_hubIfjN4cuda3std3__44plusIfEEE10Policy1000EN6thrust24THRUST_300001_SM_1000_NS10device_ptrIfEEjS9_fNS7_10__identityEEEvT0_PT3_T1_NS0_13GridEvenShareISK_EET2_T4_,"aw",@nobits
	.sectionflags	@""
	.align	16
.nv.shared._ZN3cub18CUB_300001_SM_10006detail6reduce18DeviceReduceKernelINS2_10policy_hubIfjN4cuda3std3__44plusIfEEE10Policy1000EN6thrust24THRUST_300001_SM_1000_NS10device_ptrIfEEjS9_fNS7_10__identityEEEvT0_PT3_T1_NS0_13GridEvenShareISK_EET2_T4_:
	.zero		1120


//--------------------- .nv.shared._ZN3cub18CUB_300001_SM_10006detail6reduce28DeviceReduceSingleTileKernelINS2_10policy_hubIfjN4cuda3std3__44plusIfEEE10Policy1000EN6thrust24THRUST_300001_SM_1000_NS10device_ptrIfEEPfjS9_ffNS7_10__identityEEEvT0_T1_T2_T3_T4_T6_ --------------------------
	.section	.nv.shared._ZN3cub18CUB_300001_SM_10006detail6reduce28DeviceReduceSingleTileKernelINS2_10policy_hubIfjN4cuda3std3__44plusIfEEE10Policy1000EN6thrust24THRUST_300001_SM_1000_NS10device_ptrIfEEPfjS9_ffNS7_10__identityEEEvT0_T1_T2_T3_T4_T6_,"aw",@nobits
	.sectionflags	@""
	.align	16
.nv.shared._ZN3cub18CUB_300001_SM_10006detail6reduce28DeviceReduceSingleTileKernelINS2_10policy_hubIfjN4cuda3std3__44plusIfEEE10Policy1000EN6thrust24THRUST_300001_SM_1000_NS10device_ptrIfEEPfjS9_ffNS7_10__identityEEEvT0_T1_T2_T3_T4_T6_:
	.zero		1120


//--------------------- .nv.shared._ZN3cub18CUB_300001_SM_10006detail11EmptyKernelIvEEvv --------------------------
	.section	.nv.shared._ZN3cub18CUB_300001_SM_10006detail11EmptyKernelIvEEvv,"aw",@nobits
	.sectionflags	@""
	.align	16
	.zero		1024


//--------------------- .nv.shared._Z20reduction_Kernel_6_5iPfS_ --------------------------
	.section	.nv.shared._Z20reduction_Kernel_6_5iPfS_,"aw",@nobits
	.sectionflags	@""
	.align	16
.nv.shared._Z20reduction_Kernel_6_5iPfS_:
	.zero		1152


//--------------------- .nv.shared._Z20reduction_Kernel_6_4iPfS_ --------------------------
	.section	.nv.shared._Z20reduction_Kernel_6_4iPfS_,"aw",@nobits
	.sectionflags	@""
	.align	16
	.zero		1024


//--------------------- .nv.shared._Z20reduction_Kernel_6_3iPfS_ --------------------------
	.section	.nv.shared._Z20reduction_Kernel_6_3iPfS_,"aw",@nobits
	.sectionflags	@""
	.align	16
	.zero		1024


//--------------------- .nv.constant0._ZN3cub18CUB_300001_SM_10006detail6reduce28DeviceReduceSingleTileKernelINS2_10policy_hubIfyN4cuda3std3__44plusIfEEE10Policy1000EPfSC_iS9_ffNS7_10__identityEEEvT0_T1_T2_T3_T4_T6_ --------------------------
	.section	.nv.constant0._ZN3cub18CUB_300001_SM_10006detail6reduce28DeviceReduceSingleTileKernelINS2_10policy_hubIfyN4cuda3std3__44plusIfEEE10Policy1000EPfSC_iS9_ffNS7_10__identityEEEvT0_T1_T2_T3_T4_T6_,"a",@progbits
	.sectionflags	@""
	.align	4
.nv.constant0._ZN3cub18CUB_300001_SM_10006detail6reduce28DeviceReduceSingleTileKernelINS2_10policy_hubIfyN4cuda3std3__44plusIfEEE10Policy1000EPfSC_iS9_ffNS7_10__identityEEEvT0_T1_T2_T3_T4_T6_:
	.zero		925


//--------------------- .nv.constant0._ZN3cub18CUB_300001_SM_10006detail6reduce18DeviceReduceKernelINS2_10policy_hubIfyN4cuda3std3__44plusIfEEE10Policy1000EN6thrust24THRUST_300001_SM_1000_NS10device_ptrIfEEyS9_fNS7_10__identityEEEvT0_PT3_T1_NS0_13GridEvenShareISK_EET2_T4_ --------------------------
	.section	.nv.constant0._ZN3cub18CUB_300001_SM_10006detail6reduce18DeviceReduceKernelINS2_10policy_hubIfyN4cuda3std3__44plusIfEEE10Policy1000EN6thrust24THRUST_300001_SM_1000_NS10device_ptrIfEEyS9_fNS7_10__identityEEEvT0_PT3_T1_NS0_13GridEvenShareISK_EET2_T4_,"a",@progbits
	.sectionflags	@""
	.align	4
.nv.constant0._ZN3cub18CUB_300001_SM_10006detail6reduce18DeviceReduceKernelINS2_10policy_hubIfyN4cuda3std3__44plusIfEEE10Policy1000EN6thrust24THRUST_300001_SM_1000_NS10device_ptrIfEEyS9_fNS7_10__identityEEEvT0_PT3_T1_NS0_13GridEvenShareISK_EET2_T4_:
	.zero		994


//--------------------- .nv.constant0._ZN3cub18CUB_300001_SM_10006detail6reduce28DeviceReduceSingleTileKernelINS2_10policy_hubIfyN4cuda3std3__44plusIfEEE10Policy1000EN6thrust24THRUST_300001_SM_1000_NS10device_ptrIfEEPfyS9_ffNS7_10__identityEEEvT0_T1_T2_T3_T4_T6_ --------------------------
	.section	.nv.constant0._ZN3cub18CUB_300001_SM_10006detail6reduce28DeviceReduceSingleTileKernelINS2_10policy_hubIfyN4cuda3std3__44plusIfEEE10Policy1000EN6thrust24THRUST_300001_SM_1000_NS10device_ptrIfEEPfyS9_ffNS7_10__identityEEEvT0_T1_T2_T3_T4_T6_,"a",@progbits
	.sectionflags	@""
	.align	4
.nv.constant0._ZN3cub18CUB_300001_SM_10006detail6reduce28DeviceReduceSingleTileKernelINS2_10policy_hubIfyN4cuda3std3__44plusIfEEE10Policy1000EN6thrust24THRUST_300001_SM_1000_NS10device_ptrIfEEPfyS9_ffNS7_10__identityEEEvT0_T1_T2_T3_T4_T6_:
	.zero		929


//--------------------- .nv.constant0._ZN3cub18CUB_300001_SM_10006detail6reduce28DeviceReduceSingleTileKernelINS2_10policy_hubIfjN4cuda3std3__44plusIfEEE10Policy1000EPfSC_iS9_ffNS7_10__identityEEEvT0_T1_T2_T3_T4_T6_ --------------------------
	.section	.nv.constant0._ZN3cub18CUB_300001_SM_10006detail6reduce28DeviceReduceSingleTileKernelINS2_10policy_hubIfjN4cuda3std3__44plusIfEEE10Policy1000EPfSC_iS9_ffNS7_10__identityEEEvT0_T1_T2_T3_T4_T6_,"a",@progbits
	.sectionflags	@""
	.align	4
.nv.constant0._ZN3cub18CUB_300001_SM_10006detail6reduce28DeviceReduceSingleTileKernelINS2_10policy_hubIfjN4cuda3std3__44plusIfEEE10Policy1000EPfSC_iS9_ffNS7_10__identityEEEvT0_T1_T2_T3_T4_T6_:
	.zero		925


//--------------------- .nv.constant0._ZN3cub18CUB_300001_SM_10006detail6reduce18DeviceReduceKernelINS2_10policy_hubIfjN4cuda3std3__44plusIfEEE10Policy1000EN6thrust24THRUST_300001_SM_1000_NS10device_ptrIfEEjS9_fNS7_10__identityEEEvT0_PT3_T1_NS0_13GridEvenShareISK_EET2_T4_ --------------------------
	.section	.nv.constant0._ZN3cub18CUB_300001_SM_10006detail6reduce18DeviceReduceKernelINS2_10policy_hubIfjN4cuda3std3__44plusIfEEE10Policy1000EN6thrust24THRUST_300001_SM_1000_NS10device_ptrIfEEjS9_fNS7_10__identityEEEvT0_PT3_T1_NS0_13GridEvenShareISK_EET2_T4_,"a",@progbits
	.sectionflags	@""
	.align	4
.nv.constant0._ZN3cub18CUB_300001_SM_10006detail6reduce18DeviceReduceKernelINS2_10policy_hubIfjN4cuda3std3__44plusIfEEE10Policy1000EN6thrust24THRUST_300001_SM_1000_NS10device_ptrIfEEjS9_fNS7_10__identityEEEvT0_PT3_T1_NS0_13GridEvenShareISK_EET2_T4_:
	.zero		958


//--------------------- .nv.constant0._ZN3cub18CUB_300001_SM_10006detail6reduce28DeviceReduceSingleTileKernelINS2_10policy_hubIfjN4cuda3std3__44plusIfEEE10Policy1000EN6thrust24THRUST_300001_SM_1000_NS10device_ptrIfEEPfjS9_ffNS7_10__identityEEEvT0_T1_T2_T3_T4_T6_ --------------------------
	.section	.nv.constant0._ZN3cub18CUB_300001_SM_10006detail6reduce28DeviceReduceSingleTileKernelINS2_10policy_hubIfjN4cuda3std3__44plusIfEEE10Policy1000EN6thrust24THRUST_300001_SM_1000_NS10device_ptrIfEEPfjS9_ffNS7_10__identityEEEvT0_T1_T2_T3_T4_T6_,"a",@progbits
	.sectionflags	@""
	.align	4
.nv.constant0._ZN3cub18CUB_300001_SM_10006detail6reduce28DeviceReduceSingleTileKernelINS2_10policy_hubIfjN4cuda3std3__44plusIfEEE10Policy1000EN6thrust24THRUST_300001_SM_1000_NS10device_ptrIfEEPfjS9_ffNS7_10__identityEEEvT0_T1_T2_T3_T4_T6_:
	.zero		925


//--------------------- .nv.constant0._ZN3cub18CUB_300001_SM_10006detail11EmptyKernelIvEEvv --------------------------
	.section	.nv.constant0._ZN3cub18CUB_300001_SM_10006detail11EmptyKernelIvEEvv,"a",@progbits
	.sectionflags	@""
	.align	4
.nv.constant0._ZN3cub18CUB_300001_SM_10006detail11EmptyKernelIvEEvv:
	.zero		896


//--------------------- .nv.constant0._Z20reduction_Kernel_6_5iPfS_ --------------------------
	.section	.nv.constant0._Z20reduction_Kernel_6_5iPfS_,"a",@progbits
	.sectionflags	@""
	.align	4
.nv.constant0._Z20reduction_Kernel_6_5iPfS_:
	.zero		920


//--------------------- .nv.constant0._Z20reduction_Kernel_6_4iPfS_ --------------------------
	.section	.nv.constant0._Z20reduction_Kernel_6_4iPfS_,"a",@progbits
	.sectionflags	@""
	.align	4
.nv.constant0._Z20reduction_Kernel_6_4iPfS_:
	.zero		920


//--------------------- .nv.constant0._Z20reduction_Kernel_6_3iPfS_ --------------------------
	.section	.nv.constant0._Z20reduction_Kernel_6_3iPfS_,"a",@progbits
	.sectionflags	@""
	.align	4
.nv.constant0._Z20reduction_Kernel_6_3iPfS_:
	.zero		920


//--------------------- SYMBOLS --------------------------

	.type		.nv.reservedSmem.offset0,@object
	.size		.nv.reservedSmem.offset0,0x4
	.type		.nv.reservedSmem.cap,@object
	.size		.nv.reservedSmem.cap,0x4
